//
// Generated by NVIDIA NVVM Compiler
//
// Compiler Build ID: CL-36424714
// Cuda compilation tools, release 13.0, V13.0.88
// Based on NVVM 20.0.0
//

.version 9.0
.target sm_100
.address_size 64

	// .globl	_Z4scanIcLi128EEvlPT_PKS0_
// _ZZ4scanIcLi128EEvlPT_PKS0_E4temp has been demoted
// _ZZ9scan_bcaoIcLi128EEvlPT_PKS0_E4temp has been demoted
// _ZZ4scanIsLi128EEvlPT_PKS0_E4temp has been demoted
// _ZZ9scan_bcaoIsLi128EEvlPT_PKS0_E4temp has been demoted
// _ZZ4scanIiLi128EEvlPT_PKS0_E4temp has been demoted
// _ZZ9scan_bcaoIiLi128EEvlPT_PKS0_E4temp has been demoted
// _ZZ4scanIlLi128EEvlPT_PKS0_E4temp has been demoted
// _ZZ9scan_bcaoIlLi128EEvlPT_PKS0_E4temp has been demoted
// _ZZ4scanIcLi256EEvlPT_PKS0_E4temp has been demoted
// _ZZ9scan_bcaoIcLi256EEvlPT_PKS0_E4temp has been demoted
// _ZZ4scanIsLi256EEvlPT_PKS0_E4temp has been demoted
// _ZZ9scan_bcaoIsLi256EEvlPT_PKS0_E4temp has been demoted
// _ZZ4scanIiLi256EEvlPT_PKS0_E4temp has been demoted
// _ZZ9scan_bcaoIiLi256EEvlPT_PKS0_E4temp has been demoted
// _ZZ4scanIlLi256EEvlPT_PKS0_E4temp has been demoted
// _ZZ9scan_bcaoIlLi256EEvlPT_PKS0_E4temp has been demoted
// _ZZ4scanIcLi512EEvlPT_PKS0_E4temp has been demoted
// _ZZ9scan_bcaoIcLi512EEvlPT_PKS0_E4temp has been demoted
// _ZZ4scanIsLi512EEvlPT_PKS0_E4temp has been demoted
// _ZZ9scan_bcaoIsLi512EEvlPT_PKS0_E4temp has been demoted
// _ZZ4scanIiLi512EEvlPT_PKS0_E4temp has been demoted
// _ZZ9scan_bcaoIiLi512EEvlPT_PKS0_E4temp has been demoted
// _ZZ4scanIlLi512EEvlPT_PKS0_E4temp has been demoted
// _ZZ9scan_bcaoIlLi512EEvlPT_PKS0_E4temp has been demoted
// _ZZ4scanIcLi1024EEvlPT_PKS0_E4temp has been demoted
// _ZZ9scan_bcaoIcLi1024EEvlPT_PKS0_E4temp has been demoted
// _ZZ4scanIsLi1024EEvlPT_PKS0_E4temp has been demoted
// _ZZ9scan_bcaoIsLi1024EEvlPT_PKS0_E4temp has been demoted
// _ZZ4scanIiLi1024EEvlPT_PKS0_E4temp has been demoted
// _ZZ9scan_bcaoIiLi1024EEvlPT_PKS0_E4temp has been demoted
// _ZZ4scanIlLi1024EEvlPT_PKS0_E4temp has been demoted
// _ZZ9scan_bcaoIlLi1024EEvlPT_PKS0_E4temp has been demoted
// _ZZ4scanIcLi2048EEvlPT_PKS0_E4temp has been demoted
// _ZZ9scan_bcaoIcLi2048EEvlPT_PKS0_E4temp has been demoted
// _ZZ4scanIsLi2048EEvlPT_PKS0_E4temp has been demoted
// _ZZ9scan_bcaoIsLi2048EEvlPT_PKS0_E4temp has been demoted
// _ZZ4scanIiLi2048EEvlPT_PKS0_E4temp has been demoted
// _ZZ9scan_bcaoIiLi2048EEvlPT_PKS0_E4temp has been demoted
// _ZZ4scanIlLi2048EEvlPT_PKS0_E4temp has been demoted
// _ZZ9scan_bcaoIlLi2048EEvlPT_PKS0_E4temp has been demoted

.visible .entry _Z4scanIcLi128EEvlPT_PKS0_(
	.param .u64 _Z4scanIcLi128EEvlPT_PKS0__param_0,
	.param .u64 .ptr .align 1 _Z4scanIcLi128EEvlPT_PKS0__param_1,
	.param .u64 .ptr .align 1 _Z4scanIcLi128EEvlPT_PKS0__param_2
)
{
	.reg .pred 	%p<17>;
	.reg .b16 	%rs<49>;
	.reg .b32 	%r<51>;
	.reg .b64 	%rd<23>;
	// demoted variable
	.shared .align 1 .b8 _ZZ4scanIcLi128EEvlPT_PKS0_E4temp[128];
	ld.param.u64 	%rd8, [_Z4scanIcLi128EEvlPT_PKS0__param_0];
	mov.u32 	%r18, %ctaid.x;
	cvt.u64.u32 	%rd22, %r18;
	setp.le.s64 	%p1, %rd8, %rd22;
	@%p1 bra 	$L__BB0_31;
	mov.u32 	%r1, %tid.x;
	shl.b32 	%r19, %r1, 1;
	cvt.u64.u32 	%rd11, %r19;
	shl.b32 	%r20, %r1, 2;
	add.s32 	%r21, %r19, 2;
	mov.u32 	%r22, %nctaid.x;
	cvt.u64.u32 	%rd2, %r22;
	or.b32  	%r23, %r20, 2;
	mov.u32 	%r24, _ZZ4scanIcLi128EEvlPT_PKS0_E4temp;
	add.s32 	%r2, %r24, %r23;
	add.s32 	%r3, %r2, %r23;
	shl.b32 	%r25, %r21, 1;
	add.s32 	%r26, %r2, %r25;
	add.s32 	%r4, %r26, 2;
	shl.b32 	%r27, %r1, 3;
	add.s32 	%r28, %r3, %r27;
	add.s32 	%r5, %r28, 4;
	shl.b32 	%r29, %r21, 2;
	add.s32 	%r14, %r4, %r29;
	shl.b32 	%r30, %r1, 4;
	add.s32 	%r31, %r5, %r30;
	add.s32 	%r7, %r31, 8;
	shl.b32 	%r32, %r21, 3;
	add.s32 	%r12, %r14, %r32;
	shl.b32 	%r33, %r1, 5;
	add.s32 	%r34, %r7, %r33;
	add.s32 	%r9, %r34, 16;
	shl.b32 	%r35, %r21, 4;
	add.s32 	%r10, %r12, %r35;
	xor.b32  	%r36, %r33, -16;
	add.s32 	%r11, %r9, %r36;
	xor.b32  	%r37, %r30, -8;
	add.s32 	%r13, %r11, %r37;
	xor.b32  	%r38, %r27, -4;
	add.s32 	%r15, %r13, %r38;
	shl.b64 	%rd12, %rd22, 7;
	add.s64 	%rd21, %rd12, %rd11;
$L__BB0_2:
	ld.param.u64 	%rd20, [_Z4scanIcLi128EEvlPT_PKS0__param_2];
	setp.gt.u32 	%p2, %r1, 63;
	cvta.to.global.u64 	%rd13, %rd20;
	add.s64 	%rd14, %rd13, %rd21;
	ld.global.nc.u8 	%rs6, [%rd14];
	cvt.u16.u8 	%rs7, %rs6;
	add.s32 	%r41, %r24, %r19;
	st.shared.u8 	[%r41], %rs7;
	ld.global.nc.u8 	%rs8, [%rd14+1];
	cvt.u16.u8 	%rs9, %rs8;
	st.shared.u8 	[%r41+1], %rs9;
	bar.sync 	0;
	@%p2 bra 	$L__BB0_4;
	ld.shared.u8 	%rs10, [%r41];
	ld.shared.u8 	%rs11, [%r41+1];
	add.s16 	%rs12, %rs11, %rs10;
	st.shared.u8 	[%r41+1], %rs12;
$L__BB0_4:
	setp.gt.u32 	%p3, %r1, 31;
	bar.sync 	0;
	@%p3 bra 	$L__BB0_6;
	ld.shared.u8 	%rs13, [%r2+-1];
	ld.shared.u8 	%rs14, [%r2+1];
	add.s16 	%rs15, %rs14, %rs13;
	st.shared.u8 	[%r2+1], %rs15;
$L__BB0_6:
	setp.gt.u32 	%p4, %r1, 15;
	bar.sync 	0;
	@%p4 bra 	$L__BB0_8;
	ld.shared.u8 	%rs16, [%r3+-1];
	ld.shared.u8 	%rs17, [%r4+-1];
	add.s16 	%rs18, %rs17, %rs16;
	st.shared.u8 	[%r4+-1], %rs18;
$L__BB0_8:
	setp.gt.u32 	%p5, %r1, 7;
	bar.sync 	0;
	@%p5 bra 	$L__BB0_10;
	ld.shared.u8 	%rs19, [%r5+-1];
	ld.shared.u8 	%rs20, [%r14+-1];
	add.s16 	%rs21, %rs20, %rs19;
	st.shared.u8 	[%r14+-1], %rs21;
$L__BB0_10:
	setp.gt.u32 	%p6, %r1, 3;
	bar.sync 	0;
	@%p6 bra 	$L__BB0_12;
	ld.shared.u8 	%rs22, [%r7+-1];
	ld.shared.u8 	%rs23, [%r12+-1];
	add.s16 	%rs24, %rs23, %rs22;
	st.shared.u8 	[%r12+-1], %rs24;
$L__BB0_12:
	setp.gt.u32 	%p7, %r1, 1;
	bar.sync 	0;
	@%p7 bra 	$L__BB0_14;
	ld.shared.u8 	%rs25, [%r9+-1];
	ld.shared.u8 	%rs26, [%r10+-1];
	add.s16 	%rs27, %rs26, %rs25;
	st.shared.u8 	[%r10+-1], %rs27;
$L__BB0_14:
	setp.ne.s32 	%p8, %r1, 0;
	bar.sync 	0;
	@%p8 bra 	$L__BB0_16;
	mov.b16 	%rs28, 0;
	st.shared.u8 	[_ZZ4scanIcLi128EEvlPT_PKS0_E4temp+127], %rs28;
$L__BB0_16:
	setp.ne.s32 	%p9, %r1, 0;
	bar.sync 	0;
	@%p9 bra 	$L__BB0_18;
	ld.shared.u8 	%rs29, [_ZZ4scanIcLi128EEvlPT_PKS0_E4temp+63];
	ld.shared.u8 	%rs30, [_ZZ4scanIcLi128EEvlPT_PKS0_E4temp+127];
	st.shared.u8 	[_ZZ4scanIcLi128EEvlPT_PKS0_E4temp+63], %rs30;
	add.s16 	%rs31, %rs30, %rs29;
	st.shared.u8 	[_ZZ4scanIcLi128EEvlPT_PKS0_E4temp+127], %rs31;
$L__BB0_18:
	setp.gt.u32 	%p10, %r1, 1;
	bar.sync 	0;
	@%p10 bra 	$L__BB0_20;
	ld.shared.u8 	%rs32, [%r9+-1];
	ld.shared.u8 	%rs33, [%r10+-1];
	st.shared.u8 	[%r9+-1], %rs33;
	add.s16 	%rs34, %rs33, %rs32;
	st.shared.u8 	[%r10+-1], %rs34;
$L__BB0_20:
	setp.gt.u32 	%p11, %r1, 3;
	bar.sync 	0;
	@%p11 bra 	$L__BB0_22;
	ld.shared.u8 	%rs35, [%r11+-1];
	ld.shared.u8 	%rs36, [%r12+-1];
	st.shared.u8 	[%r11+-1], %rs36;
	add.s16 	%rs37, %rs36, %rs35;
	st.shared.u8 	[%r12+-1], %rs37;
$L__BB0_22:
	setp.gt.u32 	%p12, %r1, 7;
	bar.sync 	0;
	@%p12 bra 	$L__BB0_24;
	ld.shared.u8 	%rs38, [%r13+-1];
	ld.shared.u8 	%rs39, [%r14+-1];
	st.shared.u8 	[%r13+-1], %rs39;
	add.s16 	%rs40, %rs39, %rs38;
	st.shared.u8 	[%r14+-1], %rs40;
$L__BB0_24:
	setp.gt.u32 	%p13, %r1, 15;
	bar.sync 	0;
	@%p13 bra 	$L__BB0_26;
	ld.shared.u8 	%rs41, [%r15+-1];
	ld.shared.u8 	%rs42, [%r4+-1];
	st.shared.u8 	[%r15+-1], %rs42;
	add.s16 	%rs43, %rs42, %rs41;
	st.shared.u8 	[%r4+-1], %rs43;
$L__BB0_26:
	setp.gt.u32 	%p14, %r1, 31;
	bar.sync 	0;
	@%p14 bra 	$L__BB0_28;
	xor.b32  	%r46, %r20, -2;
	add.s32 	%r47, %r15, %r46;
	ld.shared.u8 	%rs44, [%r47+-1];
	sub.s32 	%r48, %r4, %r20;
	ld.shared.u8 	%rs45, [%r48+-5];
	st.shared.u8 	[%r47+-1], %rs45;
	add.s16 	%rs46, %rs45, %rs44;
	st.shared.u8 	[%r48+-5], %rs46;
$L__BB0_28:
	setp.gt.u32 	%p15, %r1, 63;
	bar.sync 	0;
	ld.shared.u8 	%rs48, [%r41];
	ld.shared.u8 	%rs2, [%r41+1];
	mov.u16 	%rs47, %rs2;
	@%p15 bra 	$L__BB0_30;
	st.shared.u8 	[%r41], %rs2;
	add.s16 	%rs47, %rs2, %rs48;
	st.shared.u8 	[%r41+1], %rs47;
	mov.u16 	%rs48, %rs2;
$L__BB0_30:
	ld.param.u64 	%rd19, [_Z4scanIcLi128EEvlPT_PKS0__param_1];
	ld.param.u64 	%rd18, [_Z4scanIcLi128EEvlPT_PKS0__param_0];
	cvta.to.global.u64 	%rd15, %rd19;
	add.s64 	%rd16, %rd15, %rd21;
	st.global.u8 	[%rd16], %rs48;
	st.global.u8 	[%rd16+1], %rs47;
	add.s64 	%rd22, %rd22, %rd2;
	shl.b64 	%rd17, %rd2, 7;
	add.s64 	%rd21, %rd21, %rd17;
	setp.lt.s64 	%p16, %rd22, %rd18;
	@%p16 bra 	$L__BB0_2;
$L__BB0_31:
	ret;

}
	// .globl	_Z9scan_bcaoIcLi128EEvlPT_PKS0_
.visible .entry _Z9scan_bcaoIcLi128EEvlPT_PKS0_(
	.param .u64 _Z9scan_bcaoIcLi128EEvlPT_PKS0__param_0,
	.param .u64 .ptr .align 1 _Z9scan_bcaoIcLi128EEvlPT_PKS0__param_1,
	.param .u64 .ptr .align 1 _Z9scan_bcaoIcLi128EEvlPT_PKS0__param_2
)
{
	.reg .pred 	%p<17>;
	.reg .b16 	%rs<47>;
	.reg .b32 	%r<74>;
	.reg .b64 	%rd<22>;
	// demoted variable
	.shared .align 1 .b8 _ZZ9scan_bcaoIcLi128EEvlPT_PKS0_E4temp[256];
	ld.param.u64 	%rd10, [_Z9scan_bcaoIcLi128EEvlPT_PKS0__param_0];
	ld.param.u64 	%rd11, [_Z9scan_bcaoIcLi128EEvlPT_PKS0__param_1];
	mov.u32 	%r16, %ctaid.x;
	cvt.u64.u32 	%rd21, %r16;
	setp.le.s64 	%p1, %rd10, %rd21;
	@%p1 bra 	$L__BB1_31;
	ld.param.u64 	%rd19, [_Z9scan_bcaoIcLi128EEvlPT_PKS0__param_2];
	mov.u32 	%r1, %tid.x;
	add.s32 	%r17, %r1, 64;
	shr.u32 	%r18, %r1, 5;
	shr.u32 	%r19, %r17, 5;
	cvt.u64.u32 	%rd13, %r1;
	add.s32 	%r20, %r18, %r1;
	mov.u32 	%r21, _ZZ9scan_bcaoIcLi128EEvlPT_PKS0_E4temp;
	add.s32 	%r2, %r21, %r20;
	add.s32 	%r22, %r19, %r1;
	add.s32 	%r3, %r21, %r22;
	shl.b32 	%r23, %r1, 1;
	add.s32 	%r24, %r23, 2;
	mov.u32 	%r25, %nctaid.x;
	cvt.u64.u32 	%rd2, %r25;
	shr.u32 	%r26, %r1, 4;
	add.s32 	%r27, %r26, %r23;
	shr.u32 	%r28, %r23, 5;
	add.s32 	%r29, %r28, %r23;
	add.s32 	%r4, %r21, %r27;
	add.s32 	%r5, %r21, %r29;
	shl.b32 	%r30, %r1, 2;
	or.b32  	%r31, %r30, 2;
	shl.b32 	%r32, %r24, 1;
	shr.u32 	%r33, %r30, 5;
	add.s32 	%r34, %r33, %r31;
	add.s32 	%r35, %r33, %r32;
	add.s32 	%r6, %r21, %r34;
	add.s32 	%r7, %r21, %r35;
	shl.b32 	%r36, %r1, 3;
	or.b32  	%r37, %r36, 4;
	add.s32 	%r38, %r31, %r30;
	or.b32  	%r39, %r38, 1;
	shl.b32 	%r40, %r24, 2;
	add.s32 	%r41, %r32, %r30;
	shr.u32 	%r42, %r38, 5;
	add.s32 	%r43, %r42, %r37;
	shr.u32 	%r44, %r41, 5;
	add.s32 	%r45, %r44, %r40;
	add.s32 	%r8, %r21, %r43;
	add.s32 	%r9, %r21, %r45;
	shl.b32 	%r46, %r1, 4;
	or.b32  	%r47, %r46, 8;
	add.s32 	%r48, %r39, %r37;
	shl.b32 	%r49, %r24, 3;
	add.s32 	%r50, %r40, %r41;
	or.b32  	%r51, %r50, 3;
	shr.u32 	%r52, %r48, 5;
	add.s32 	%r53, %r52, %r47;
	shr.u32 	%r54, %r50, 5;
	add.s32 	%r55, %r54, %r49;
	add.s32 	%r10, %r21, %r53;
	add.s32 	%r11, %r21, %r55;
	shl.b32 	%r56, %r1, 5;
	or.b32  	%r57, %r56, 16;
	add.s32 	%r58, %r48, %r47;
	shl.b32 	%r59, %r24, 4;
	add.s32 	%r60, %r51, %r49;
	shr.u32 	%r61, %r58, 5;
	add.s32 	%r62, %r61, %r57;
	shr.u32 	%r63, %r60, 5;
	add.s32 	%r64, %r63, %r59;
	add.s32 	%r12, %r21, %r62;
	add.s32 	%r13, %r21, %r64;
	shl.b32 	%r65, %r1, 6;
	add.s32 	%r66, %r58, %r57;
	shl.b32 	%r67, %r24, 5;
	add.s32 	%r68, %r60, %r59;
	shr.u32 	%r69, %r66, 5;
	add.s32 	%r70, %r69, %r65;
	add.s32 	%r71, %r70, %r21;
	shr.u32 	%r72, %r68, 5;
	add.s32 	%r73, %r72, %r67;
	add.s32 	%r14, %r71, 32;
	add.s32 	%r15, %r21, %r73;
	shl.b64 	%rd14, %rd21, 7;
	add.s64 	%rd20, %rd14, %rd13;
	cvta.to.global.u64 	%rd15, %rd11;
	add.s64 	%rd4, %rd15, 64;
	cvta.to.global.u64 	%rd5, %rd19;
$L__BB1_2:
	setp.gt.u32 	%p2, %r1, 63;
	add.s64 	%rd16, %rd5, %rd20;
	ld.global.nc.u8 	%rs1, [%rd16];
	cvt.u16.u8 	%rs2, %rs1;
	st.shared.u8 	[%r2], %rs2;
	ld.global.nc.u8 	%rs3, [%rd16+64];
	cvt.u16.u8 	%rs4, %rs3;
	st.shared.u8 	[%r3+64], %rs4;
	bar.sync 	0;
	@%p2 bra 	$L__BB1_4;
	ld.shared.u8 	%rs5, [%r4];
	ld.shared.u8 	%rs6, [%r5+1];
	add.s16 	%rs7, %rs6, %rs5;
	st.shared.u8 	[%r5+1], %rs7;
$L__BB1_4:
	setp.gt.u32 	%p3, %r1, 31;
	bar.sync 	0;
	@%p3 bra 	$L__BB1_6;
	ld.shared.u8 	%rs8, [%r6+-1];
	ld.shared.u8 	%rs9, [%r7+-1];
	add.s16 	%rs10, %rs9, %rs8;
	st.shared.u8 	[%r7+-1], %rs10;
$L__BB1_6:
	setp.gt.u32 	%p4, %r1, 15;
	bar.sync 	0;
	@%p4 bra 	$L__BB1_8;
	ld.shared.u8 	%rs11, [%r8+-1];
	ld.shared.u8 	%rs12, [%r9+-1];
	add.s16 	%rs13, %rs12, %rs11;
	st.shared.u8 	[%r9+-1], %rs13;
$L__BB1_8:
	setp.gt.u32 	%p5, %r1, 7;
	bar.sync 	0;
	@%p5 bra 	$L__BB1_10;
	ld.shared.u8 	%rs14, [%r10+-1];
	ld.shared.u8 	%rs15, [%r11+-1];
	add.s16 	%rs16, %rs15, %rs14;
	st.shared.u8 	[%r11+-1], %rs16;
$L__BB1_10:
	setp.gt.u32 	%p6, %r1, 3;
	bar.sync 	0;
	@%p6 bra 	$L__BB1_12;
	ld.shared.u8 	%rs17, [%r12+-1];
	ld.shared.u8 	%rs18, [%r13+-1];
	add.s16 	%rs19, %rs18, %rs17;
	st.shared.u8 	[%r13+-1], %rs19;
$L__BB1_12:
	setp.gt.u32 	%p7, %r1, 1;
	bar.sync 	0;
	@%p7 bra 	$L__BB1_14;
	ld.shared.u8 	%rs20, [%r14+-1];
	ld.shared.u8 	%rs21, [%r15+-1];
	add.s16 	%rs22, %rs21, %rs20;
	st.shared.u8 	[%r15+-1], %rs22;
$L__BB1_14:
	setp.ne.s32 	%p8, %r1, 0;
	bar.sync 	0;
	@%p8 bra 	$L__BB1_16;
	mov.b16 	%rs23, 0;
	st.shared.u8 	[_ZZ9scan_bcaoIcLi128EEvlPT_PKS0_E4temp+130], %rs23;
$L__BB1_16:
	bar.sync 	0;
	@%p8 bra 	$L__BB1_18;
	ld.shared.u8 	%rs24, [_ZZ9scan_bcaoIcLi128EEvlPT_PKS0_E4temp+64];
	ld.shared.u8 	%rs25, [_ZZ9scan_bcaoIcLi128EEvlPT_PKS0_E4temp+130];
	st.shared.u8 	[_ZZ9scan_bcaoIcLi128EEvlPT_PKS0_E4temp+64], %rs25;
	add.s16 	%rs26, %rs25, %rs24;
	st.shared.u8 	[_ZZ9scan_bcaoIcLi128EEvlPT_PKS0_E4temp+130], %rs26;
$L__BB1_18:
	bar.sync 	0;
	@%p7 bra 	$L__BB1_20;
	ld.shared.u8 	%rs27, [%r14+-1];
	ld.shared.u8 	%rs28, [%r15+-1];
	st.shared.u8 	[%r14+-1], %rs28;
	add.s16 	%rs29, %rs28, %rs27;
	st.shared.u8 	[%r15+-1], %rs29;
$L__BB1_20:
	bar.sync 	0;
	@%p6 bra 	$L__BB1_22;
	ld.shared.u8 	%rs30, [%r12+-1];
	ld.shared.u8 	%rs31, [%r13+-1];
	st.shared.u8 	[%r12+-1], %rs31;
	add.s16 	%rs32, %rs31, %rs30;
	st.shared.u8 	[%r13+-1], %rs32;
$L__BB1_22:
	bar.sync 	0;
	@%p5 bra 	$L__BB1_24;
	ld.shared.u8 	%rs33, [%r10+-1];
	ld.shared.u8 	%rs34, [%r11+-1];
	st.shared.u8 	[%r10+-1], %rs34;
	add.s16 	%rs35, %rs34, %rs33;
	st.shared.u8 	[%r11+-1], %rs35;
$L__BB1_24:
	bar.sync 	0;
	@%p4 bra 	$L__BB1_26;
	ld.shared.u8 	%rs36, [%r8+-1];
	ld.shared.u8 	%rs37, [%r9+-1];
	st.shared.u8 	[%r8+-1], %rs37;
	add.s16 	%rs38, %rs37, %rs36;
	st.shared.u8 	[%r9+-1], %rs38;
$L__BB1_26:
	bar.sync 	0;
	@%p3 bra 	$L__BB1_28;
	ld.shared.u8 	%rs39, [%r6+-1];
	ld.shared.u8 	%rs40, [%r7+-1];
	st.shared.u8 	[%r6+-1], %rs40;
	add.s16 	%rs41, %rs40, %rs39;
	st.shared.u8 	[%r7+-1], %rs41;
$L__BB1_28:
	setp.gt.u32 	%p15, %r1, 63;
	bar.sync 	0;
	@%p15 bra 	$L__BB1_30;
	ld.shared.u8 	%rs42, [%r4];
	ld.shared.u8 	%rs43, [%r5+1];
	st.shared.u8 	[%r4], %rs43;
	add.s16 	%rs44, %rs43, %rs42;
	st.shared.u8 	[%r5+1], %rs44;
$L__BB1_30:
	bar.sync 	0;
	ld.shared.u8 	%rs45, [%r2];
	add.s64 	%rd17, %rd4, %rd20;
	st.global.u8 	[%rd17+-64], %rs45;
	ld.shared.u8 	%rs46, [%r3+64];
	st.global.u8 	[%rd17], %rs46;
	add.s64 	%rd21, %rd21, %rd2;
	shl.b64 	%rd18, %rd2, 7;
	add.s64 	%rd20, %rd20, %rd18;
	setp.lt.s64 	%p16, %rd21, %rd10;
	@%p16 bra 	$L__BB1_2;
$L__BB1_31:
	ret;

}
	// .globl	_Z4scanIsLi128EEvlPT_PKS0_
.visible .entry _Z4scanIsLi128EEvlPT_PKS0_(
	.param .u64 _Z4scanIsLi128EEvlPT_PKS0__param_0,
	.param .u64 .ptr .align 1 _Z4scanIsLi128EEvlPT_PKS0__param_1,
	.param .u64 .ptr .align 1 _Z4scanIsLi128EEvlPT_PKS0__param_2
)
{
	.reg .pred 	%p<17>;
	.reg .b16 	%rs<49>;
	.reg .b32 	%r<54>;
	.reg .b64 	%rd<23>;
	// demoted variable
	.shared .align 2 .b8 _ZZ4scanIsLi128EEvlPT_PKS0_E4temp[256];
	ld.param.u64 	%rd8, [_Z4scanIsLi128EEvlPT_PKS0__param_0];
	mov.u32 	%r17, %ctaid.x;
	cvt.u64.u32 	%rd22, %r17;
	setp.le.s64 	%p1, %rd8, %rd22;
	@%p1 bra 	$L__BB2_32;
	mov.u32 	%r1, %tid.x;
	shl.b32 	%r18, %r1, 1;
	shl.b32 	%r19, %r1, 3;
	add.s32 	%r20, %r18, 2;
	mov.u32 	%r21, %nctaid.x;
	cvt.u64.u32 	%rd2, %r21;
	or.b32  	%r22, %r19, 4;
	mov.u32 	%r23, _ZZ4scanIsLi128EEvlPT_PKS0_E4temp;
	add.s32 	%r2, %r23, %r22;
	add.s32 	%r3, %r2, %r22;
	shl.b32 	%r24, %r20, 2;
	add.s32 	%r25, %r2, %r24;
	add.s32 	%r4, %r25, 4;
	shl.b32 	%r26, %r1, 4;
	add.s32 	%r27, %r3, %r26;
	add.s32 	%r5, %r27, 8;
	shl.b32 	%r28, %r20, 3;
	add.s32 	%r14, %r4, %r28;
	shl.b32 	%r29, %r1, 5;
	add.s32 	%r30, %r5, %r29;
	add.s32 	%r7, %r30, 16;
	shl.b32 	%r31, %r20, 4;
	add.s32 	%r12, %r14, %r31;
	shl.b32 	%r32, %r1, 6;
	add.s32 	%r33, %r7, %r32;
	add.s32 	%r9, %r33, 32;
	shl.b32 	%r34, %r20, 5;
	add.s32 	%r10, %r12, %r34;
	xor.b32  	%r35, %r32, -32;
	add.s32 	%r11, %r9, %r35;
	xor.b32  	%r36, %r29, -16;
	add.s32 	%r13, %r11, %r36;
	xor.b32  	%r37, %r26, -8;
	add.s32 	%r15, %r13, %r37;
	shl.b64 	%rd11, %rd22, 8;
	mul.wide.u32 	%rd12, %r1, 4;
	add.s64 	%rd21, %rd11, %rd12;
$L__BB2_2:
	ld.param.u64 	%rd20, [_Z4scanIsLi128EEvlPT_PKS0__param_2];
	setp.gt.u32 	%p2, %r1, 63;
	cvta.to.global.u64 	%rd13, %rd20;
	add.s64 	%rd14, %rd13, %rd21;
	ld.global.nc.u16 	%rs7, [%rd14];
	shl.b32 	%r38, %r1, 2;
	add.s32 	%r40, %r23, %r38;
	st.shared.u16 	[%r40], %rs7;
	ld.global.nc.u16 	%rs8, [%rd14+2];
	st.shared.u16 	[%r40+2], %rs8;
	bar.sync 	0;
	@%p2 bra 	$L__BB2_4;
	ld.shared.u16 	%rs9, [%r40];
	ld.shared.u16 	%rs10, [%r40+2];
	add.s16 	%rs11, %rs10, %rs9;
	st.shared.u16 	[%r40+2], %rs11;
$L__BB2_4:
	setp.gt.u32 	%p3, %r1, 31;
	bar.sync 	0;
	@%p3 bra 	$L__BB2_6;
	ld.shared.u16 	%rs12, [%r2+-2];
	ld.shared.u16 	%rs13, [%r2+2];
	add.s16 	%rs14, %rs13, %rs12;
	st.shared.u16 	[%r2+2], %rs14;
$L__BB2_6:
	setp.gt.u32 	%p4, %r1, 15;
	bar.sync 	0;
	@%p4 bra 	$L__BB2_8;
	ld.shared.u16 	%rs15, [%r3+-2];
	ld.shared.u16 	%rs16, [%r4+-2];
	add.s16 	%rs17, %rs16, %rs15;
	st.shared.u16 	[%r4+-2], %rs17;
$L__BB2_8:
	setp.gt.u32 	%p5, %r1, 7;
	bar.sync 	0;
	@%p5 bra 	$L__BB2_10;
	ld.shared.u16 	%rs18, [%r5+-2];
	ld.shared.u16 	%rs19, [%r14+-2];
	add.s16 	%rs20, %rs19, %rs18;
	st.shared.u16 	[%r14+-2], %rs20;
$L__BB2_10:
	setp.gt.u32 	%p6, %r1, 3;
	bar.sync 	0;
	@%p6 bra 	$L__BB2_12;
	ld.shared.u16 	%rs21, [%r7+-2];
	ld.shared.u16 	%rs22, [%r12+-2];
	add.s16 	%rs23, %rs22, %rs21;
	st.shared.u16 	[%r12+-2], %rs23;
$L__BB2_12:
	setp.gt.u32 	%p7, %r1, 1;
	bar.sync 	0;
	@%p7 bra 	$L__BB2_14;
	ld.shared.u16 	%rs24, [%r9+-2];
	ld.shared.u16 	%rs25, [%r10+-2];
	add.s16 	%rs26, %rs25, %rs24;
	st.shared.u16 	[%r10+-2], %rs26;
$L__BB2_14:
	setp.ne.s32 	%p8, %r1, 0;
	bar.sync 	0;
	@%p8 bra 	$L__BB2_16;
	mov.b16 	%rs27, 0;
	st.shared.u16 	[_ZZ4scanIsLi128EEvlPT_PKS0_E4temp+254], %rs27;
$L__BB2_16:
	setp.ne.s32 	%p9, %r1, 0;
	bar.sync 	0;
	@%p9 bra 	$L__BB2_18;
	ld.shared.u16 	%rs28, [_ZZ4scanIsLi128EEvlPT_PKS0_E4temp+126];
	ld.shared.u16 	%rs29, [_ZZ4scanIsLi128EEvlPT_PKS0_E4temp+254];
	st.shared.u16 	[_ZZ4scanIsLi128EEvlPT_PKS0_E4temp+126], %rs29;
	add.s16 	%rs30, %rs29, %rs28;
	st.shared.u16 	[_ZZ4scanIsLi128EEvlPT_PKS0_E4temp+254], %rs30;
$L__BB2_18:
	setp.gt.u32 	%p10, %r1, 1;
	bar.sync 	0;
	@%p10 bra 	$L__BB2_20;
	ld.shared.u16 	%rs31, [%r9+-2];
	ld.shared.u16 	%rs32, [%r10+-2];
	st.shared.u16 	[%r9+-2], %rs32;
	add.s16 	%rs33, %rs32, %rs31;
	st.shared.u16 	[%r10+-2], %rs33;
$L__BB2_20:
	setp.gt.u32 	%p11, %r1, 3;
	bar.sync 	0;
	@%p11 bra 	$L__BB2_22;
	ld.shared.u16 	%rs34, [%r11+-2];
	ld.shared.u16 	%rs35, [%r12+-2];
	st.shared.u16 	[%r11+-2], %rs35;
	add.s16 	%rs36, %rs35, %rs34;
	st.shared.u16 	[%r12+-2], %rs36;
$L__BB2_22:
	setp.gt.u32 	%p12, %r1, 7;
	bar.sync 	0;
	@%p12 bra 	$L__BB2_24;
	ld.shared.u16 	%rs37, [%r13+-2];
	ld.shared.u16 	%rs38, [%r14+-2];
	st.shared.u16 	[%r13+-2], %rs38;
	add.s16 	%rs39, %rs38, %rs37;
	st.shared.u16 	[%r14+-2], %rs39;
$L__BB2_24:
	setp.gt.u32 	%p13, %r1, 15;
	bar.sync 	0;
	@%p13 bra 	$L__BB2_26;
	ld.shared.u16 	%rs40, [%r15+-2];
	ld.shared.u16 	%rs41, [%r4+-2];
	st.shared.u16 	[%r15+-2], %rs41;
	add.s16 	%rs42, %rs41, %rs40;
	st.shared.u16 	[%r4+-2], %rs42;
$L__BB2_26:
	setp.gt.u32 	%p14, %r1, 31;
	bar.sync 	0;
	@%p14 bra 	$L__BB2_28;
	xor.b32  	%r45, %r19, -4;
	add.s32 	%r46, %r15, %r45;
	ld.shared.u16 	%rs43, [%r46+-2];
	sub.s32 	%r47, %r4, %r19;
	ld.shared.u16 	%rs44, [%r47+-10];
	st.shared.u16 	[%r46+-2], %rs44;
	add.s16 	%rs45, %rs44, %rs43;
	st.shared.u16 	[%r47+-10], %rs45;
$L__BB2_28:
	setp.lt.u32 	%p15, %r1, 64;
	bar.sync 	0;
	@%p15 bra 	$L__BB2_30;
	ld.shared.u16 	%rs48, [%r40];
	ld.shared.u16 	%rs47, [%r40+2];
	bra.uni 	$L__BB2_31;
$L__BB2_30:
	ld.shared.u16 	%rs46, [%r40];
	ld.shared.u16 	%rs48, [%r40+2];
	st.shared.u16 	[%r40], %rs48;
	add.s16 	%rs47, %rs48, %rs46;
	st.shared.u16 	[%r40+2], %rs47;
$L__BB2_31:
	ld.param.u64 	%rd19, [_Z4scanIsLi128EEvlPT_PKS0__param_1];
	ld.param.u64 	%rd18, [_Z4scanIsLi128EEvlPT_PKS0__param_0];
	cvta.to.global.u64 	%rd15, %rd19;
	add.s64 	%rd16, %rd15, %rd21;
	st.global.u16 	[%rd16], %rs48;
	st.global.u16 	[%rd16+2], %rs47;
	add.s64 	%rd22, %rd22, %rd2;
	shl.b64 	%rd17, %rd2, 8;
	add.s64 	%rd21, %rd21, %rd17;
	setp.lt.s64 	%p16, %rd22, %rd18;
	@%p16 bra 	$L__BB2_2;
$L__BB2_32:
	ret;

}
	// .globl	_Z9scan_bcaoIsLi128EEvlPT_PKS0_
.visible .entry _Z9scan_bcaoIsLi128EEvlPT_PKS0_(
	.param .u64 _Z9scan_bcaoIsLi128EEvlPT_PKS0__param_0,
	.param .u64 .ptr .align 1 _Z9scan_bcaoIsLi128EEvlPT_PKS0__param_1,
	.param .u64 .ptr .align 1 _Z9scan_bcaoIsLi128EEvlPT_PKS0__param_2
)
{
	.reg .pred 	%p<17>;
	.reg .b16 	%rs<45>;
	.reg .b32 	%r<88>;
	.reg .b64 	%rd<22>;
	// demoted variable
	.shared .align 2 .b8 _ZZ9scan_bcaoIsLi128EEvlPT_PKS0_E4temp[512];
	ld.param.u64 	%rd10, [_Z9scan_bcaoIsLi128EEvlPT_PKS0__param_0];
	ld.param.u64 	%rd11, [_Z9scan_bcaoIsLi128EEvlPT_PKS0__param_1];
	mov.u32 	%r16, %ctaid.x;
	cvt.u64.u32 	%rd21, %r16;
	setp.le.s64 	%p1, %rd10, %rd21;
	@%p1 bra 	$L__BB3_31;
	ld.param.u64 	%rd19, [_Z9scan_bcaoIsLi128EEvlPT_PKS0__param_2];
	mov.u32 	%r1, %tid.x;
	add.s32 	%r17, %r1, 64;
	shr.u32 	%r18, %r1, 5;
	shr.u32 	%r19, %r17, 5;
	add.s32 	%r20, %r18, %r1;
	shl.b32 	%r21, %r20, 1;
	mov.u32 	%r22, _ZZ9scan_bcaoIsLi128EEvlPT_PKS0_E4temp;
	add.s32 	%r2, %r22, %r21;
	add.s32 	%r23, %r19, %r1;
	shl.b32 	%r24, %r23, 1;
	add.s32 	%r3, %r22, %r24;
	shl.b32 	%r25, %r1, 1;
	add.s32 	%r26, %r25, 2;
	mov.u32 	%r27, %nctaid.x;
	cvt.u64.u32 	%rd2, %r27;
	shr.u32 	%r28, %r1, 4;
	add.s32 	%r29, %r28, %r25;
	shr.u32 	%r30, %r25, 5;
	add.s32 	%r31, %r30, %r25;
	shl.b32 	%r32, %r29, 1;
	add.s32 	%r4, %r22, %r32;
	shl.b32 	%r33, %r31, 1;
	add.s32 	%r5, %r22, %r33;
	shl.b32 	%r34, %r1, 2;
	or.b32  	%r35, %r34, 2;
	shl.b32 	%r36, %r26, 1;
	shr.u32 	%r37, %r34, 5;
	add.s32 	%r38, %r37, %r35;
	add.s32 	%r39, %r37, %r36;
	shl.b32 	%r40, %r38, 1;
	add.s32 	%r6, %r22, %r40;
	shl.b32 	%r41, %r39, 1;
	add.s32 	%r7, %r22, %r41;
	shl.b32 	%r42, %r1, 3;
	or.b32  	%r43, %r42, 4;
	add.s32 	%r44, %r35, %r34;
	or.b32  	%r45, %r44, 1;
	shl.b32 	%r46, %r26, 2;
	add.s32 	%r47, %r36, %r34;
	shr.u32 	%r48, %r44, 5;
	add.s32 	%r49, %r48, %r43;
	shr.u32 	%r50, %r47, 5;
	add.s32 	%r51, %r50, %r46;
	shl.b32 	%r52, %r49, 1;
	add.s32 	%r8, %r22, %r52;
	shl.b32 	%r53, %r51, 1;
	add.s32 	%r9, %r22, %r53;
	shl.b32 	%r54, %r1, 4;
	or.b32  	%r55, %r54, 8;
	add.s32 	%r56, %r45, %r43;
	shl.b32 	%r57, %r26, 3;
	add.s32 	%r58, %r46, %r47;
	or.b32  	%r59, %r58, 3;
	shr.u32 	%r60, %r56, 5;
	add.s32 	%r61, %r60, %r55;
	shr.u32 	%r62, %r58, 5;
	add.s32 	%r63, %r62, %r57;
	shl.b32 	%r64, %r61, 1;
	add.s32 	%r10, %r22, %r64;
	shl.b32 	%r65, %r63, 1;
	add.s32 	%r11, %r22, %r65;
	shl.b32 	%r66, %r1, 5;
	or.b32  	%r67, %r66, 16;
	add.s32 	%r68, %r56, %r55;
	shl.b32 	%r69, %r26, 4;
	add.s32 	%r70, %r59, %r57;
	shr.u32 	%r71, %r68, 5;
	add.s32 	%r72, %r71, %r67;
	shr.u32 	%r73, %r70, 5;
	add.s32 	%r74, %r73, %r69;
	shl.b32 	%r75, %r72, 1;
	add.s32 	%r12, %r22, %r75;
	shl.b32 	%r76, %r74, 1;
	add.s32 	%r13, %r22, %r76;
	shl.b32 	%r77, %r1, 6;
	add.s32 	%r78, %r68, %r67;
	shl.b32 	%r79, %r26, 5;
	add.s32 	%r80, %r70, %r69;
	shr.u32 	%r81, %r78, 5;
	add.s32 	%r82, %r81, %r77;
	shl.b32 	%r83, %r82, 1;
	shr.u32 	%r84, %r80, 5;
	add.s32 	%r85, %r84, %r79;
	add.s32 	%r86, %r83, %r22;
	add.s32 	%r14, %r86, 64;
	shl.b32 	%r87, %r85, 1;
	add.s32 	%r15, %r22, %r87;
	cvta.to.global.u64 	%rd13, %rd19;
	add.s64 	%rd3, %rd13, 128;
	shl.b64 	%rd14, %rd21, 8;
	mul.wide.u32 	%rd15, %r1, 2;
	add.s64 	%rd20, %rd14, %rd15;
	cvta.to.global.u64 	%rd5, %rd11;
$L__BB3_2:
	setp.gt.u32 	%p2, %r1, 63;
	add.s64 	%rd16, %rd3, %rd20;
	ld.global.nc.u16 	%rs1, [%rd16+-128];
	st.shared.u16 	[%r2], %rs1;
	ld.global.nc.u16 	%rs2, [%rd16];
	st.shared.u16 	[%r3+128], %rs2;
	bar.sync 	0;
	@%p2 bra 	$L__BB3_4;
	ld.shared.u16 	%rs3, [%r4];
	ld.shared.u16 	%rs4, [%r5+2];
	add.s16 	%rs5, %rs4, %rs3;
	st.shared.u16 	[%r5+2], %rs5;
$L__BB3_4:
	setp.gt.u32 	%p3, %r1, 31;
	bar.sync 	0;
	@%p3 bra 	$L__BB3_6;
	ld.shared.u16 	%rs6, [%r6+-2];
	ld.shared.u16 	%rs7, [%r7+-2];
	add.s16 	%rs8, %rs7, %rs6;
	st.shared.u16 	[%r7+-2], %rs8;
$L__BB3_6:
	setp.gt.u32 	%p4, %r1, 15;
	bar.sync 	0;
	@%p4 bra 	$L__BB3_8;
	ld.shared.u16 	%rs9, [%r8+-2];
	ld.shared.u16 	%rs10, [%r9+-2];
	add.s16 	%rs11, %rs10, %rs9;
	st.shared.u16 	[%r9+-2], %rs11;
$L__BB3_8:
	setp.gt.u32 	%p5, %r1, 7;
	bar.sync 	0;
	@%p5 bra 	$L__BB3_10;
	ld.shared.u16 	%rs12, [%r10+-2];
	ld.shared.u16 	%rs13, [%r11+-2];
	add.s16 	%rs14, %rs13, %rs12;
	st.shared.u16 	[%r11+-2], %rs14;
$L__BB3_10:
	setp.gt.u32 	%p6, %r1, 3;
	bar.sync 	0;
	@%p6 bra 	$L__BB3_12;
	ld.shared.u16 	%rs15, [%r12+-2];
	ld.shared.u16 	%rs16, [%r13+-2];
	add.s16 	%rs17, %rs16, %rs15;
	st.shared.u16 	[%r13+-2], %rs17;
$L__BB3_12:
	setp.gt.u32 	%p7, %r1, 1;
	bar.sync 	0;
	@%p7 bra 	$L__BB3_14;
	ld.shared.u16 	%rs18, [%r14+-2];
	ld.shared.u16 	%rs19, [%r15+-2];
	add.s16 	%rs20, %rs19, %rs18;
	st.shared.u16 	[%r15+-2], %rs20;
$L__BB3_14:
	setp.ne.s32 	%p8, %r1, 0;
	bar.sync 	0;
	@%p8 bra 	$L__BB3_16;
	mov.b16 	%rs21, 0;
	st.shared.u16 	[_ZZ9scan_bcaoIsLi128EEvlPT_PKS0_E4temp+260], %rs21;
$L__BB3_16:
	bar.sync 	0;
	@%p8 bra 	$L__BB3_18;
	ld.shared.u16 	%rs22, [_ZZ9scan_bcaoIsLi128EEvlPT_PKS0_E4temp+128];
	ld.shared.u16 	%rs23, [_ZZ9scan_bcaoIsLi128EEvlPT_PKS0_E4temp+260];
	st.shared.u16 	[_ZZ9scan_bcaoIsLi128EEvlPT_PKS0_E4temp+128], %rs23;
	add.s16 	%rs24, %rs23, %rs22;
	st.shared.u16 	[_ZZ9scan_bcaoIsLi128EEvlPT_PKS0_E4temp+260], %rs24;
$L__BB3_18:
	bar.sync 	0;
	@%p7 bra 	$L__BB3_20;
	ld.shared.u16 	%rs25, [%r14+-2];
	ld.shared.u16 	%rs26, [%r15+-2];
	st.shared.u16 	[%r14+-2], %rs26;
	add.s16 	%rs27, %rs26, %rs25;
	st.shared.u16 	[%r15+-2], %rs27;
$L__BB3_20:
	bar.sync 	0;
	@%p6 bra 	$L__BB3_22;
	ld.shared.u16 	%rs28, [%r12+-2];
	ld.shared.u16 	%rs29, [%r13+-2];
	st.shared.u16 	[%r12+-2], %rs29;
	add.s16 	%rs30, %rs29, %rs28;
	st.shared.u16 	[%r13+-2], %rs30;
$L__BB3_22:
	bar.sync 	0;
	@%p5 bra 	$L__BB3_24;
	ld.shared.u16 	%rs31, [%r10+-2];
	ld.shared.u16 	%rs32, [%r11+-2];
	st.shared.u16 	[%r10+-2], %rs32;
	add.s16 	%rs33, %rs32, %rs31;
	st.shared.u16 	[%r11+-2], %rs33;
$L__BB3_24:
	bar.sync 	0;
	@%p4 bra 	$L__BB3_26;
	ld.shared.u16 	%rs34, [%r8+-2];
	ld.shared.u16 	%rs35, [%r9+-2];
	st.shared.u16 	[%r8+-2], %rs35;
	add.s16 	%rs36, %rs35, %rs34;
	st.shared.u16 	[%r9+-2], %rs36;
$L__BB3_26:
	bar.sync 	0;
	@%p3 bra 	$L__BB3_28;
	ld.shared.u16 	%rs37, [%r6+-2];
	ld.shared.u16 	%rs38, [%r7+-2];
	st.shared.u16 	[%r6+-2], %rs38;
	add.s16 	%rs39, %rs38, %rs37;
	st.shared.u16 	[%r7+-2], %rs39;
$L__BB3_28:
	setp.gt.u32 	%p15, %r1, 63;
	bar.sync 	0;
	@%p15 bra 	$L__BB3_30;
	ld.shared.u16 	%rs40, [%r4];
	ld.shared.u16 	%rs41, [%r5+2];
	st.shared.u16 	[%r4], %rs41;
	add.s16 	%rs42, %rs41, %rs40;
	st.shared.u16 	[%r5+2], %rs42;
$L__BB3_30:
	bar.sync 	0;
	ld.shared.u16 	%rs43, [%r2];
	add.s64 	%rd17, %rd5, %rd20;
	st.global.u16 	[%rd17], %rs43;
	ld.shared.u16 	%rs44, [%r3+128];
	st.global.u16 	[%rd17+128], %rs44;
	add.s64 	%rd21, %rd21, %rd2;
	shl.b64 	%rd18, %rd2, 8;
	add.s64 	%rd20, %rd20, %rd18;
	setp.lt.s64 	%p16, %rd21, %rd10;
	@%p16 bra 	$L__BB3_2;
$L__BB3_31:
	ret;

}
	// .globl	_Z4scanIiLi128EEvlPT_PKS0_
.visible .entry _Z4scanIiLi128EEvlPT_PKS0_(
	.param .u64 _Z4scanIiLi128EEvlPT_PKS0__param_0,
	.param .u64 .ptr .align 1 _Z4scanIiLi128EEvlPT_PKS0__param_1,
	.param .u64 .ptr .align 1 _Z4scanIiLi128EEvlPT_PKS0__param_2
)
{
	.reg .pred 	%p<17>;
	.reg .b32 	%r<102>;
	.reg .b64 	%rd<23>;
	// demoted variable
	.shared .align 4 .b8 _ZZ4scanIiLi128EEvlPT_PKS0_E4temp[512];
	ld.param.u64 	%rd8, [_Z4scanIiLi128EEvlPT_PKS0__param_0];
	mov.u32 	%r23, %ctaid.x;
	cvt.u64.u32 	%rd22, %r23;
	setp.le.s64 	%p1, %rd8, %rd22;
	@%p1 bra 	$L__BB4_32;
	mov.u32 	%r1, %tid.x;
	shl.b32 	%r24, %r1, 1;
	shl.b32 	%r25, %r1, 4;
	add.s32 	%r26, %r24, 2;
	mov.u32 	%r27, %nctaid.x;
	cvt.u64.u32 	%rd2, %r27;
	or.b32  	%r28, %r25, 8;
	mov.u32 	%r29, _ZZ4scanIiLi128EEvlPT_PKS0_E4temp;
	add.s32 	%r2, %r29, %r28;
	add.s32 	%r3, %r2, %r28;
	shl.b32 	%r30, %r26, 3;
	add.s32 	%r31, %r2, %r30;
	add.s32 	%r4, %r31, 8;
	shl.b32 	%r32, %r1, 5;
	add.s32 	%r33, %r3, %r32;
	add.s32 	%r5, %r33, 16;
	shl.b32 	%r34, %r26, 4;
	add.s32 	%r14, %r4, %r34;
	shl.b32 	%r35, %r1, 6;
	add.s32 	%r36, %r5, %r35;
	add.s32 	%r7, %r36, 32;
	shl.b32 	%r37, %r26, 5;
	add.s32 	%r12, %r14, %r37;
	shl.b32 	%r38, %r1, 7;
	add.s32 	%r39, %r7, %r38;
	add.s32 	%r9, %r39, 64;
	shl.b32 	%r40, %r26, 6;
	add.s32 	%r10, %r12, %r40;
	xor.b32  	%r41, %r38, -64;
	add.s32 	%r11, %r9, %r41;
	xor.b32  	%r42, %r35, -32;
	add.s32 	%r13, %r11, %r42;
	xor.b32  	%r43, %r32, -16;
	add.s32 	%r15, %r13, %r43;
	shl.b64 	%rd11, %rd22, 9;
	mul.wide.u32 	%rd12, %r1, 8;
	add.s64 	%rd21, %rd11, %rd12;
$L__BB4_2:
	ld.param.u64 	%rd20, [_Z4scanIiLi128EEvlPT_PKS0__param_2];
	setp.gt.u32 	%p2, %r1, 63;
	cvta.to.global.u64 	%rd13, %rd20;
	add.s64 	%rd14, %rd13, %rd21;
	ld.global.nc.u32 	%r44, [%rd14];
	shl.b32 	%r45, %r1, 3;
	add.s32 	%r47, %r29, %r45;
	st.shared.u32 	[%r47], %r44;
	ld.global.nc.u32 	%r48, [%rd14+4];
	st.shared.u32 	[%r47+4], %r48;
	bar.sync 	0;
	@%p2 bra 	$L__BB4_4;
	ld.shared.u32 	%r52, [%r47];
	ld.shared.u32 	%r53, [%r47+4];
	add.s32 	%r54, %r53, %r52;
	st.shared.u32 	[%r47+4], %r54;
$L__BB4_4:
	setp.gt.u32 	%p3, %r1, 31;
	bar.sync 	0;
	@%p3 bra 	$L__BB4_6;
	ld.shared.u32 	%r55, [%r2+-4];
	ld.shared.u32 	%r56, [%r2+4];
	add.s32 	%r57, %r56, %r55;
	st.shared.u32 	[%r2+4], %r57;
$L__BB4_6:
	setp.gt.u32 	%p4, %r1, 15;
	bar.sync 	0;
	@%p4 bra 	$L__BB4_8;
	ld.shared.u32 	%r58, [%r3+-4];
	ld.shared.u32 	%r59, [%r4+-4];
	add.s32 	%r60, %r59, %r58;
	st.shared.u32 	[%r4+-4], %r60;
$L__BB4_8:
	setp.gt.u32 	%p5, %r1, 7;
	bar.sync 	0;
	@%p5 bra 	$L__BB4_10;
	ld.shared.u32 	%r61, [%r5+-4];
	ld.shared.u32 	%r62, [%r14+-4];
	add.s32 	%r63, %r62, %r61;
	st.shared.u32 	[%r14+-4], %r63;
$L__BB4_10:
	setp.gt.u32 	%p6, %r1, 3;
	bar.sync 	0;
	@%p6 bra 	$L__BB4_12;
	ld.shared.u32 	%r64, [%r7+-4];
	ld.shared.u32 	%r65, [%r12+-4];
	add.s32 	%r66, %r65, %r64;
	st.shared.u32 	[%r12+-4], %r66;
$L__BB4_12:
	setp.gt.u32 	%p7, %r1, 1;
	bar.sync 	0;
	@%p7 bra 	$L__BB4_14;
	ld.shared.u32 	%r67, [%r9+-4];
	ld.shared.u32 	%r68, [%r10+-4];
	add.s32 	%r69, %r68, %r67;
	st.shared.u32 	[%r10+-4], %r69;
$L__BB4_14:
	setp.ne.s32 	%p8, %r1, 0;
	bar.sync 	0;
	@%p8 bra 	$L__BB4_16;
	mov.b32 	%r70, 0;
	st.shared.u32 	[_ZZ4scanIiLi128EEvlPT_PKS0_E4temp+508], %r70;
$L__BB4_16:
	setp.ne.s32 	%p9, %r1, 0;
	bar.sync 	0;
	@%p9 bra 	$L__BB4_18;
	ld.shared.u32 	%r71, [_ZZ4scanIiLi128EEvlPT_PKS0_E4temp+252];
	ld.shared.u32 	%r72, [_ZZ4scanIiLi128EEvlPT_PKS0_E4temp+508];
	st.shared.u32 	[_ZZ4scanIiLi128EEvlPT_PKS0_E4temp+252], %r72;
	add.s32 	%r73, %r72, %r71;
	st.shared.u32 	[_ZZ4scanIiLi128EEvlPT_PKS0_E4temp+508], %r73;
$L__BB4_18:
	setp.gt.u32 	%p10, %r1, 1;
	bar.sync 	0;
	@%p10 bra 	$L__BB4_20;
	ld.shared.u32 	%r74, [%r9+-4];
	ld.shared.u32 	%r75, [%r10+-4];
	st.shared.u32 	[%r9+-4], %r75;
	add.s32 	%r76, %r75, %r74;
	st.shared.u32 	[%r10+-4], %r76;
$L__BB4_20:
	setp.gt.u32 	%p11, %r1, 3;
	bar.sync 	0;
	@%p11 bra 	$L__BB4_22;
	ld.shared.u32 	%r77, [%r11+-4];
	ld.shared.u32 	%r78, [%r12+-4];
	st.shared.u32 	[%r11+-4], %r78;
	add.s32 	%r79, %r78, %r77;
	st.shared.u32 	[%r12+-4], %r79;
$L__BB4_22:
	setp.gt.u32 	%p12, %r1, 7;
	bar.sync 	0;
	@%p12 bra 	$L__BB4_24;
	ld.shared.u32 	%r80, [%r13+-4];
	ld.shared.u32 	%r81, [%r14+-4];
	st.shared.u32 	[%r13+-4], %r81;
	add.s32 	%r82, %r81, %r80;
	st.shared.u32 	[%r14+-4], %r82;
$L__BB4_24:
	setp.gt.u32 	%p13, %r1, 15;
	bar.sync 	0;
	@%p13 bra 	$L__BB4_26;
	ld.shared.u32 	%r83, [%r15+-4];
	ld.shared.u32 	%r84, [%r4+-4];
	st.shared.u32 	[%r15+-4], %r84;
	add.s32 	%r85, %r84, %r83;
	st.shared.u32 	[%r4+-4], %r85;
$L__BB4_26:
	setp.gt.u32 	%p14, %r1, 31;
	bar.sync 	0;
	@%p14 bra 	$L__BB4_28;
	xor.b32  	%r87, %r25, -8;
	add.s32 	%r88, %r15, %r87;
	ld.shared.u32 	%r89, [%r88+-4];
	sub.s32 	%r90, %r4, %r25;
	ld.shared.u32 	%r91, [%r90+-20];
	st.shared.u32 	[%r88+-4], %r91;
	add.s32 	%r92, %r91, %r89;
	st.shared.u32 	[%r90+-20], %r92;
$L__BB4_28:
	setp.lt.u32 	%p15, %r1, 64;
	bar.sync 	0;
	@%p15 bra 	$L__BB4_30;
	ld.shared.u32 	%r101, [%r47];
	ld.shared.u32 	%r100, [%r47+4];
	bra.uni 	$L__BB4_31;
$L__BB4_30:
	ld.shared.u32 	%r99, [%r47];
	ld.shared.u32 	%r101, [%r47+4];
	st.shared.u32 	[%r47], %r101;
	add.s32 	%r100, %r101, %r99;
	st.shared.u32 	[%r47+4], %r100;
$L__BB4_31:
	ld.param.u64 	%rd19, [_Z4scanIiLi128EEvlPT_PKS0__param_1];
	ld.param.u64 	%rd18, [_Z4scanIiLi128EEvlPT_PKS0__param_0];
	cvta.to.global.u64 	%rd15, %rd19;
	add.s64 	%rd16, %rd15, %rd21;
	st.global.u32 	[%rd16], %r101;
	st.global.u32 	[%rd16+4], %r100;
	add.s64 	%rd22, %rd22, %rd2;
	shl.b64 	%rd17, %rd2, 9;
	add.s64 	%rd21, %rd21, %rd17;
	setp.lt.s64 	%p16, %rd22, %rd18;
	@%p16 bra 	$L__BB4_2;
$L__BB4_32:
	ret;

}
	// .globl	_Z9scan_bcaoIiLi128EEvlPT_PKS0_
.visible .entry _Z9scan_bcaoIiLi128EEvlPT_PKS0_(
	.param .u64 _Z9scan_bcaoIiLi128EEvlPT_PKS0__param_0,
	.param .u64 .ptr .align 1 _Z9scan_bcaoIiLi128EEvlPT_PKS0__param_1,
	.param .u64 .ptr .align 1 _Z9scan_bcaoIiLi128EEvlPT_PKS0__param_2
)
{
	.reg .pred 	%p<17>;
	.reg .b32 	%r<132>;
	.reg .b64 	%rd<22>;
	// demoted variable
	.shared .align 4 .b8 _ZZ9scan_bcaoIiLi128EEvlPT_PKS0_E4temp[1024];
	ld.param.u64 	%rd10, [_Z9scan_bcaoIiLi128EEvlPT_PKS0__param_0];
	ld.param.u64 	%rd11, [_Z9scan_bcaoIiLi128EEvlPT_PKS0__param_1];
	mov.u32 	%r16, %ctaid.x;
	cvt.u64.u32 	%rd21, %r16;
	setp.le.s64 	%p1, %rd10, %rd21;
	@%p1 bra 	$L__BB5_31;
	ld.param.u64 	%rd19, [_Z9scan_bcaoIiLi128EEvlPT_PKS0__param_2];
	mov.u32 	%r1, %tid.x;
	add.s32 	%r17, %r1, 64;
	shr.u32 	%r18, %r1, 5;
	shr.u32 	%r19, %r17, 5;
	add.s32 	%r20, %r18, %r1;
	shl.b32 	%r21, %r20, 2;
	mov.u32 	%r22, _ZZ9scan_bcaoIiLi128EEvlPT_PKS0_E4temp;
	add.s32 	%r2, %r22, %r21;
	add.s32 	%r23, %r19, %r1;
	shl.b32 	%r24, %r23, 2;
	add.s32 	%r3, %r22, %r24;
	shl.b32 	%r25, %r1, 1;
	add.s32 	%r26, %r25, 2;
	mov.u32 	%r27, %nctaid.x;
	cvt.u64.u32 	%rd2, %r27;
	shr.u32 	%r28, %r1, 4;
	add.s32 	%r29, %r28, %r25;
	shr.u32 	%r30, %r25, 5;
	add.s32 	%r31, %r30, %r25;
	shl.b32 	%r32, %r29, 2;
	add.s32 	%r4, %r22, %r32;
	shl.b32 	%r33, %r31, 2;
	add.s32 	%r5, %r22, %r33;
	shl.b32 	%r34, %r1, 2;
	or.b32  	%r35, %r34, 2;
	shl.b32 	%r36, %r26, 1;
	shr.u32 	%r37, %r34, 5;
	add.s32 	%r38, %r37, %r35;
	add.s32 	%r39, %r37, %r36;
	shl.b32 	%r40, %r38, 2;
	add.s32 	%r6, %r22, %r40;
	shl.b32 	%r41, %r39, 2;
	add.s32 	%r7, %r22, %r41;
	shl.b32 	%r42, %r1, 3;
	or.b32  	%r43, %r42, 4;
	add.s32 	%r44, %r35, %r34;
	or.b32  	%r45, %r44, 1;
	shl.b32 	%r46, %r26, 2;
	add.s32 	%r47, %r36, %r34;
	shr.u32 	%r48, %r44, 5;
	add.s32 	%r49, %r48, %r43;
	shr.u32 	%r50, %r47, 5;
	add.s32 	%r51, %r50, %r46;
	shl.b32 	%r52, %r49, 2;
	add.s32 	%r8, %r22, %r52;
	shl.b32 	%r53, %r51, 2;
	add.s32 	%r9, %r22, %r53;
	shl.b32 	%r54, %r1, 4;
	or.b32  	%r55, %r54, 8;
	add.s32 	%r56, %r45, %r43;
	shl.b32 	%r57, %r26, 3;
	add.s32 	%r58, %r46, %r47;
	or.b32  	%r59, %r58, 3;
	shr.u32 	%r60, %r56, 5;
	add.s32 	%r61, %r60, %r55;
	shr.u32 	%r62, %r58, 5;
	add.s32 	%r63, %r62, %r57;
	shl.b32 	%r64, %r61, 2;
	add.s32 	%r10, %r22, %r64;
	shl.b32 	%r65, %r63, 2;
	add.s32 	%r11, %r22, %r65;
	shl.b32 	%r66, %r1, 5;
	or.b32  	%r67, %r66, 16;
	add.s32 	%r68, %r56, %r55;
	shl.b32 	%r69, %r26, 4;
	add.s32 	%r70, %r59, %r57;
	shr.u32 	%r71, %r68, 5;
	add.s32 	%r72, %r71, %r67;
	shr.u32 	%r73, %r70, 5;
	add.s32 	%r74, %r73, %r69;
	shl.b32 	%r75, %r72, 2;
	add.s32 	%r12, %r22, %r75;
	shl.b32 	%r76, %r74, 2;
	add.s32 	%r13, %r22, %r76;
	shl.b32 	%r77, %r1, 6;
	add.s32 	%r78, %r68, %r67;
	shl.b32 	%r79, %r26, 5;
	add.s32 	%r80, %r70, %r69;
	shr.u32 	%r81, %r78, 5;
	add.s32 	%r82, %r81, %r77;
	shl.b32 	%r83, %r82, 2;
	shr.u32 	%r84, %r80, 5;
	add.s32 	%r85, %r84, %r79;
	add.s32 	%r86, %r83, %r22;
	add.s32 	%r14, %r86, 128;
	shl.b32 	%r87, %r85, 2;
	add.s32 	%r15, %r22, %r87;
	cvta.to.global.u64 	%rd13, %rd19;
	add.s64 	%rd3, %rd13, 256;
	shl.b64 	%rd14, %rd21, 9;
	mul.wide.u32 	%rd15, %r1, 4;
	add.s64 	%rd20, %rd14, %rd15;
	cvta.to.global.u64 	%rd5, %rd11;
$L__BB5_2:
	setp.gt.u32 	%p2, %r1, 63;
	add.s64 	%rd16, %rd3, %rd20;
	ld.global.nc.u32 	%r88, [%rd16+-256];
	st.shared.u32 	[%r2], %r88;
	ld.global.nc.u32 	%r89, [%rd16];
	st.shared.u32 	[%r3+256], %r89;
	bar.sync 	0;
	@%p2 bra 	$L__BB5_4;
	ld.shared.u32 	%r90, [%r4];
	ld.shared.u32 	%r91, [%r5+4];
	add.s32 	%r92, %r91, %r90;
	st.shared.u32 	[%r5+4], %r92;
$L__BB5_4:
	setp.gt.u32 	%p3, %r1, 31;
	bar.sync 	0;
	@%p3 bra 	$L__BB5_6;
	ld.shared.u32 	%r93, [%r6+-4];
	ld.shared.u32 	%r94, [%r7+-4];
	add.s32 	%r95, %r94, %r93;
	st.shared.u32 	[%r7+-4], %r95;
$L__BB5_6:
	setp.gt.u32 	%p4, %r1, 15;
	bar.sync 	0;
	@%p4 bra 	$L__BB5_8;
	ld.shared.u32 	%r96, [%r8+-4];
	ld.shared.u32 	%r97, [%r9+-4];
	add.s32 	%r98, %r97, %r96;
	st.shared.u32 	[%r9+-4], %r98;
$L__BB5_8:
	setp.gt.u32 	%p5, %r1, 7;
	bar.sync 	0;
	@%p5 bra 	$L__BB5_10;
	ld.shared.u32 	%r99, [%r10+-4];
	ld.shared.u32 	%r100, [%r11+-4];
	add.s32 	%r101, %r100, %r99;
	st.shared.u32 	[%r11+-4], %r101;
$L__BB5_10:
	setp.gt.u32 	%p6, %r1, 3;
	bar.sync 	0;
	@%p6 bra 	$L__BB5_12;
	ld.shared.u32 	%r102, [%r12+-4];
	ld.shared.u32 	%r103, [%r13+-4];
	add.s32 	%r104, %r103, %r102;
	st.shared.u32 	[%r13+-4], %r104;
$L__BB5_12:
	setp.gt.u32 	%p7, %r1, 1;
	bar.sync 	0;
	@%p7 bra 	$L__BB5_14;
	ld.shared.u32 	%r105, [%r14+-4];
	ld.shared.u32 	%r106, [%r15+-4];
	add.s32 	%r107, %r106, %r105;
	st.shared.u32 	[%r15+-4], %r107;
$L__BB5_14:
	setp.ne.s32 	%p8, %r1, 0;
	bar.sync 	0;
	@%p8 bra 	$L__BB5_16;
	mov.b32 	%r108, 0;
	st.shared.u32 	[_ZZ9scan_bcaoIiLi128EEvlPT_PKS0_E4temp+520], %r108;
$L__BB5_16:
	bar.sync 	0;
	@%p8 bra 	$L__BB5_18;
	ld.shared.u32 	%r109, [_ZZ9scan_bcaoIiLi128EEvlPT_PKS0_E4temp+256];
	ld.shared.u32 	%r110, [_ZZ9scan_bcaoIiLi128EEvlPT_PKS0_E4temp+520];
	st.shared.u32 	[_ZZ9scan_bcaoIiLi128EEvlPT_PKS0_E4temp+256], %r110;
	add.s32 	%r111, %r110, %r109;
	st.shared.u32 	[_ZZ9scan_bcaoIiLi128EEvlPT_PKS0_E4temp+520], %r111;
$L__BB5_18:
	bar.sync 	0;
	@%p7 bra 	$L__BB5_20;
	ld.shared.u32 	%r112, [%r14+-4];
	ld.shared.u32 	%r113, [%r15+-4];
	st.shared.u32 	[%r14+-4], %r113;
	add.s32 	%r114, %r113, %r112;
	st.shared.u32 	[%r15+-4], %r114;
$L__BB5_20:
	bar.sync 	0;
	@%p6 bra 	$L__BB5_22;
	ld.shared.u32 	%r115, [%r12+-4];
	ld.shared.u32 	%r116, [%r13+-4];
	st.shared.u32 	[%r12+-4], %r116;
	add.s32 	%r117, %r116, %r115;
	st.shared.u32 	[%r13+-4], %r117;
$L__BB5_22:
	bar.sync 	0;
	@%p5 bra 	$L__BB5_24;
	ld.shared.u32 	%r118, [%r10+-4];
	ld.shared.u32 	%r119, [%r11+-4];
	st.shared.u32 	[%r10+-4], %r119;
	add.s32 	%r120, %r119, %r118;
	st.shared.u32 	[%r11+-4], %r120;
$L__BB5_24:
	bar.sync 	0;
	@%p4 bra 	$L__BB5_26;
	ld.shared.u32 	%r121, [%r8+-4];
	ld.shared.u32 	%r122, [%r9+-4];
	st.shared.u32 	[%r8+-4], %r122;
	add.s32 	%r123, %r122, %r121;
	st.shared.u32 	[%r9+-4], %r123;
$L__BB5_26:
	bar.sync 	0;
	@%p3 bra 	$L__BB5_28;
	ld.shared.u32 	%r124, [%r6+-4];
	ld.shared.u32 	%r125, [%r7+-4];
	st.shared.u32 	[%r6+-4], %r125;
	add.s32 	%r126, %r125, %r124;
	st.shared.u32 	[%r7+-4], %r126;
$L__BB5_28:
	setp.gt.u32 	%p15, %r1, 63;
	bar.sync 	0;
	@%p15 bra 	$L__BB5_30;
	ld.shared.u32 	%r127, [%r4];
	ld.shared.u32 	%r128, [%r5+4];
	st.shared.u32 	[%r4], %r128;
	add.s32 	%r129, %r128, %r127;
	st.shared.u32 	[%r5+4], %r129;
$L__BB5_30:
	bar.sync 	0;
	ld.shared.u32 	%r130, [%r2];
	add.s64 	%rd17, %rd5, %rd20;
	st.global.u32 	[%rd17], %r130;
	ld.shared.u32 	%r131, [%r3+256];
	st.global.u32 	[%rd17+256], %r131;
	add.s64 	%rd21, %rd21, %rd2;
	shl.b64 	%rd18, %rd2, 9;
	add.s64 	%rd20, %rd20, %rd18;
	setp.lt.s64 	%p16, %rd21, %rd10;
	@%p16 bra 	$L__BB5_2;
$L__BB5_31:
	ret;

}
	// .globl	_Z4scanIlLi128EEvlPT_PKS0_
.visible .entry _Z4scanIlLi128EEvlPT_PKS0_(
	.param .u64 _Z4scanIlLi128EEvlPT_PKS0__param_0,
	.param .u64 .ptr .align 1 _Z4scanIlLi128EEvlPT_PKS0__param_1,
	.param .u64 .ptr .align 1 _Z4scanIlLi128EEvlPT_PKS0__param_2
)
{
	.reg .pred 	%p<17>;
	.reg .b32 	%r<54>;
	.reg .b64 	%rd<71>;
	// demoted variable
	.shared .align 8 .b8 _ZZ4scanIlLi128EEvlPT_PKS0_E4temp[1024];
	ld.param.u64 	%rd14, [_Z4scanIlLi128EEvlPT_PKS0__param_0];
	mov.u32 	%r17, %ctaid.x;
	cvt.u64.u32 	%rd68, %r17;
	setp.le.s64 	%p1, %rd14, %rd68;
	@%p1 bra 	$L__BB6_32;
	mov.u32 	%r1, %tid.x;
	shl.b32 	%r18, %r1, 1;
	shl.b32 	%r19, %r1, 5;
	add.s32 	%r20, %r18, 2;
	mov.u32 	%r21, %nctaid.x;
	cvt.u64.u32 	%rd2, %r21;
	or.b32  	%r22, %r19, 16;
	mov.u32 	%r23, _ZZ4scanIlLi128EEvlPT_PKS0_E4temp;
	add.s32 	%r2, %r23, %r22;
	add.s32 	%r3, %r2, %r22;
	shl.b32 	%r24, %r20, 4;
	add.s32 	%r25, %r2, %r24;
	add.s32 	%r4, %r25, 16;
	shl.b32 	%r26, %r1, 6;
	add.s32 	%r27, %r3, %r26;
	add.s32 	%r5, %r27, 32;
	shl.b32 	%r28, %r20, 5;
	add.s32 	%r14, %r4, %r28;
	shl.b32 	%r29, %r1, 7;
	add.s32 	%r30, %r5, %r29;
	add.s32 	%r7, %r30, 64;
	shl.b32 	%r31, %r20, 6;
	add.s32 	%r12, %r14, %r31;
	shl.b32 	%r32, %r1, 8;
	add.s32 	%r33, %r7, %r32;
	add.s32 	%r9, %r33, 128;
	shl.b32 	%r34, %r20, 7;
	add.s32 	%r10, %r12, %r34;
	xor.b32  	%r35, %r32, -128;
	add.s32 	%r11, %r9, %r35;
	xor.b32  	%r36, %r29, -64;
	add.s32 	%r13, %r11, %r36;
	xor.b32  	%r37, %r26, -32;
	add.s32 	%r15, %r13, %r37;
	shl.b64 	%rd17, %rd68, 10;
	mul.wide.u32 	%rd18, %r1, 16;
	add.s64 	%rd67, %rd17, %rd18;
$L__BB6_2:
	ld.param.u64 	%rd66, [_Z4scanIlLi128EEvlPT_PKS0__param_2];
	setp.gt.u32 	%p2, %r1, 63;
	cvta.to.global.u64 	%rd19, %rd66;
	add.s64 	%rd20, %rd19, %rd67;
	ld.global.nc.u64 	%rd21, [%rd20];
	shl.b32 	%r38, %r1, 4;
	add.s32 	%r40, %r23, %r38;
	st.shared.u64 	[%r40], %rd21;
	ld.global.nc.u64 	%rd22, [%rd20+8];
	st.shared.u64 	[%r40+8], %rd22;
	bar.sync 	0;
	@%p2 bra 	$L__BB6_4;
	ld.shared.u64 	%rd23, [%r40];
	ld.shared.u64 	%rd24, [%r40+8];
	add.s64 	%rd25, %rd24, %rd23;
	st.shared.u64 	[%r40+8], %rd25;
$L__BB6_4:
	setp.gt.u32 	%p3, %r1, 31;
	bar.sync 	0;
	@%p3 bra 	$L__BB6_6;
	ld.shared.u64 	%rd26, [%r2+-8];
	ld.shared.u64 	%rd27, [%r2+8];
	add.s64 	%rd28, %rd27, %rd26;
	st.shared.u64 	[%r2+8], %rd28;
$L__BB6_6:
	setp.gt.u32 	%p4, %r1, 15;
	bar.sync 	0;
	@%p4 bra 	$L__BB6_8;
	ld.shared.u64 	%rd29, [%r3+-8];
	ld.shared.u64 	%rd30, [%r4+-8];
	add.s64 	%rd31, %rd30, %rd29;
	st.shared.u64 	[%r4+-8], %rd31;
$L__BB6_8:
	setp.gt.u32 	%p5, %r1, 7;
	bar.sync 	0;
	@%p5 bra 	$L__BB6_10;
	ld.shared.u64 	%rd32, [%r5+-8];
	ld.shared.u64 	%rd33, [%r14+-8];
	add.s64 	%rd34, %rd33, %rd32;
	st.shared.u64 	[%r14+-8], %rd34;
$L__BB6_10:
	setp.gt.u32 	%p6, %r1, 3;
	bar.sync 	0;
	@%p6 bra 	$L__BB6_12;
	ld.shared.u64 	%rd35, [%r7+-8];
	ld.shared.u64 	%rd36, [%r12+-8];
	add.s64 	%rd37, %rd36, %rd35;
	st.shared.u64 	[%r12+-8], %rd37;
$L__BB6_12:
	setp.gt.u32 	%p7, %r1, 1;
	bar.sync 	0;
	@%p7 bra 	$L__BB6_14;
	ld.shared.u64 	%rd38, [%r9+-8];
	ld.shared.u64 	%rd39, [%r10+-8];
	add.s64 	%rd40, %rd39, %rd38;
	st.shared.u64 	[%r10+-8], %rd40;
$L__BB6_14:
	setp.ne.s32 	%p8, %r1, 0;
	bar.sync 	0;
	@%p8 bra 	$L__BB6_16;
	mov.b64 	%rd41, 0;
	st.shared.u64 	[_ZZ4scanIlLi128EEvlPT_PKS0_E4temp+1016], %rd41;
$L__BB6_16:
	setp.ne.s32 	%p9, %r1, 0;
	bar.sync 	0;
	@%p9 bra 	$L__BB6_18;
	ld.shared.u64 	%rd42, [_ZZ4scanIlLi128EEvlPT_PKS0_E4temp+504];
	ld.shared.u64 	%rd43, [_ZZ4scanIlLi128EEvlPT_PKS0_E4temp+1016];
	st.shared.u64 	[_ZZ4scanIlLi128EEvlPT_PKS0_E4temp+504], %rd43;
	add.s64 	%rd44, %rd43, %rd42;
	st.shared.u64 	[_ZZ4scanIlLi128EEvlPT_PKS0_E4temp+1016], %rd44;
$L__BB6_18:
	setp.gt.u32 	%p10, %r1, 1;
	bar.sync 	0;
	@%p10 bra 	$L__BB6_20;
	ld.shared.u64 	%rd45, [%r9+-8];
	ld.shared.u64 	%rd46, [%r10+-8];
	st.shared.u64 	[%r9+-8], %rd46;
	add.s64 	%rd47, %rd46, %rd45;
	st.shared.u64 	[%r10+-8], %rd47;
$L__BB6_20:
	setp.gt.u32 	%p11, %r1, 3;
	bar.sync 	0;
	@%p11 bra 	$L__BB6_22;
	ld.shared.u64 	%rd48, [%r11+-8];
	ld.shared.u64 	%rd49, [%r12+-8];
	st.shared.u64 	[%r11+-8], %rd49;
	add.s64 	%rd50, %rd49, %rd48;
	st.shared.u64 	[%r12+-8], %rd50;
$L__BB6_22:
	setp.gt.u32 	%p12, %r1, 7;
	bar.sync 	0;
	@%p12 bra 	$L__BB6_24;
	ld.shared.u64 	%rd51, [%r13+-8];
	ld.shared.u64 	%rd52, [%r14+-8];
	st.shared.u64 	[%r13+-8], %rd52;
	add.s64 	%rd53, %rd52, %rd51;
	st.shared.u64 	[%r14+-8], %rd53;
$L__BB6_24:
	setp.gt.u32 	%p13, %r1, 15;
	bar.sync 	0;
	@%p13 bra 	$L__BB6_26;
	ld.shared.u64 	%rd54, [%r15+-8];
	ld.shared.u64 	%rd55, [%r4+-8];
	st.shared.u64 	[%r15+-8], %rd55;
	add.s64 	%rd56, %rd55, %rd54;
	st.shared.u64 	[%r4+-8], %rd56;
$L__BB6_26:
	setp.gt.u32 	%p14, %r1, 31;
	bar.sync 	0;
	@%p14 bra 	$L__BB6_28;
	xor.b32  	%r45, %r19, -16;
	add.s32 	%r46, %r15, %r45;
	ld.shared.u64 	%rd57, [%r46+-8];
	sub.s32 	%r47, %r4, %r19;
	ld.shared.u64 	%rd58, [%r47+-40];
	st.shared.u64 	[%r46+-8], %rd58;
	add.s64 	%rd59, %rd58, %rd57;
	st.shared.u64 	[%r47+-40], %rd59;
$L__BB6_28:
	setp.lt.u32 	%p15, %r1, 64;
	bar.sync 	0;
	@%p15 bra 	$L__BB6_30;
	ld.shared.u64 	%rd70, [%r40];
	ld.shared.u64 	%rd69, [%r40+8];
	bra.uni 	$L__BB6_31;
$L__BB6_30:
	ld.shared.u64 	%rd60, [%r40];
	ld.shared.u64 	%rd70, [%r40+8];
	st.shared.u64 	[%r40], %rd70;
	add.s64 	%rd69, %rd70, %rd60;
	st.shared.u64 	[%r40+8], %rd69;
$L__BB6_31:
	ld.param.u64 	%rd65, [_Z4scanIlLi128EEvlPT_PKS0__param_1];
	ld.param.u64 	%rd64, [_Z4scanIlLi128EEvlPT_PKS0__param_0];
	cvta.to.global.u64 	%rd61, %rd65;
	add.s64 	%rd62, %rd61, %rd67;
	st.global.u64 	[%rd62], %rd70;
	st.global.u64 	[%rd62+8], %rd69;
	add.s64 	%rd68, %rd68, %rd2;
	shl.b64 	%rd63, %rd2, 10;
	add.s64 	%rd67, %rd67, %rd63;
	setp.lt.s64 	%p16, %rd68, %rd64;
	@%p16 bra 	$L__BB6_2;
$L__BB6_32:
	ret;

}
	// .globl	_Z9scan_bcaoIlLi128EEvlPT_PKS0_
.visible .entry _Z9scan_bcaoIlLi128EEvlPT_PKS0_(
	.param .u64 _Z9scan_bcaoIlLi128EEvlPT_PKS0__param_0,
	.param .u64 .ptr .align 1 _Z9scan_bcaoIlLi128EEvlPT_PKS0__param_1,
	.param .u64 .ptr .align 1 _Z9scan_bcaoIlLi128EEvlPT_PKS0__param_2
)
{
	.reg .pred 	%p<17>;
	.reg .b32 	%r<88>;
	.reg .b64 	%rd<67>;
	// demoted variable
	.shared .align 8 .b8 _ZZ9scan_bcaoIlLi128EEvlPT_PKS0_E4temp[2048];
	ld.param.u64 	%rd9, [_Z9scan_bcaoIlLi128EEvlPT_PKS0__param_0];
	mov.u32 	%r16, %ctaid.x;
	cvt.u64.u32 	%rd66, %r16;
	setp.le.s64 	%p1, %rd9, %rd66;
	@%p1 bra 	$L__BB7_31;
	ld.param.u64 	%rd64, [_Z9scan_bcaoIlLi128EEvlPT_PKS0__param_2];
	mov.u32 	%r1, %tid.x;
	add.s32 	%r17, %r1, 64;
	shr.u32 	%r18, %r1, 5;
	shr.u32 	%r19, %r17, 5;
	add.s32 	%r20, %r18, %r1;
	shl.b32 	%r21, %r20, 3;
	mov.u32 	%r22, _ZZ9scan_bcaoIlLi128EEvlPT_PKS0_E4temp;
	add.s32 	%r2, %r22, %r21;
	add.s32 	%r23, %r19, %r1;
	shl.b32 	%r24, %r23, 3;
	add.s32 	%r3, %r22, %r24;
	shl.b32 	%r25, %r1, 1;
	add.s32 	%r26, %r25, 2;
	mov.u32 	%r27, %nctaid.x;
	cvt.u64.u32 	%rd2, %r27;
	shr.u32 	%r28, %r1, 4;
	add.s32 	%r29, %r28, %r25;
	shr.u32 	%r30, %r25, 5;
	add.s32 	%r31, %r30, %r25;
	shl.b32 	%r32, %r29, 3;
	add.s32 	%r4, %r22, %r32;
	shl.b32 	%r33, %r31, 3;
	add.s32 	%r5, %r22, %r33;
	shl.b32 	%r34, %r1, 2;
	or.b32  	%r35, %r34, 2;
	shl.b32 	%r36, %r26, 1;
	shr.u32 	%r37, %r34, 5;
	add.s32 	%r38, %r37, %r35;
	add.s32 	%r39, %r37, %r36;
	shl.b32 	%r40, %r38, 3;
	add.s32 	%r6, %r22, %r40;
	shl.b32 	%r41, %r39, 3;
	add.s32 	%r7, %r22, %r41;
	shl.b32 	%r42, %r1, 3;
	or.b32  	%r43, %r42, 4;
	add.s32 	%r44, %r35, %r34;
	or.b32  	%r45, %r44, 1;
	shl.b32 	%r46, %r26, 2;
	add.s32 	%r47, %r36, %r34;
	shr.u32 	%r48, %r44, 5;
	add.s32 	%r49, %r48, %r43;
	shr.u32 	%r50, %r47, 5;
	add.s32 	%r51, %r50, %r46;
	shl.b32 	%r52, %r49, 3;
	add.s32 	%r8, %r22, %r52;
	shl.b32 	%r53, %r51, 3;
	add.s32 	%r9, %r22, %r53;
	shl.b32 	%r54, %r1, 4;
	or.b32  	%r55, %r54, 8;
	add.s32 	%r56, %r45, %r43;
	shl.b32 	%r57, %r26, 3;
	add.s32 	%r58, %r46, %r47;
	or.b32  	%r59, %r58, 3;
	shr.u32 	%r60, %r56, 5;
	add.s32 	%r61, %r60, %r55;
	shr.u32 	%r62, %r58, 5;
	add.s32 	%r63, %r62, %r57;
	shl.b32 	%r64, %r61, 3;
	add.s32 	%r10, %r22, %r64;
	shl.b32 	%r65, %r63, 3;
	add.s32 	%r11, %r22, %r65;
	shl.b32 	%r66, %r1, 5;
	or.b32  	%r67, %r66, 16;
	add.s32 	%r68, %r56, %r55;
	shl.b32 	%r69, %r26, 4;
	add.s32 	%r70, %r59, %r57;
	shr.u32 	%r71, %r68, 5;
	add.s32 	%r72, %r71, %r67;
	shr.u32 	%r73, %r70, 5;
	add.s32 	%r74, %r73, %r69;
	shl.b32 	%r75, %r72, 3;
	add.s32 	%r12, %r22, %r75;
	shl.b32 	%r76, %r74, 3;
	add.s32 	%r13, %r22, %r76;
	shl.b32 	%r77, %r1, 6;
	add.s32 	%r78, %r68, %r67;
	shl.b32 	%r79, %r26, 5;
	add.s32 	%r80, %r70, %r69;
	shr.u32 	%r81, %r78, 5;
	add.s32 	%r82, %r81, %r77;
	shl.b32 	%r83, %r82, 3;
	shr.u32 	%r84, %r80, 5;
	add.s32 	%r85, %r84, %r79;
	add.s32 	%r86, %r83, %r22;
	add.s32 	%r14, %r86, 256;
	shl.b32 	%r87, %r85, 3;
	add.s32 	%r15, %r22, %r87;
	cvta.to.global.u64 	%rd12, %rd64;
	add.s64 	%rd3, %rd12, 512;
	shl.b64 	%rd13, %rd66, 10;
	mul.wide.u32 	%rd14, %r1, 8;
	add.s64 	%rd65, %rd13, %rd14;
$L__BB7_2:
	setp.gt.u32 	%p2, %r1, 63;
	add.s64 	%rd15, %rd3, %rd65;
	ld.global.nc.u64 	%rd16, [%rd15+-512];
	st.shared.u64 	[%r2], %rd16;
	ld.global.nc.u64 	%rd17, [%rd15];
	st.shared.u64 	[%r3+512], %rd17;
	bar.sync 	0;
	@%p2 bra 	$L__BB7_4;
	ld.shared.u64 	%rd18, [%r4];
	ld.shared.u64 	%rd19, [%r5+8];
	add.s64 	%rd20, %rd19, %rd18;
	st.shared.u64 	[%r5+8], %rd20;
$L__BB7_4:
	setp.gt.u32 	%p3, %r1, 31;
	bar.sync 	0;
	@%p3 bra 	$L__BB7_6;
	ld.shared.u64 	%rd21, [%r6+-8];
	ld.shared.u64 	%rd22, [%r7+-8];
	add.s64 	%rd23, %rd22, %rd21;
	st.shared.u64 	[%r7+-8], %rd23;
$L__BB7_6:
	setp.gt.u32 	%p4, %r1, 15;
	bar.sync 	0;
	@%p4 bra 	$L__BB7_8;
	ld.shared.u64 	%rd24, [%r8+-8];
	ld.shared.u64 	%rd25, [%r9+-8];
	add.s64 	%rd26, %rd25, %rd24;
	st.shared.u64 	[%r9+-8], %rd26;
$L__BB7_8:
	setp.gt.u32 	%p5, %r1, 7;
	bar.sync 	0;
	@%p5 bra 	$L__BB7_10;
	ld.shared.u64 	%rd27, [%r10+-8];
	ld.shared.u64 	%rd28, [%r11+-8];
	add.s64 	%rd29, %rd28, %rd27;
	st.shared.u64 	[%r11+-8], %rd29;
$L__BB7_10:
	setp.gt.u32 	%p6, %r1, 3;
	bar.sync 	0;
	@%p6 bra 	$L__BB7_12;
	ld.shared.u64 	%rd30, [%r12+-8];
	ld.shared.u64 	%rd31, [%r13+-8];
	add.s64 	%rd32, %rd31, %rd30;
	st.shared.u64 	[%r13+-8], %rd32;
$L__BB7_12:
	setp.gt.u32 	%p7, %r1, 1;
	bar.sync 	0;
	@%p7 bra 	$L__BB7_14;
	ld.shared.u64 	%rd33, [%r14+-8];
	ld.shared.u64 	%rd34, [%r15+-8];
	add.s64 	%rd35, %rd34, %rd33;
	st.shared.u64 	[%r15+-8], %rd35;
$L__BB7_14:
	setp.ne.s32 	%p8, %r1, 0;
	bar.sync 	0;
	@%p8 bra 	$L__BB7_16;
	mov.b64 	%rd36, 0;
	st.shared.u64 	[_ZZ9scan_bcaoIlLi128EEvlPT_PKS0_E4temp+1040], %rd36;
$L__BB7_16:
	setp.ne.s32 	%p9, %r1, 0;
	bar.sync 	0;
	@%p9 bra 	$L__BB7_18;
	ld.shared.u64 	%rd37, [_ZZ9scan_bcaoIlLi128EEvlPT_PKS0_E4temp+512];
	ld.shared.u64 	%rd38, [_ZZ9scan_bcaoIlLi128EEvlPT_PKS0_E4temp+1040];
	st.shared.u64 	[_ZZ9scan_bcaoIlLi128EEvlPT_PKS0_E4temp+512], %rd38;
	add.s64 	%rd39, %rd38, %rd37;
	st.shared.u64 	[_ZZ9scan_bcaoIlLi128EEvlPT_PKS0_E4temp+1040], %rd39;
$L__BB7_18:
	setp.gt.u32 	%p10, %r1, 1;
	bar.sync 	0;
	@%p10 bra 	$L__BB7_20;
	ld.shared.u64 	%rd40, [%r14+-8];
	ld.shared.u64 	%rd41, [%r15+-8];
	st.shared.u64 	[%r14+-8], %rd41;
	add.s64 	%rd42, %rd41, %rd40;
	st.shared.u64 	[%r15+-8], %rd42;
$L__BB7_20:
	setp.gt.u32 	%p11, %r1, 3;
	bar.sync 	0;
	@%p11 bra 	$L__BB7_22;
	ld.shared.u64 	%rd43, [%r12+-8];
	ld.shared.u64 	%rd44, [%r13+-8];
	st.shared.u64 	[%r12+-8], %rd44;
	add.s64 	%rd45, %rd44, %rd43;
	st.shared.u64 	[%r13+-8], %rd45;
$L__BB7_22:
	setp.gt.u32 	%p12, %r1, 7;
	bar.sync 	0;
	@%p12 bra 	$L__BB7_24;
	ld.shared.u64 	%rd46, [%r10+-8];
	ld.shared.u64 	%rd47, [%r11+-8];
	st.shared.u64 	[%r10+-8], %rd47;
	add.s64 	%rd48, %rd47, %rd46;
	st.shared.u64 	[%r11+-8], %rd48;
$L__BB7_24:
	setp.gt.u32 	%p13, %r1, 15;
	bar.sync 	0;
	@%p13 bra 	$L__BB7_26;
	ld.shared.u64 	%rd49, [%r8+-8];
	ld.shared.u64 	%rd50, [%r9+-8];
	st.shared.u64 	[%r8+-8], %rd50;
	add.s64 	%rd51, %rd50, %rd49;
	st.shared.u64 	[%r9+-8], %rd51;
$L__BB7_26:
	setp.gt.u32 	%p14, %r1, 31;
	bar.sync 	0;
	@%p14 bra 	$L__BB7_28;
	ld.shared.u64 	%rd52, [%r6+-8];
	ld.shared.u64 	%rd53, [%r7+-8];
	st.shared.u64 	[%r6+-8], %rd53;
	add.s64 	%rd54, %rd53, %rd52;
	st.shared.u64 	[%r7+-8], %rd54;
$L__BB7_28:
	setp.gt.u32 	%p15, %r1, 63;
	bar.sync 	0;
	@%p15 bra 	$L__BB7_30;
	ld.shared.u64 	%rd55, [%r4];
	ld.shared.u64 	%rd56, [%r5+8];
	st.shared.u64 	[%r4], %rd56;
	add.s64 	%rd57, %rd56, %rd55;
	st.shared.u64 	[%r5+8], %rd57;
$L__BB7_30:
	ld.param.u64 	%rd63, [_Z9scan_bcaoIlLi128EEvlPT_PKS0__param_1];
	bar.sync 	0;
	ld.shared.u64 	%rd58, [%r2];
	cvta.to.global.u64 	%rd59, %rd63;
	add.s64 	%rd60, %rd59, %rd65;
	st.global.u64 	[%rd60], %rd58;
	ld.shared.u64 	%rd61, [%r3+512];
	st.global.u64 	[%rd60+512], %rd61;
	add.s64 	%rd66, %rd66, %rd2;
	shl.b64 	%rd62, %rd2, 10;
	add.s64 	%rd65, %rd65, %rd62;
	setp.lt.s64 	%p16, %rd66, %rd9;
	@%p16 bra 	$L__BB7_2;
$L__BB7_31:
	ret;

}
	// .globl	_Z4scanIcLi256EEvlPT_PKS0_
.visible .entry _Z4scanIcLi256EEvlPT_PKS0_(
	.param .u64 _Z4scanIcLi256EEvlPT_PKS0__param_0,
	.param .u64 .ptr .align 1 _Z4scanIcLi256EEvlPT_PKS0__param_1,
	.param .u64 .ptr .align 1 _Z4scanIcLi256EEvlPT_PKS0__param_2
)
{
	.reg .pred 	%p<19>;
	.reg .b16 	%rs<55>;
	.reg .b32 	%r<51>;
	.reg .b64 	%rd<22>;
	// demoted variable
	.shared .align 1 .b8 _ZZ4scanIcLi256EEvlPT_PKS0_E4temp[256];
	ld.param.u64 	%rd10, [_Z4scanIcLi256EEvlPT_PKS0__param_0];
	ld.param.u64 	%rd12, [_Z4scanIcLi256EEvlPT_PKS0__param_2];
	mov.u32 	%r22, %ctaid.x;
	cvt.u64.u32 	%rd21, %r22;
	setp.le.s64 	%p1, %rd10, %rd21;
	@%p1 bra 	$L__BB8_35;
	ld.param.u64 	%rd19, [_Z4scanIcLi256EEvlPT_PKS0__param_1];
	mov.u32 	%r1, %tid.x;
	shl.b32 	%r23, %r1, 1;
	cvt.u64.u32 	%rd13, %r23;
	mov.u32 	%r24, _ZZ4scanIcLi256EEvlPT_PKS0_E4temp;
	add.s32 	%r2, %r24, %r23;
	shl.b32 	%r25, %r1, 2;
	add.s32 	%r26, %r23, 2;
	mov.u32 	%r27, %nctaid.x;
	cvt.u64.u32 	%rd2, %r27;
	or.b32  	%r28, %r25, 2;
	add.s32 	%r3, %r24, %r28;
	add.s32 	%r4, %r3, %r28;
	shl.b32 	%r29, %r26, 1;
	add.s32 	%r30, %r3, %r29;
	add.s32 	%r5, %r30, 2;
	shl.b32 	%r31, %r1, 3;
	add.s32 	%r32, %r4, %r31;
	add.s32 	%r6, %r32, 4;
	shl.b32 	%r33, %r26, 2;
	add.s32 	%r19, %r5, %r33;
	shl.b32 	%r34, %r1, 4;
	add.s32 	%r35, %r6, %r34;
	add.s32 	%r8, %r35, 8;
	shl.b32 	%r36, %r26, 3;
	add.s32 	%r17, %r19, %r36;
	shl.b32 	%r37, %r1, 5;
	add.s32 	%r38, %r8, %r37;
	add.s32 	%r10, %r38, 16;
	shl.b32 	%r39, %r26, 4;
	add.s32 	%r15, %r17, %r39;
	shl.b32 	%r40, %r1, 6;
	add.s32 	%r41, %r10, %r40;
	add.s32 	%r12, %r41, 32;
	shl.b32 	%r42, %r26, 5;
	add.s32 	%r13, %r15, %r42;
	xor.b32  	%r43, %r40, -32;
	add.s32 	%r14, %r12, %r43;
	xor.b32  	%r44, %r37, -16;
	add.s32 	%r16, %r14, %r44;
	xor.b32  	%r45, %r34, -8;
	add.s32 	%r18, %r16, %r45;
	xor.b32  	%r46, %r31, -4;
	add.s32 	%r20, %r18, %r46;
	shl.b64 	%rd14, %rd21, 8;
	add.s64 	%rd20, %rd14, %rd13;
	cvta.to.global.u64 	%rd15, %rd19;
	add.s64 	%rd4, %rd15, 1;
	cvta.to.global.u64 	%rd5, %rd12;
$L__BB8_2:
	setp.gt.u32 	%p2, %r1, 127;
	add.s64 	%rd16, %rd5, %rd20;
	ld.global.nc.u8 	%rs6, [%rd16];
	cvt.u16.u8 	%rs7, %rs6;
	st.shared.u8 	[%r2], %rs7;
	ld.global.nc.u8 	%rs8, [%rd16+1];
	cvt.u16.u8 	%rs9, %rs8;
	st.shared.u8 	[%r2+1], %rs9;
	bar.sync 	0;
	@%p2 bra 	$L__BB8_4;
	ld.shared.u8 	%rs10, [%r2];
	ld.shared.u8 	%rs11, [%r2+1];
	add.s16 	%rs12, %rs11, %rs10;
	st.shared.u8 	[%r2+1], %rs12;
$L__BB8_4:
	setp.gt.u32 	%p3, %r1, 63;
	bar.sync 	0;
	@%p3 bra 	$L__BB8_6;
	ld.shared.u8 	%rs13, [%r3+-1];
	ld.shared.u8 	%rs14, [%r3+1];
	add.s16 	%rs15, %rs14, %rs13;
	st.shared.u8 	[%r3+1], %rs15;
$L__BB8_6:
	setp.gt.u32 	%p4, %r1, 31;
	bar.sync 	0;
	@%p4 bra 	$L__BB8_8;
	ld.shared.u8 	%rs16, [%r4+-1];
	ld.shared.u8 	%rs17, [%r5+-1];
	add.s16 	%rs18, %rs17, %rs16;
	st.shared.u8 	[%r5+-1], %rs18;
$L__BB8_8:
	setp.gt.u32 	%p5, %r1, 15;
	bar.sync 	0;
	@%p5 bra 	$L__BB8_10;
	ld.shared.u8 	%rs19, [%r6+-1];
	ld.shared.u8 	%rs20, [%r19+-1];
	add.s16 	%rs21, %rs20, %rs19;
	st.shared.u8 	[%r19+-1], %rs21;
$L__BB8_10:
	setp.gt.u32 	%p6, %r1, 7;
	bar.sync 	0;
	@%p6 bra 	$L__BB8_12;
	ld.shared.u8 	%rs22, [%r8+-1];
	ld.shared.u8 	%rs23, [%r17+-1];
	add.s16 	%rs24, %rs23, %rs22;
	st.shared.u8 	[%r17+-1], %rs24;
$L__BB8_12:
	setp.gt.u32 	%p7, %r1, 3;
	bar.sync 	0;
	@%p7 bra 	$L__BB8_14;
	ld.shared.u8 	%rs25, [%r10+-1];
	ld.shared.u8 	%rs26, [%r15+-1];
	add.s16 	%rs27, %rs26, %rs25;
	st.shared.u8 	[%r15+-1], %rs27;
$L__BB8_14:
	setp.gt.u32 	%p8, %r1, 1;
	bar.sync 	0;
	@%p8 bra 	$L__BB8_16;
	ld.shared.u8 	%rs28, [%r12+-1];
	ld.shared.u8 	%rs29, [%r13+-1];
	add.s16 	%rs30, %rs29, %rs28;
	st.shared.u8 	[%r13+-1], %rs30;
$L__BB8_16:
	setp.ne.s32 	%p9, %r1, 0;
	bar.sync 	0;
	@%p9 bra 	$L__BB8_18;
	mov.b16 	%rs31, 0;
	st.shared.u8 	[_ZZ4scanIcLi256EEvlPT_PKS0_E4temp+255], %rs31;
$L__BB8_18:
	bar.sync 	0;
	@%p9 bra 	$L__BB8_20;
	ld.shared.u8 	%rs32, [_ZZ4scanIcLi256EEvlPT_PKS0_E4temp+127];
	ld.shared.u8 	%rs33, [_ZZ4scanIcLi256EEvlPT_PKS0_E4temp+255];
	st.shared.u8 	[_ZZ4scanIcLi256EEvlPT_PKS0_E4temp+127], %rs33;
	add.s16 	%rs34, %rs33, %rs32;
	st.shared.u8 	[_ZZ4scanIcLi256EEvlPT_PKS0_E4temp+255], %rs34;
$L__BB8_20:
	bar.sync 	0;
	@%p8 bra 	$L__BB8_22;
	ld.shared.u8 	%rs35, [%r12+-1];
	ld.shared.u8 	%rs36, [%r13+-1];
	st.shared.u8 	[%r12+-1], %rs36;
	add.s16 	%rs37, %rs36, %rs35;
	st.shared.u8 	[%r13+-1], %rs37;
$L__BB8_22:
	bar.sync 	0;
	@%p7 bra 	$L__BB8_24;
	ld.shared.u8 	%rs38, [%r14+-1];
	ld.shared.u8 	%rs39, [%r15+-1];
	st.shared.u8 	[%r14+-1], %rs39;
	add.s16 	%rs40, %rs39, %rs38;
	st.shared.u8 	[%r15+-1], %rs40;
$L__BB8_24:
	bar.sync 	0;
	@%p6 bra 	$L__BB8_26;
	ld.shared.u8 	%rs41, [%r16+-1];
	ld.shared.u8 	%rs42, [%r17+-1];
	st.shared.u8 	[%r16+-1], %rs42;
	add.s16 	%rs43, %rs42, %rs41;
	st.shared.u8 	[%r17+-1], %rs43;
$L__BB8_26:
	bar.sync 	0;
	@%p5 bra 	$L__BB8_28;
	ld.shared.u8 	%rs44, [%r18+-1];
	ld.shared.u8 	%rs45, [%r19+-1];
	st.shared.u8 	[%r18+-1], %rs45;
	add.s16 	%rs46, %rs45, %rs44;
	st.shared.u8 	[%r19+-1], %rs46;
$L__BB8_28:
	bar.sync 	0;
	@%p4 bra 	$L__BB8_30;
	ld.shared.u8 	%rs47, [%r20+-1];
	ld.shared.u8 	%rs48, [%r5+-1];
	st.shared.u8 	[%r20+-1], %rs48;
	add.s16 	%rs49, %rs48, %rs47;
	st.shared.u8 	[%r5+-1], %rs49;
$L__BB8_30:
	setp.gt.u32 	%p16, %r1, 63;
	bar.sync 	0;
	@%p16 bra 	$L__BB8_32;
	shl.b32 	%r47, %r1, 2;
	xor.b32  	%r48, %r47, -2;
	add.s32 	%r49, %r20, %r48;
	ld.shared.u8 	%rs50, [%r49+-1];
	sub.s32 	%r50, %r5, %r47;
	ld.shared.u8 	%rs51, [%r50+-5];
	st.shared.u8 	[%r49+-1], %rs51;
	add.s16 	%rs52, %rs51, %rs50;
	st.shared.u8 	[%r50+-5], %rs52;
$L__BB8_32:
	setp.gt.u32 	%p17, %r1, 127;
	bar.sync 	0;
	ld.shared.u8 	%rs54, [%r2];
	ld.shared.u8 	%rs2, [%r2+1];
	mov.u16 	%rs53, %rs2;
	@%p17 bra 	$L__BB8_34;
	st.shared.u8 	[%r2], %rs2;
	add.s16 	%rs53, %rs2, %rs54;
	st.shared.u8 	[%r2+1], %rs53;
	mov.u16 	%rs54, %rs2;
$L__BB8_34:
	add.s64 	%rd17, %rd4, %rd20;
	st.global.u8 	[%rd17+-1], %rs54;
	st.global.u8 	[%rd17], %rs53;
	add.s64 	%rd21, %rd21, %rd2;
	shl.b64 	%rd18, %rd2, 8;
	add.s64 	%rd20, %rd20, %rd18;
	setp.lt.s64 	%p18, %rd21, %rd10;
	@%p18 bra 	$L__BB8_2;
$L__BB8_35:
	ret;

}
	// .globl	_Z9scan_bcaoIcLi256EEvlPT_PKS0_
.visible .entry _Z9scan_bcaoIcLi256EEvlPT_PKS0_(
	.param .u64 _Z9scan_bcaoIcLi256EEvlPT_PKS0__param_0,
	.param .u64 .ptr .align 1 _Z9scan_bcaoIcLi256EEvlPT_PKS0__param_1,
	.param .u64 .ptr .align 1 _Z9scan_bcaoIcLi256EEvlPT_PKS0__param_2
)
{
	.reg .pred 	%p<19>;
	.reg .b16 	%rs<53>;
	.reg .b32 	%r<86>;
	.reg .b64 	%rd<23>;
	// demoted variable
	.shared .align 1 .b8 _ZZ9scan_bcaoIcLi256EEvlPT_PKS0_E4temp[512];
	ld.param.u64 	%rd9, [_Z9scan_bcaoIcLi256EEvlPT_PKS0__param_0];
	mov.u32 	%r18, %ctaid.x;
	cvt.u64.u32 	%rd22, %r18;
	setp.le.s64 	%p1, %rd9, %rd22;
	@%p1 bra 	$L__BB9_35;
	ld.param.u64 	%rd19, [_Z9scan_bcaoIcLi256EEvlPT_PKS0__param_1];
	mov.u32 	%r1, %tid.x;
	add.s32 	%r19, %r1, 128;
	shr.u32 	%r20, %r1, 5;
	shr.u32 	%r21, %r19, 5;
	cvt.u64.u32 	%rd12, %r1;
	add.s32 	%r22, %r20, %r1;
	mov.u32 	%r23, _ZZ9scan_bcaoIcLi256EEvlPT_PKS0_E4temp;
	add.s32 	%r2, %r23, %r22;
	add.s32 	%r24, %r21, %r1;
	add.s32 	%r3, %r23, %r24;
	shl.b32 	%r25, %r1, 1;
	add.s32 	%r26, %r25, 2;
	mov.u32 	%r27, %nctaid.x;
	cvt.u64.u32 	%rd2, %r27;
	shr.u32 	%r28, %r1, 4;
	add.s32 	%r29, %r28, %r25;
	shr.u32 	%r30, %r25, 5;
	add.s32 	%r31, %r30, %r25;
	add.s32 	%r4, %r23, %r29;
	add.s32 	%r5, %r23, %r31;
	shl.b32 	%r32, %r1, 2;
	or.b32  	%r33, %r32, 2;
	shl.b32 	%r34, %r26, 1;
	shr.u32 	%r35, %r32, 5;
	add.s32 	%r36, %r35, %r33;
	add.s32 	%r37, %r35, %r34;
	add.s32 	%r6, %r23, %r36;
	add.s32 	%r7, %r23, %r37;
	shl.b32 	%r38, %r1, 3;
	or.b32  	%r39, %r38, 4;
	add.s32 	%r40, %r33, %r32;
	or.b32  	%r41, %r40, 1;
	shl.b32 	%r42, %r26, 2;
	add.s32 	%r43, %r34, %r32;
	shr.u32 	%r44, %r40, 5;
	add.s32 	%r45, %r44, %r39;
	shr.u32 	%r46, %r43, 5;
	add.s32 	%r47, %r46, %r42;
	add.s32 	%r8, %r23, %r45;
	add.s32 	%r9, %r23, %r47;
	shl.b32 	%r48, %r1, 4;
	or.b32  	%r49, %r48, 8;
	add.s32 	%r50, %r41, %r39;
	shl.b32 	%r51, %r26, 3;
	add.s32 	%r52, %r42, %r43;
	or.b32  	%r53, %r52, 3;
	shr.u32 	%r54, %r50, 5;
	add.s32 	%r55, %r54, %r49;
	shr.u32 	%r56, %r52, 5;
	add.s32 	%r57, %r56, %r51;
	add.s32 	%r10, %r23, %r55;
	add.s32 	%r11, %r23, %r57;
	shl.b32 	%r58, %r1, 5;
	or.b32  	%r59, %r58, 16;
	add.s32 	%r60, %r50, %r49;
	shl.b32 	%r61, %r26, 4;
	add.s32 	%r62, %r53, %r51;
	shr.u32 	%r63, %r60, 5;
	add.s32 	%r64, %r63, %r59;
	shr.u32 	%r65, %r62, 5;
	add.s32 	%r66, %r65, %r61;
	add.s32 	%r12, %r23, %r64;
	add.s32 	%r13, %r23, %r66;
	shl.b32 	%r67, %r1, 6;
	add.s32 	%r68, %r60, %r59;
	shl.b32 	%r69, %r26, 5;
	add.s32 	%r70, %r62, %r61;
	shr.u32 	%r71, %r68, 5;
	add.s32 	%r72, %r71, %r67;
	add.s32 	%r73, %r72, %r23;
	shr.u32 	%r74, %r70, 5;
	add.s32 	%r75, %r74, %r69;
	add.s32 	%r14, %r73, 32;
	add.s32 	%r15, %r23, %r75;
	shl.b32 	%r76, %r1, 7;
	shl.b32 	%r77, %r26, 6;
	add.s32 	%r78, %r71, %r25;
	add.s32 	%r79, %r78, 1;
	and.b32  	%r80, %r79, 134217727;
	add.s32 	%r81, %r80, %r76;
	add.s32 	%r82, %r81, %r23;
	add.s32 	%r83, %r74, %r26;
	and.b32  	%r84, %r83, 134217727;
	add.s32 	%r85, %r84, %r77;
	add.s32 	%r16, %r82, 64;
	add.s32 	%r17, %r23, %r85;
	shl.b64 	%rd13, %rd22, 8;
	add.s64 	%rd21, %rd13, %rd12;
	cvta.to.global.u64 	%rd14, %rd19;
	add.s64 	%rd4, %rd14, 128;
$L__BB9_2:
	ld.param.u64 	%rd20, [_Z9scan_bcaoIcLi256EEvlPT_PKS0__param_2];
	setp.gt.u32 	%p2, %r1, 127;
	cvta.to.global.u64 	%rd15, %rd20;
	add.s64 	%rd16, %rd15, %rd21;
	ld.global.nc.u8 	%rs1, [%rd16];
	cvt.u16.u8 	%rs2, %rs1;
	st.shared.u8 	[%r2], %rs2;
	ld.global.nc.u8 	%rs3, [%rd16+128];
	cvt.u16.u8 	%rs4, %rs3;
	st.shared.u8 	[%r3+128], %rs4;
	bar.sync 	0;
	@%p2 bra 	$L__BB9_4;
	ld.shared.u8 	%rs5, [%r4];
	ld.shared.u8 	%rs6, [%r5+1];
	add.s16 	%rs7, %rs6, %rs5;
	st.shared.u8 	[%r5+1], %rs7;
$L__BB9_4:
	setp.gt.u32 	%p3, %r1, 63;
	bar.sync 	0;
	@%p3 bra 	$L__BB9_6;
	ld.shared.u8 	%rs8, [%r6+-1];
	ld.shared.u8 	%rs9, [%r7+-1];
	add.s16 	%rs10, %rs9, %rs8;
	st.shared.u8 	[%r7+-1], %rs10;
$L__BB9_6:
	setp.gt.u32 	%p4, %r1, 31;
	bar.sync 	0;
	@%p4 bra 	$L__BB9_8;
	ld.shared.u8 	%rs11, [%r8+-1];
	ld.shared.u8 	%rs12, [%r9+-1];
	add.s16 	%rs13, %rs12, %rs11;
	st.shared.u8 	[%r9+-1], %rs13;
$L__BB9_8:
	setp.gt.u32 	%p5, %r1, 15;
	bar.sync 	0;
	@%p5 bra 	$L__BB9_10;
	ld.shared.u8 	%rs14, [%r10+-1];
	ld.shared.u8 	%rs15, [%r11+-1];
	add.s16 	%rs16, %rs15, %rs14;
	st.shared.u8 	[%r11+-1], %rs16;
$L__BB9_10:
	setp.gt.u32 	%p6, %r1, 7;
	bar.sync 	0;
	@%p6 bra 	$L__BB9_12;
	ld.shared.u8 	%rs17, [%r12+-1];
	ld.shared.u8 	%rs18, [%r13+-1];
	add.s16 	%rs19, %rs18, %rs17;
	st.shared.u8 	[%r13+-1], %rs19;
$L__BB9_12:
	setp.gt.u32 	%p7, %r1, 3;
	bar.sync 	0;
	@%p7 bra 	$L__BB9_14;
	ld.shared.u8 	%rs20, [%r14+-1];
	ld.shared.u8 	%rs21, [%r15+-1];
	add.s16 	%rs22, %rs21, %rs20;
	st.shared.u8 	[%r15+-1], %rs22;
$L__BB9_14:
	setp.gt.u32 	%p8, %r1, 1;
	bar.sync 	0;
	@%p8 bra 	$L__BB9_16;
	ld.shared.u8 	%rs23, [%r16+-1];
	ld.shared.u8 	%rs24, [%r17+-1];
	add.s16 	%rs25, %rs24, %rs23;
	st.shared.u8 	[%r17+-1], %rs25;
$L__BB9_16:
	setp.ne.s32 	%p9, %r1, 0;
	bar.sync 	0;
	@%p9 bra 	$L__BB9_18;
	mov.b16 	%rs26, 0;
	st.shared.u8 	[_ZZ9scan_bcaoIcLi256EEvlPT_PKS0_E4temp+262], %rs26;
$L__BB9_18:
	bar.sync 	0;
	@%p9 bra 	$L__BB9_20;
	ld.shared.u8 	%rs27, [_ZZ9scan_bcaoIcLi256EEvlPT_PKS0_E4temp+130];
	ld.shared.u8 	%rs28, [_ZZ9scan_bcaoIcLi256EEvlPT_PKS0_E4temp+262];
	st.shared.u8 	[_ZZ9scan_bcaoIcLi256EEvlPT_PKS0_E4temp+130], %rs28;
	add.s16 	%rs29, %rs28, %rs27;
	st.shared.u8 	[_ZZ9scan_bcaoIcLi256EEvlPT_PKS0_E4temp+262], %rs29;
$L__BB9_20:
	bar.sync 	0;
	@%p8 bra 	$L__BB9_22;
	ld.shared.u8 	%rs30, [%r16+-1];
	ld.shared.u8 	%rs31, [%r17+-1];
	st.shared.u8 	[%r16+-1], %rs31;
	add.s16 	%rs32, %rs31, %rs30;
	st.shared.u8 	[%r17+-1], %rs32;
$L__BB9_22:
	bar.sync 	0;
	@%p7 bra 	$L__BB9_24;
	ld.shared.u8 	%rs33, [%r14+-1];
	ld.shared.u8 	%rs34, [%r15+-1];
	st.shared.u8 	[%r14+-1], %rs34;
	add.s16 	%rs35, %rs34, %rs33;
	st.shared.u8 	[%r15+-1], %rs35;
$L__BB9_24:
	bar.sync 	0;
	@%p6 bra 	$L__BB9_26;
	ld.shared.u8 	%rs36, [%r12+-1];
	ld.shared.u8 	%rs37, [%r13+-1];
	st.shared.u8 	[%r12+-1], %rs37;
	add.s16 	%rs38, %rs37, %rs36;
	st.shared.u8 	[%r13+-1], %rs38;
$L__BB9_26:
	bar.sync 	0;
	@%p5 bra 	$L__BB9_28;
	ld.shared.u8 	%rs39, [%r10+-1];
	ld.shared.u8 	%rs40, [%r11+-1];
	st.shared.u8 	[%r10+-1], %rs40;
	add.s16 	%rs41, %rs40, %rs39;
	st.shared.u8 	[%r11+-1], %rs41;
$L__BB9_28:
	bar.sync 	0;
	@%p4 bra 	$L__BB9_30;
	ld.shared.u8 	%rs42, [%r8+-1];
	ld.shared.u8 	%rs43, [%r9+-1];
	st.shared.u8 	[%r8+-1], %rs43;
	add.s16 	%rs44, %rs43, %rs42;
	st.shared.u8 	[%r9+-1], %rs44;
$L__BB9_30:
	setp.gt.u32 	%p16, %r1, 63;
	bar.sync 	0;
	@%p16 bra 	$L__BB9_32;
	ld.shared.u8 	%rs45, [%r6+-1];
	ld.shared.u8 	%rs46, [%r7+-1];
	st.shared.u8 	[%r6+-1], %rs46;
	add.s16 	%rs47, %rs46, %rs45;
	st.shared.u8 	[%r7+-1], %rs47;
$L__BB9_32:
	setp.gt.u32 	%p17, %r1, 127;
	bar.sync 	0;
	@%p17 bra 	$L__BB9_34;
	ld.shared.u8 	%rs48, [%r4];
	ld.shared.u8 	%rs49, [%r5+1];
	st.shared.u8 	[%r4], %rs49;
	add.s16 	%rs50, %rs49, %rs48;
	st.shared.u8 	[%r5+1], %rs50;
$L__BB9_34:
	bar.sync 	0;
	ld.shared.u8 	%rs51, [%r2];
	add.s64 	%rd17, %rd4, %rd21;
	st.global.u8 	[%rd17+-128], %rs51;
	ld.shared.u8 	%rs52, [%r3+128];
	st.global.u8 	[%rd17], %rs52;
	add.s64 	%rd22, %rd22, %rd2;
	shl.b64 	%rd18, %rd2, 8;
	add.s64 	%rd21, %rd21, %rd18;
	setp.lt.s64 	%p18, %rd22, %rd9;
	@%p18 bra 	$L__BB9_2;
$L__BB9_35:
	ret;

}
	// .globl	_Z4scanIsLi256EEvlPT_PKS0_
.visible .entry _Z4scanIsLi256EEvlPT_PKS0_(
	.param .u64 _Z4scanIsLi256EEvlPT_PKS0__param_0,
	.param .u64 .ptr .align 1 _Z4scanIsLi256EEvlPT_PKS0__param_1,
	.param .u64 .ptr .align 1 _Z4scanIsLi256EEvlPT_PKS0__param_2
)
{
	.reg .pred 	%p<19>;
	.reg .b16 	%rs<55>;
	.reg .b32 	%r<52>;
	.reg .b64 	%rd<22>;
	// demoted variable
	.shared .align 2 .b8 _ZZ4scanIsLi256EEvlPT_PKS0_E4temp[512];
	ld.param.u64 	%rd10, [_Z4scanIsLi256EEvlPT_PKS0__param_0];
	ld.param.u64 	%rd12, [_Z4scanIsLi256EEvlPT_PKS0__param_2];
	mov.u32 	%r22, %ctaid.x;
	cvt.u64.u32 	%rd21, %r22;
	setp.le.s64 	%p1, %rd10, %rd21;
	@%p1 bra 	$L__BB10_36;
	ld.param.u64 	%rd19, [_Z4scanIsLi256EEvlPT_PKS0__param_1];
	mov.u32 	%r1, %tid.x;
	shl.b32 	%r23, %r1, 1;
	shl.b32 	%r24, %r1, 2;
	mov.u32 	%r25, _ZZ4scanIsLi256EEvlPT_PKS0_E4temp;
	add.s32 	%r2, %r25, %r24;
	shl.b32 	%r26, %r1, 3;
	add.s32 	%r27, %r23, 2;
	mov.u32 	%r28, %nctaid.x;
	cvt.u64.u32 	%rd2, %r28;
	or.b32  	%r29, %r26, 4;
	add.s32 	%r3, %r25, %r29;
	add.s32 	%r4, %r3, %r29;
	shl.b32 	%r30, %r27, 2;
	add.s32 	%r31, %r3, %r30;
	add.s32 	%r5, %r31, 4;
	shl.b32 	%r32, %r1, 4;
	add.s32 	%r33, %r4, %r32;
	add.s32 	%r6, %r33, 8;
	shl.b32 	%r34, %r27, 3;
	add.s32 	%r19, %r5, %r34;
	shl.b32 	%r35, %r1, 5;
	add.s32 	%r36, %r6, %r35;
	add.s32 	%r8, %r36, 16;
	shl.b32 	%r37, %r27, 4;
	add.s32 	%r17, %r19, %r37;
	shl.b32 	%r38, %r1, 6;
	add.s32 	%r39, %r8, %r38;
	add.s32 	%r10, %r39, 32;
	shl.b32 	%r40, %r27, 5;
	add.s32 	%r15, %r17, %r40;
	shl.b32 	%r41, %r1, 7;
	add.s32 	%r42, %r10, %r41;
	add.s32 	%r12, %r42, 64;
	shl.b32 	%r43, %r27, 6;
	add.s32 	%r13, %r15, %r43;
	xor.b32  	%r44, %r41, -64;
	add.s32 	%r14, %r12, %r44;
	xor.b32  	%r45, %r38, -32;
	add.s32 	%r16, %r14, %r45;
	xor.b32  	%r46, %r35, -16;
	add.s32 	%r18, %r16, %r46;
	xor.b32  	%r47, %r32, -8;
	add.s32 	%r20, %r18, %r47;
	cvta.to.global.u64 	%rd13, %rd12;
	add.s64 	%rd3, %rd13, 2;
	shl.b64 	%rd14, %rd21, 9;
	mul.wide.u32 	%rd15, %r1, 4;
	add.s64 	%rd20, %rd14, %rd15;
	cvta.to.global.u64 	%rd5, %rd19;
$L__BB10_2:
	setp.gt.u32 	%p2, %r1, 127;
	add.s64 	%rd16, %rd3, %rd20;
	ld.global.nc.u16 	%rs7, [%rd16+-2];
	st.shared.u16 	[%r2], %rs7;
	ld.global.nc.u16 	%rs8, [%rd16];
	st.shared.u16 	[%r2+2], %rs8;
	bar.sync 	0;
	@%p2 bra 	$L__BB10_4;
	ld.shared.u16 	%rs9, [%r2];
	ld.shared.u16 	%rs10, [%r2+2];
	add.s16 	%rs11, %rs10, %rs9;
	st.shared.u16 	[%r2+2], %rs11;
$L__BB10_4:
	setp.gt.u32 	%p3, %r1, 63;
	bar.sync 	0;
	@%p3 bra 	$L__BB10_6;
	ld.shared.u16 	%rs12, [%r3+-2];
	ld.shared.u16 	%rs13, [%r3+2];
	add.s16 	%rs14, %rs13, %rs12;
	st.shared.u16 	[%r3+2], %rs14;
$L__BB10_6:
	setp.gt.u32 	%p4, %r1, 31;
	bar.sync 	0;
	@%p4 bra 	$L__BB10_8;
	ld.shared.u16 	%rs15, [%r4+-2];
	ld.shared.u16 	%rs16, [%r5+-2];
	add.s16 	%rs17, %rs16, %rs15;
	st.shared.u16 	[%r5+-2], %rs17;
$L__BB10_8:
	setp.gt.u32 	%p5, %r1, 15;
	bar.sync 	0;
	@%p5 bra 	$L__BB10_10;
	ld.shared.u16 	%rs18, [%r6+-2];
	ld.shared.u16 	%rs19, [%r19+-2];
	add.s16 	%rs20, %rs19, %rs18;
	st.shared.u16 	[%r19+-2], %rs20;
$L__BB10_10:
	setp.gt.u32 	%p6, %r1, 7;
	bar.sync 	0;
	@%p6 bra 	$L__BB10_12;
	ld.shared.u16 	%rs21, [%r8+-2];
	ld.shared.u16 	%rs22, [%r17+-2];
	add.s16 	%rs23, %rs22, %rs21;
	st.shared.u16 	[%r17+-2], %rs23;
$L__BB10_12:
	setp.gt.u32 	%p7, %r1, 3;
	bar.sync 	0;
	@%p7 bra 	$L__BB10_14;
	ld.shared.u16 	%rs24, [%r10+-2];
	ld.shared.u16 	%rs25, [%r15+-2];
	add.s16 	%rs26, %rs25, %rs24;
	st.shared.u16 	[%r15+-2], %rs26;
$L__BB10_14:
	setp.gt.u32 	%p8, %r1, 1;
	bar.sync 	0;
	@%p8 bra 	$L__BB10_16;
	ld.shared.u16 	%rs27, [%r12+-2];
	ld.shared.u16 	%rs28, [%r13+-2];
	add.s16 	%rs29, %rs28, %rs27;
	st.shared.u16 	[%r13+-2], %rs29;
$L__BB10_16:
	setp.ne.s32 	%p9, %r1, 0;
	bar.sync 	0;
	@%p9 bra 	$L__BB10_18;
	mov.b16 	%rs30, 0;
	st.shared.u16 	[_ZZ4scanIsLi256EEvlPT_PKS0_E4temp+510], %rs30;
$L__BB10_18:
	bar.sync 	0;
	@%p9 bra 	$L__BB10_20;
	ld.shared.u16 	%rs31, [_ZZ4scanIsLi256EEvlPT_PKS0_E4temp+254];
	ld.shared.u16 	%rs32, [_ZZ4scanIsLi256EEvlPT_PKS0_E4temp+510];
	st.shared.u16 	[_ZZ4scanIsLi256EEvlPT_PKS0_E4temp+254], %rs32;
	add.s16 	%rs33, %rs32, %rs31;
	st.shared.u16 	[_ZZ4scanIsLi256EEvlPT_PKS0_E4temp+510], %rs33;
$L__BB10_20:
	bar.sync 	0;
	@%p8 bra 	$L__BB10_22;
	ld.shared.u16 	%rs34, [%r12+-2];
	ld.shared.u16 	%rs35, [%r13+-2];
	st.shared.u16 	[%r12+-2], %rs35;
	add.s16 	%rs36, %rs35, %rs34;
	st.shared.u16 	[%r13+-2], %rs36;
$L__BB10_22:
	bar.sync 	0;
	@%p7 bra 	$L__BB10_24;
	ld.shared.u16 	%rs37, [%r14+-2];
	ld.shared.u16 	%rs38, [%r15+-2];
	st.shared.u16 	[%r14+-2], %rs38;
	add.s16 	%rs39, %rs38, %rs37;
	st.shared.u16 	[%r15+-2], %rs39;
$L__BB10_24:
	bar.sync 	0;
	@%p6 bra 	$L__BB10_26;
	ld.shared.u16 	%rs40, [%r16+-2];
	ld.shared.u16 	%rs41, [%r17+-2];
	st.shared.u16 	[%r16+-2], %rs41;
	add.s16 	%rs42, %rs41, %rs40;
	st.shared.u16 	[%r17+-2], %rs42;
$L__BB10_26:
	bar.sync 	0;
	@%p5 bra 	$L__BB10_28;
	ld.shared.u16 	%rs43, [%r18+-2];
	ld.shared.u16 	%rs44, [%r19+-2];
	st.shared.u16 	[%r18+-2], %rs44;
	add.s16 	%rs45, %rs44, %rs43;
	st.shared.u16 	[%r19+-2], %rs45;
$L__BB10_28:
	bar.sync 	0;
	@%p4 bra 	$L__BB10_30;
	ld.shared.u16 	%rs46, [%r20+-2];
	ld.shared.u16 	%rs47, [%r5+-2];
	st.shared.u16 	[%r20+-2], %rs47;
	add.s16 	%rs48, %rs47, %rs46;
	st.shared.u16 	[%r5+-2], %rs48;
$L__BB10_30:
	setp.gt.u32 	%p16, %r1, 63;
	bar.sync 	0;
	@%p16 bra 	$L__BB10_32;
	shl.b32 	%r48, %r1, 3;
	xor.b32  	%r49, %r48, -4;
	add.s32 	%r50, %r20, %r49;
	ld.shared.u16 	%rs49, [%r50+-2];
	sub.s32 	%r51, %r5, %r48;
	ld.shared.u16 	%rs50, [%r51+-10];
	st.shared.u16 	[%r50+-2], %rs50;
	add.s16 	%rs51, %rs50, %rs49;
	st.shared.u16 	[%r51+-10], %rs51;
$L__BB10_32:
	setp.lt.u32 	%p17, %r1, 128;
	bar.sync 	0;
	@%p17 bra 	$L__BB10_34;
	ld.shared.u16 	%rs54, [%r2];
	ld.shared.u16 	%rs53, [%r2+2];
	bra.uni 	$L__BB10_35;
$L__BB10_34:
	ld.shared.u16 	%rs52, [%r2];
	ld.shared.u16 	%rs54, [%r2+2];
	st.shared.u16 	[%r2], %rs54;
	add.s16 	%rs53, %rs54, %rs52;
	st.shared.u16 	[%r2+2], %rs53;
$L__BB10_35:
	add.s64 	%rd17, %rd5, %rd20;
	st.global.u16 	[%rd17], %rs54;
	st.global.u16 	[%rd17+2], %rs53;
	add.s64 	%rd21, %rd21, %rd2;
	shl.b64 	%rd18, %rd2, 9;
	add.s64 	%rd20, %rd20, %rd18;
	setp.lt.s64 	%p18, %rd21, %rd10;
	@%p18 bra 	$L__BB10_2;
$L__BB10_36:
	ret;

}
	// .globl	_Z9scan_bcaoIsLi256EEvlPT_PKS0_
.visible .entry _Z9scan_bcaoIsLi256EEvlPT_PKS0_(
	.param .u64 _Z9scan_bcaoIsLi256EEvlPT_PKS0__param_0,
	.param .u64 .ptr .align 1 _Z9scan_bcaoIsLi256EEvlPT_PKS0__param_1,
	.param .u64 .ptr .align 1 _Z9scan_bcaoIsLi256EEvlPT_PKS0__param_2
)
{
	.reg .pred 	%p<19>;
	.reg .b16 	%rs<51>;
	.reg .b32 	%r<102>;
	.reg .b64 	%rd<23>;
	// demoted variable
	.shared .align 2 .b8 _ZZ9scan_bcaoIsLi256EEvlPT_PKS0_E4temp[1024];
	ld.param.u64 	%rd9, [_Z9scan_bcaoIsLi256EEvlPT_PKS0__param_0];
	mov.u32 	%r18, %ctaid.x;
	cvt.u64.u32 	%rd22, %r18;
	setp.le.s64 	%p1, %rd9, %rd22;
	@%p1 bra 	$L__BB11_35;
	ld.param.u64 	%rd20, [_Z9scan_bcaoIsLi256EEvlPT_PKS0__param_2];
	mov.u32 	%r1, %tid.x;
	add.s32 	%r19, %r1, 128;
	shr.u32 	%r20, %r1, 5;
	shr.u32 	%r21, %r19, 5;
	add.s32 	%r22, %r20, %r1;
	shl.b32 	%r23, %r22, 1;
	mov.u32 	%r24, _ZZ9scan_bcaoIsLi256EEvlPT_PKS0_E4temp;
	add.s32 	%r2, %r24, %r23;
	add.s32 	%r25, %r21, %r1;
	shl.b32 	%r26, %r25, 1;
	add.s32 	%r3, %r24, %r26;
	shl.b32 	%r27, %r1, 1;
	add.s32 	%r28, %r27, 2;
	mov.u32 	%r29, %nctaid.x;
	cvt.u64.u32 	%rd2, %r29;
	shr.u32 	%r30, %r1, 4;
	add.s32 	%r31, %r30, %r27;
	shr.u32 	%r32, %r27, 5;
	add.s32 	%r33, %r32, %r27;
	shl.b32 	%r34, %r31, 1;
	add.s32 	%r4, %r24, %r34;
	shl.b32 	%r35, %r33, 1;
	add.s32 	%r5, %r24, %r35;
	shl.b32 	%r36, %r1, 2;
	or.b32  	%r37, %r36, 2;
	shl.b32 	%r38, %r28, 1;
	shr.u32 	%r39, %r36, 5;
	add.s32 	%r40, %r39, %r37;
	add.s32 	%r41, %r39, %r38;
	shl.b32 	%r42, %r40, 1;
	add.s32 	%r6, %r24, %r42;
	shl.b32 	%r43, %r41, 1;
	add.s32 	%r7, %r24, %r43;
	shl.b32 	%r44, %r1, 3;
	or.b32  	%r45, %r44, 4;
	add.s32 	%r46, %r37, %r36;
	or.b32  	%r47, %r46, 1;
	shl.b32 	%r48, %r28, 2;
	add.s32 	%r49, %r38, %r36;
	shr.u32 	%r50, %r46, 5;
	add.s32 	%r51, %r50, %r45;
	shr.u32 	%r52, %r49, 5;
	add.s32 	%r53, %r52, %r48;
	shl.b32 	%r54, %r51, 1;
	add.s32 	%r8, %r24, %r54;
	shl.b32 	%r55, %r53, 1;
	add.s32 	%r9, %r24, %r55;
	shl.b32 	%r56, %r1, 4;
	or.b32  	%r57, %r56, 8;
	add.s32 	%r58, %r47, %r45;
	shl.b32 	%r59, %r28, 3;
	add.s32 	%r60, %r48, %r49;
	or.b32  	%r61, %r60, 3;
	shr.u32 	%r62, %r58, 5;
	add.s32 	%r63, %r62, %r57;
	shr.u32 	%r64, %r60, 5;
	add.s32 	%r65, %r64, %r59;
	shl.b32 	%r66, %r63, 1;
	add.s32 	%r10, %r24, %r66;
	shl.b32 	%r67, %r65, 1;
	add.s32 	%r11, %r24, %r67;
	shl.b32 	%r68, %r1, 5;
	or.b32  	%r69, %r68, 16;
	add.s32 	%r70, %r58, %r57;
	shl.b32 	%r71, %r28, 4;
	add.s32 	%r72, %r61, %r59;
	shr.u32 	%r73, %r70, 5;
	add.s32 	%r74, %r73, %r69;
	shr.u32 	%r75, %r72, 5;
	add.s32 	%r76, %r75, %r71;
	shl.b32 	%r77, %r74, 1;
	add.s32 	%r12, %r24, %r77;
	shl.b32 	%r78, %r76, 1;
	add.s32 	%r13, %r24, %r78;
	shl.b32 	%r79, %r1, 6;
	add.s32 	%r80, %r70, %r69;
	shl.b32 	%r81, %r28, 5;
	add.s32 	%r82, %r72, %r71;
	shr.u32 	%r83, %r80, 5;
	add.s32 	%r84, %r83, %r79;
	shl.b32 	%r85, %r84, 1;
	shr.u32 	%r86, %r82, 5;
	add.s32 	%r87, %r86, %r81;
	add.s32 	%r88, %r85, %r24;
	add.s32 	%r14, %r88, 64;
	shl.b32 	%r89, %r87, 1;
	add.s32 	%r15, %r24, %r89;
	shl.b32 	%r90, %r1, 7;
	shl.b32 	%r91, %r28, 6;
	add.s32 	%r92, %r83, %r27;
	add.s32 	%r93, %r92, 1;
	and.b32  	%r94, %r93, 134217727;
	add.s32 	%r95, %r94, %r90;
	shl.b32 	%r96, %r95, 1;
	add.s32 	%r97, %r86, %r28;
	and.b32  	%r98, %r97, 134217727;
	add.s32 	%r99, %r98, %r91;
	add.s32 	%r100, %r96, %r24;
	add.s32 	%r16, %r100, 128;
	shl.b32 	%r101, %r99, 1;
	add.s32 	%r17, %r24, %r101;
	cvta.to.global.u64 	%rd12, %rd20;
	add.s64 	%rd3, %rd12, 256;
	shl.b64 	%rd13, %rd22, 9;
	mul.wide.u32 	%rd14, %r1, 2;
	add.s64 	%rd21, %rd13, %rd14;
$L__BB11_2:
	setp.gt.u32 	%p2, %r1, 127;
	add.s64 	%rd15, %rd3, %rd21;
	ld.global.nc.u16 	%rs1, [%rd15+-256];
	st.shared.u16 	[%r2], %rs1;
	ld.global.nc.u16 	%rs2, [%rd15];
	st.shared.u16 	[%r3+256], %rs2;
	bar.sync 	0;
	@%p2 bra 	$L__BB11_4;
	ld.shared.u16 	%rs3, [%r4];
	ld.shared.u16 	%rs4, [%r5+2];
	add.s16 	%rs5, %rs4, %rs3;
	st.shared.u16 	[%r5+2], %rs5;
$L__BB11_4:
	setp.gt.u32 	%p3, %r1, 63;
	bar.sync 	0;
	@%p3 bra 	$L__BB11_6;
	ld.shared.u16 	%rs6, [%r6+-2];
	ld.shared.u16 	%rs7, [%r7+-2];
	add.s16 	%rs8, %rs7, %rs6;
	st.shared.u16 	[%r7+-2], %rs8;
$L__BB11_6:
	setp.gt.u32 	%p4, %r1, 31;
	bar.sync 	0;
	@%p4 bra 	$L__BB11_8;
	ld.shared.u16 	%rs9, [%r8+-2];
	ld.shared.u16 	%rs10, [%r9+-2];
	add.s16 	%rs11, %rs10, %rs9;
	st.shared.u16 	[%r9+-2], %rs11;
$L__BB11_8:
	setp.gt.u32 	%p5, %r1, 15;
	bar.sync 	0;
	@%p5 bra 	$L__BB11_10;
	ld.shared.u16 	%rs12, [%r10+-2];
	ld.shared.u16 	%rs13, [%r11+-2];
	add.s16 	%rs14, %rs13, %rs12;
	st.shared.u16 	[%r11+-2], %rs14;
$L__BB11_10:
	setp.gt.u32 	%p6, %r1, 7;
	bar.sync 	0;
	@%p6 bra 	$L__BB11_12;
	ld.shared.u16 	%rs15, [%r12+-2];
	ld.shared.u16 	%rs16, [%r13+-2];
	add.s16 	%rs17, %rs16, %rs15;
	st.shared.u16 	[%r13+-2], %rs17;
$L__BB11_12:
	setp.gt.u32 	%p7, %r1, 3;
	bar.sync 	0;
	@%p7 bra 	$L__BB11_14;
	ld.shared.u16 	%rs18, [%r14+-2];
	ld.shared.u16 	%rs19, [%r15+-2];
	add.s16 	%rs20, %rs19, %rs18;
	st.shared.u16 	[%r15+-2], %rs20;
$L__BB11_14:
	setp.gt.u32 	%p8, %r1, 1;
	bar.sync 	0;
	@%p8 bra 	$L__BB11_16;
	ld.shared.u16 	%rs21, [%r16+-2];
	ld.shared.u16 	%rs22, [%r17+-2];
	add.s16 	%rs23, %rs22, %rs21;
	st.shared.u16 	[%r17+-2], %rs23;
$L__BB11_16:
	setp.ne.s32 	%p9, %r1, 0;
	bar.sync 	0;
	@%p9 bra 	$L__BB11_18;
	mov.b16 	%rs24, 0;
	st.shared.u16 	[_ZZ9scan_bcaoIsLi256EEvlPT_PKS0_E4temp+524], %rs24;
$L__BB11_18:
	bar.sync 	0;
	@%p9 bra 	$L__BB11_20;
	ld.shared.u16 	%rs25, [_ZZ9scan_bcaoIsLi256EEvlPT_PKS0_E4temp+260];
	ld.shared.u16 	%rs26, [_ZZ9scan_bcaoIsLi256EEvlPT_PKS0_E4temp+524];
	st.shared.u16 	[_ZZ9scan_bcaoIsLi256EEvlPT_PKS0_E4temp+260], %rs26;
	add.s16 	%rs27, %rs26, %rs25;
	st.shared.u16 	[_ZZ9scan_bcaoIsLi256EEvlPT_PKS0_E4temp+524], %rs27;
$L__BB11_20:
	bar.sync 	0;
	@%p8 bra 	$L__BB11_22;
	ld.shared.u16 	%rs28, [%r16+-2];
	ld.shared.u16 	%rs29, [%r17+-2];
	st.shared.u16 	[%r16+-2], %rs29;
	add.s16 	%rs30, %rs29, %rs28;
	st.shared.u16 	[%r17+-2], %rs30;
$L__BB11_22:
	bar.sync 	0;
	@%p7 bra 	$L__BB11_24;
	ld.shared.u16 	%rs31, [%r14+-2];
	ld.shared.u16 	%rs32, [%r15+-2];
	st.shared.u16 	[%r14+-2], %rs32;
	add.s16 	%rs33, %rs32, %rs31;
	st.shared.u16 	[%r15+-2], %rs33;
$L__BB11_24:
	bar.sync 	0;
	@%p6 bra 	$L__BB11_26;
	ld.shared.u16 	%rs34, [%r12+-2];
	ld.shared.u16 	%rs35, [%r13+-2];
	st.shared.u16 	[%r12+-2], %rs35;
	add.s16 	%rs36, %rs35, %rs34;
	st.shared.u16 	[%r13+-2], %rs36;
$L__BB11_26:
	bar.sync 	0;
	@%p5 bra 	$L__BB11_28;
	ld.shared.u16 	%rs37, [%r10+-2];
	ld.shared.u16 	%rs38, [%r11+-2];
	st.shared.u16 	[%r10+-2], %rs38;
	add.s16 	%rs39, %rs38, %rs37;
	st.shared.u16 	[%r11+-2], %rs39;
$L__BB11_28:
	bar.sync 	0;
	@%p4 bra 	$L__BB11_30;
	ld.shared.u16 	%rs40, [%r8+-2];
	ld.shared.u16 	%rs41, [%r9+-2];
	st.shared.u16 	[%r8+-2], %rs41;
	add.s16 	%rs42, %rs41, %rs40;
	st.shared.u16 	[%r9+-2], %rs42;
$L__BB11_30:
	setp.gt.u32 	%p16, %r1, 63;
	bar.sync 	0;
	@%p16 bra 	$L__BB11_32;
	ld.shared.u16 	%rs43, [%r6+-2];
	ld.shared.u16 	%rs44, [%r7+-2];
	st.shared.u16 	[%r6+-2], %rs44;
	add.s16 	%rs45, %rs44, %rs43;
	st.shared.u16 	[%r7+-2], %rs45;
$L__BB11_32:
	setp.gt.u32 	%p17, %r1, 127;
	bar.sync 	0;
	@%p17 bra 	$L__BB11_34;
	ld.shared.u16 	%rs46, [%r4];
	ld.shared.u16 	%rs47, [%r5+2];
	st.shared.u16 	[%r4], %rs47;
	add.s16 	%rs48, %rs47, %rs46;
	st.shared.u16 	[%r5+2], %rs48;
$L__BB11_34:
	ld.param.u64 	%rd19, [_Z9scan_bcaoIsLi256EEvlPT_PKS0__param_1];
	bar.sync 	0;
	ld.shared.u16 	%rs49, [%r2];
	cvta.to.global.u64 	%rd16, %rd19;
	add.s64 	%rd17, %rd16, %rd21;
	st.global.u16 	[%rd17], %rs49;
	ld.shared.u16 	%rs50, [%r3+256];
	st.global.u16 	[%rd17+256], %rs50;
	add.s64 	%rd22, %rd22, %rd2;
	shl.b64 	%rd18, %rd2, 9;
	add.s64 	%rd21, %rd21, %rd18;
	setp.lt.s64 	%p18, %rd22, %rd9;
	@%p18 bra 	$L__BB11_2;
$L__BB11_35:
	ret;

}
	// .globl	_Z4scanIiLi256EEvlPT_PKS0_
.visible .entry _Z4scanIiLi256EEvlPT_PKS0_(
	.param .u64 _Z4scanIiLi256EEvlPT_PKS0__param_0,
	.param .u64 .ptr .align 1 _Z4scanIiLi256EEvlPT_PKS0__param_1,
	.param .u64 .ptr .align 1 _Z4scanIiLi256EEvlPT_PKS0__param_2
)
{
	.reg .pred 	%p<19>;
	.reg .b32 	%r<106>;
	.reg .b64 	%rd<22>;
	// demoted variable
	.shared .align 4 .b8 _ZZ4scanIiLi256EEvlPT_PKS0_E4temp[1024];
	ld.param.u64 	%rd10, [_Z4scanIiLi256EEvlPT_PKS0__param_0];
	ld.param.u64 	%rd12, [_Z4scanIiLi256EEvlPT_PKS0__param_2];
	mov.u32 	%r28, %ctaid.x;
	cvt.u64.u32 	%rd21, %r28;
	setp.le.s64 	%p1, %rd10, %rd21;
	@%p1 bra 	$L__BB12_36;
	ld.param.u64 	%rd19, [_Z4scanIiLi256EEvlPT_PKS0__param_1];
	mov.u32 	%r1, %tid.x;
	shl.b32 	%r29, %r1, 1;
	shl.b32 	%r30, %r1, 3;
	mov.u32 	%r31, _ZZ4scanIiLi256EEvlPT_PKS0_E4temp;
	add.s32 	%r2, %r31, %r30;
	shl.b32 	%r32, %r1, 4;
	add.s32 	%r33, %r29, 2;
	mov.u32 	%r34, %nctaid.x;
	cvt.u64.u32 	%rd2, %r34;
	or.b32  	%r35, %r32, 8;
	add.s32 	%r3, %r31, %r35;
	add.s32 	%r4, %r3, %r35;
	shl.b32 	%r36, %r33, 3;
	add.s32 	%r37, %r3, %r36;
	add.s32 	%r5, %r37, 8;
	shl.b32 	%r38, %r1, 5;
	add.s32 	%r39, %r4, %r38;
	add.s32 	%r6, %r39, 16;
	shl.b32 	%r40, %r33, 4;
	add.s32 	%r19, %r5, %r40;
	shl.b32 	%r41, %r1, 6;
	add.s32 	%r42, %r6, %r41;
	add.s32 	%r8, %r42, 32;
	shl.b32 	%r43, %r33, 5;
	add.s32 	%r17, %r19, %r43;
	shl.b32 	%r44, %r1, 7;
	add.s32 	%r45, %r8, %r44;
	add.s32 	%r10, %r45, 64;
	shl.b32 	%r46, %r33, 6;
	add.s32 	%r15, %r17, %r46;
	shl.b32 	%r47, %r1, 8;
	add.s32 	%r48, %r10, %r47;
	add.s32 	%r12, %r48, 128;
	shl.b32 	%r49, %r33, 7;
	add.s32 	%r13, %r15, %r49;
	xor.b32  	%r50, %r47, -128;
	add.s32 	%r14, %r12, %r50;
	xor.b32  	%r51, %r44, -64;
	add.s32 	%r16, %r14, %r51;
	xor.b32  	%r52, %r41, -32;
	add.s32 	%r18, %r16, %r52;
	xor.b32  	%r53, %r38, -16;
	add.s32 	%r20, %r18, %r53;
	cvta.to.global.u64 	%rd13, %rd12;
	add.s64 	%rd3, %rd13, 4;
	shl.b64 	%rd14, %rd21, 10;
	mul.wide.u32 	%rd15, %r1, 8;
	add.s64 	%rd20, %rd14, %rd15;
	cvta.to.global.u64 	%rd5, %rd19;
$L__BB12_2:
	setp.gt.u32 	%p2, %r1, 127;
	add.s64 	%rd16, %rd3, %rd20;
	ld.global.nc.u32 	%r54, [%rd16+-4];
	st.shared.u32 	[%r2], %r54;
	ld.global.nc.u32 	%r55, [%rd16];
	st.shared.u32 	[%r2+4], %r55;
	bar.sync 	0;
	@%p2 bra 	$L__BB12_4;
	ld.shared.u32 	%r56, [%r2];
	ld.shared.u32 	%r57, [%r2+4];
	add.s32 	%r58, %r57, %r56;
	st.shared.u32 	[%r2+4], %r58;
$L__BB12_4:
	setp.gt.u32 	%p3, %r1, 63;
	bar.sync 	0;
	@%p3 bra 	$L__BB12_6;
	ld.shared.u32 	%r59, [%r3+-4];
	ld.shared.u32 	%r60, [%r3+4];
	add.s32 	%r61, %r60, %r59;
	st.shared.u32 	[%r3+4], %r61;
$L__BB12_6:
	setp.gt.u32 	%p4, %r1, 31;
	bar.sync 	0;
	@%p4 bra 	$L__BB12_8;
	ld.shared.u32 	%r62, [%r4+-4];
	ld.shared.u32 	%r63, [%r5+-4];
	add.s32 	%r64, %r63, %r62;
	st.shared.u32 	[%r5+-4], %r64;
$L__BB12_8:
	setp.gt.u32 	%p5, %r1, 15;
	bar.sync 	0;
	@%p5 bra 	$L__BB12_10;
	ld.shared.u32 	%r65, [%r6+-4];
	ld.shared.u32 	%r66, [%r19+-4];
	add.s32 	%r67, %r66, %r65;
	st.shared.u32 	[%r19+-4], %r67;
$L__BB12_10:
	setp.gt.u32 	%p6, %r1, 7;
	bar.sync 	0;
	@%p6 bra 	$L__BB12_12;
	ld.shared.u32 	%r68, [%r8+-4];
	ld.shared.u32 	%r69, [%r17+-4];
	add.s32 	%r70, %r69, %r68;
	st.shared.u32 	[%r17+-4], %r70;
$L__BB12_12:
	setp.gt.u32 	%p7, %r1, 3;
	bar.sync 	0;
	@%p7 bra 	$L__BB12_14;
	ld.shared.u32 	%r71, [%r10+-4];
	ld.shared.u32 	%r72, [%r15+-4];
	add.s32 	%r73, %r72, %r71;
	st.shared.u32 	[%r15+-4], %r73;
$L__BB12_14:
	setp.gt.u32 	%p8, %r1, 1;
	bar.sync 	0;
	@%p8 bra 	$L__BB12_16;
	ld.shared.u32 	%r74, [%r12+-4];
	ld.shared.u32 	%r75, [%r13+-4];
	add.s32 	%r76, %r75, %r74;
	st.shared.u32 	[%r13+-4], %r76;
$L__BB12_16:
	setp.ne.s32 	%p9, %r1, 0;
	bar.sync 	0;
	@%p9 bra 	$L__BB12_18;
	mov.b32 	%r77, 0;
	st.shared.u32 	[_ZZ4scanIiLi256EEvlPT_PKS0_E4temp+1020], %r77;
$L__BB12_18:
	bar.sync 	0;
	@%p9 bra 	$L__BB12_20;
	ld.shared.u32 	%r78, [_ZZ4scanIiLi256EEvlPT_PKS0_E4temp+508];
	ld.shared.u32 	%r79, [_ZZ4scanIiLi256EEvlPT_PKS0_E4temp+1020];
	st.shared.u32 	[_ZZ4scanIiLi256EEvlPT_PKS0_E4temp+508], %r79;
	add.s32 	%r80, %r79, %r78;
	st.shared.u32 	[_ZZ4scanIiLi256EEvlPT_PKS0_E4temp+1020], %r80;
$L__BB12_20:
	bar.sync 	0;
	@%p8 bra 	$L__BB12_22;
	ld.shared.u32 	%r81, [%r12+-4];
	ld.shared.u32 	%r82, [%r13+-4];
	st.shared.u32 	[%r12+-4], %r82;
	add.s32 	%r83, %r82, %r81;
	st.shared.u32 	[%r13+-4], %r83;
$L__BB12_22:
	bar.sync 	0;
	@%p7 bra 	$L__BB12_24;
	ld.shared.u32 	%r84, [%r14+-4];
	ld.shared.u32 	%r85, [%r15+-4];
	st.shared.u32 	[%r14+-4], %r85;
	add.s32 	%r86, %r85, %r84;
	st.shared.u32 	[%r15+-4], %r86;
$L__BB12_24:
	bar.sync 	0;
	@%p6 bra 	$L__BB12_26;
	ld.shared.u32 	%r87, [%r16+-4];
	ld.shared.u32 	%r88, [%r17+-4];
	st.shared.u32 	[%r16+-4], %r88;
	add.s32 	%r89, %r88, %r87;
	st.shared.u32 	[%r17+-4], %r89;
$L__BB12_26:
	bar.sync 	0;
	@%p5 bra 	$L__BB12_28;
	ld.shared.u32 	%r90, [%r18+-4];
	ld.shared.u32 	%r91, [%r19+-4];
	st.shared.u32 	[%r18+-4], %r91;
	add.s32 	%r92, %r91, %r90;
	st.shared.u32 	[%r19+-4], %r92;
$L__BB12_28:
	bar.sync 	0;
	@%p4 bra 	$L__BB12_30;
	ld.shared.u32 	%r93, [%r20+-4];
	ld.shared.u32 	%r94, [%r5+-4];
	st.shared.u32 	[%r20+-4], %r94;
	add.s32 	%r95, %r94, %r93;
	st.shared.u32 	[%r5+-4], %r95;
$L__BB12_30:
	setp.gt.u32 	%p16, %r1, 63;
	bar.sync 	0;
	@%p16 bra 	$L__BB12_32;
	shl.b32 	%r96, %r1, 4;
	xor.b32  	%r97, %r96, -8;
	add.s32 	%r98, %r20, %r97;
	ld.shared.u32 	%r99, [%r98+-4];
	sub.s32 	%r100, %r5, %r96;
	ld.shared.u32 	%r101, [%r100+-20];
	st.shared.u32 	[%r98+-4], %r101;
	add.s32 	%r102, %r101, %r99;
	st.shared.u32 	[%r100+-20], %r102;
$L__BB12_32:
	setp.lt.u32 	%p17, %r1, 128;
	bar.sync 	0;
	@%p17 bra 	$L__BB12_34;
	ld.shared.u32 	%r105, [%r2];
	ld.shared.u32 	%r104, [%r2+4];
	bra.uni 	$L__BB12_35;
$L__BB12_34:
	ld.shared.u32 	%r103, [%r2];
	ld.shared.u32 	%r105, [%r2+4];
	st.shared.u32 	[%r2], %r105;
	add.s32 	%r104, %r105, %r103;
	st.shared.u32 	[%r2+4], %r104;
$L__BB12_35:
	add.s64 	%rd17, %rd5, %rd20;
	st.global.u32 	[%rd17], %r105;
	st.global.u32 	[%rd17+4], %r104;
	add.s64 	%rd21, %rd21, %rd2;
	shl.b64 	%rd18, %rd2, 10;
	add.s64 	%rd20, %rd20, %rd18;
	setp.lt.s64 	%p18, %rd21, %rd10;
	@%p18 bra 	$L__BB12_2;
$L__BB12_36:
	ret;

}
	// .globl	_Z9scan_bcaoIiLi256EEvlPT_PKS0_
.visible .entry _Z9scan_bcaoIiLi256EEvlPT_PKS0_(
	.param .u64 _Z9scan_bcaoIiLi256EEvlPT_PKS0__param_0,
	.param .u64 .ptr .align 1 _Z9scan_bcaoIiLi256EEvlPT_PKS0__param_1,
	.param .u64 .ptr .align 1 _Z9scan_bcaoIiLi256EEvlPT_PKS0__param_2
)
{
	.reg .pred 	%p<19>;
	.reg .b32 	%r<152>;
	.reg .b64 	%rd<23>;
	// demoted variable
	.shared .align 4 .b8 _ZZ9scan_bcaoIiLi256EEvlPT_PKS0_E4temp[2048];
	ld.param.u64 	%rd9, [_Z9scan_bcaoIiLi256EEvlPT_PKS0__param_0];
	mov.u32 	%r18, %ctaid.x;
	cvt.u64.u32 	%rd22, %r18;
	setp.le.s64 	%p1, %rd9, %rd22;
	@%p1 bra 	$L__BB13_35;
	ld.param.u64 	%rd20, [_Z9scan_bcaoIiLi256EEvlPT_PKS0__param_2];
	mov.u32 	%r1, %tid.x;
	add.s32 	%r19, %r1, 128;
	shr.u32 	%r20, %r1, 5;
	shr.u32 	%r21, %r19, 5;
	add.s32 	%r22, %r20, %r1;
	shl.b32 	%r23, %r22, 2;
	mov.u32 	%r24, _ZZ9scan_bcaoIiLi256EEvlPT_PKS0_E4temp;
	add.s32 	%r2, %r24, %r23;
	add.s32 	%r25, %r21, %r1;
	shl.b32 	%r26, %r25, 2;
	add.s32 	%r3, %r24, %r26;
	shl.b32 	%r27, %r1, 1;
	add.s32 	%r28, %r27, 2;
	mov.u32 	%r29, %nctaid.x;
	cvt.u64.u32 	%rd2, %r29;
	shr.u32 	%r30, %r1, 4;
	add.s32 	%r31, %r30, %r27;
	shr.u32 	%r32, %r27, 5;
	add.s32 	%r33, %r32, %r27;
	shl.b32 	%r34, %r31, 2;
	add.s32 	%r4, %r24, %r34;
	shl.b32 	%r35, %r33, 2;
	add.s32 	%r5, %r24, %r35;
	shl.b32 	%r36, %r1, 2;
	or.b32  	%r37, %r36, 2;
	shl.b32 	%r38, %r28, 1;
	shr.u32 	%r39, %r36, 5;
	add.s32 	%r40, %r39, %r37;
	add.s32 	%r41, %r39, %r38;
	shl.b32 	%r42, %r40, 2;
	add.s32 	%r6, %r24, %r42;
	shl.b32 	%r43, %r41, 2;
	add.s32 	%r7, %r24, %r43;
	shl.b32 	%r44, %r1, 3;
	or.b32  	%r45, %r44, 4;
	add.s32 	%r46, %r37, %r36;
	or.b32  	%r47, %r46, 1;
	shl.b32 	%r48, %r28, 2;
	add.s32 	%r49, %r38, %r36;
	shr.u32 	%r50, %r46, 5;
	add.s32 	%r51, %r50, %r45;
	shr.u32 	%r52, %r49, 5;
	add.s32 	%r53, %r52, %r48;
	shl.b32 	%r54, %r51, 2;
	add.s32 	%r8, %r24, %r54;
	shl.b32 	%r55, %r53, 2;
	add.s32 	%r9, %r24, %r55;
	shl.b32 	%r56, %r1, 4;
	or.b32  	%r57, %r56, 8;
	add.s32 	%r58, %r47, %r45;
	shl.b32 	%r59, %r28, 3;
	add.s32 	%r60, %r48, %r49;
	or.b32  	%r61, %r60, 3;
	shr.u32 	%r62, %r58, 5;
	add.s32 	%r63, %r62, %r57;
	shr.u32 	%r64, %r60, 5;
	add.s32 	%r65, %r64, %r59;
	shl.b32 	%r66, %r63, 2;
	add.s32 	%r10, %r24, %r66;
	shl.b32 	%r67, %r65, 2;
	add.s32 	%r11, %r24, %r67;
	shl.b32 	%r68, %r1, 5;
	or.b32  	%r69, %r68, 16;
	add.s32 	%r70, %r58, %r57;
	shl.b32 	%r71, %r28, 4;
	add.s32 	%r72, %r61, %r59;
	shr.u32 	%r73, %r70, 5;
	add.s32 	%r74, %r73, %r69;
	shr.u32 	%r75, %r72, 5;
	add.s32 	%r76, %r75, %r71;
	shl.b32 	%r77, %r74, 2;
	add.s32 	%r12, %r24, %r77;
	shl.b32 	%r78, %r76, 2;
	add.s32 	%r13, %r24, %r78;
	shl.b32 	%r79, %r1, 6;
	add.s32 	%r80, %r70, %r69;
	shl.b32 	%r81, %r28, 5;
	add.s32 	%r82, %r72, %r71;
	shr.u32 	%r83, %r80, 5;
	add.s32 	%r84, %r83, %r79;
	shl.b32 	%r85, %r84, 2;
	shr.u32 	%r86, %r82, 5;
	add.s32 	%r87, %r86, %r81;
	add.s32 	%r88, %r85, %r24;
	add.s32 	%r14, %r88, 128;
	shl.b32 	%r89, %r87, 2;
	add.s32 	%r15, %r24, %r89;
	shl.b32 	%r90, %r1, 7;
	shl.b32 	%r91, %r28, 6;
	add.s32 	%r92, %r83, %r27;
	add.s32 	%r93, %r92, 1;
	and.b32  	%r94, %r93, 134217727;
	add.s32 	%r95, %r94, %r90;
	shl.b32 	%r96, %r95, 2;
	add.s32 	%r97, %r86, %r28;
	and.b32  	%r98, %r97, 134217727;
	add.s32 	%r99, %r98, %r91;
	add.s32 	%r100, %r96, %r24;
	add.s32 	%r16, %r100, 256;
	shl.b32 	%r101, %r99, 2;
	add.s32 	%r17, %r24, %r101;
	cvta.to.global.u64 	%rd12, %rd20;
	add.s64 	%rd3, %rd12, 512;
	shl.b64 	%rd13, %rd22, 10;
	mul.wide.u32 	%rd14, %r1, 4;
	add.s64 	%rd21, %rd13, %rd14;
$L__BB13_2:
	setp.gt.u32 	%p2, %r1, 127;
	add.s64 	%rd15, %rd3, %rd21;
	ld.global.nc.u32 	%r102, [%rd15+-512];
	st.shared.u32 	[%r2], %r102;
	ld.global.nc.u32 	%r103, [%rd15];
	st.shared.u32 	[%r3+512], %r103;
	bar.sync 	0;
	@%p2 bra 	$L__BB13_4;
	ld.shared.u32 	%r104, [%r4];
	ld.shared.u32 	%r105, [%r5+4];
	add.s32 	%r106, %r105, %r104;
	st.shared.u32 	[%r5+4], %r106;
$L__BB13_4:
	setp.gt.u32 	%p3, %r1, 63;
	bar.sync 	0;
	@%p3 bra 	$L__BB13_6;
	ld.shared.u32 	%r107, [%r6+-4];
	ld.shared.u32 	%r108, [%r7+-4];
	add.s32 	%r109, %r108, %r107;
	st.shared.u32 	[%r7+-4], %r109;
$L__BB13_6:
	setp.gt.u32 	%p4, %r1, 31;
	bar.sync 	0;
	@%p4 bra 	$L__BB13_8;
	ld.shared.u32 	%r110, [%r8+-4];
	ld.shared.u32 	%r111, [%r9+-4];
	add.s32 	%r112, %r111, %r110;
	st.shared.u32 	[%r9+-4], %r112;
$L__BB13_8:
	setp.gt.u32 	%p5, %r1, 15;
	bar.sync 	0;
	@%p5 bra 	$L__BB13_10;
	ld.shared.u32 	%r113, [%r10+-4];
	ld.shared.u32 	%r114, [%r11+-4];
	add.s32 	%r115, %r114, %r113;
	st.shared.u32 	[%r11+-4], %r115;
$L__BB13_10:
	setp.gt.u32 	%p6, %r1, 7;
	bar.sync 	0;
	@%p6 bra 	$L__BB13_12;
	ld.shared.u32 	%r116, [%r12+-4];
	ld.shared.u32 	%r117, [%r13+-4];
	add.s32 	%r118, %r117, %r116;
	st.shared.u32 	[%r13+-4], %r118;
$L__BB13_12:
	setp.gt.u32 	%p7, %r1, 3;
	bar.sync 	0;
	@%p7 bra 	$L__BB13_14;
	ld.shared.u32 	%r119, [%r14+-4];
	ld.shared.u32 	%r120, [%r15+-4];
	add.s32 	%r121, %r120, %r119;
	st.shared.u32 	[%r15+-4], %r121;
$L__BB13_14:
	setp.gt.u32 	%p8, %r1, 1;
	bar.sync 	0;
	@%p8 bra 	$L__BB13_16;
	ld.shared.u32 	%r122, [%r16+-4];
	ld.shared.u32 	%r123, [%r17+-4];
	add.s32 	%r124, %r123, %r122;
	st.shared.u32 	[%r17+-4], %r124;
$L__BB13_16:
	setp.ne.s32 	%p9, %r1, 0;
	bar.sync 	0;
	@%p9 bra 	$L__BB13_18;
	mov.b32 	%r125, 0;
	st.shared.u32 	[_ZZ9scan_bcaoIiLi256EEvlPT_PKS0_E4temp+1048], %r125;
$L__BB13_18:
	bar.sync 	0;
	@%p9 bra 	$L__BB13_20;
	ld.shared.u32 	%r126, [_ZZ9scan_bcaoIiLi256EEvlPT_PKS0_E4temp+520];
	ld.shared.u32 	%r127, [_ZZ9scan_bcaoIiLi256EEvlPT_PKS0_E4temp+1048];
	st.shared.u32 	[_ZZ9scan_bcaoIiLi256EEvlPT_PKS0_E4temp+520], %r127;
	add.s32 	%r128, %r127, %r126;
	st.shared.u32 	[_ZZ9scan_bcaoIiLi256EEvlPT_PKS0_E4temp+1048], %r128;
$L__BB13_20:
	bar.sync 	0;
	@%p8 bra 	$L__BB13_22;
	ld.shared.u32 	%r129, [%r16+-4];
	ld.shared.u32 	%r130, [%r17+-4];
	st.shared.u32 	[%r16+-4], %r130;
	add.s32 	%r131, %r130, %r129;
	st.shared.u32 	[%r17+-4], %r131;
$L__BB13_22:
	bar.sync 	0;
	@%p7 bra 	$L__BB13_24;
	ld.shared.u32 	%r132, [%r14+-4];
	ld.shared.u32 	%r133, [%r15+-4];
	st.shared.u32 	[%r14+-4], %r133;
	add.s32 	%r134, %r133, %r132;
	st.shared.u32 	[%r15+-4], %r134;
$L__BB13_24:
	bar.sync 	0;
	@%p6 bra 	$L__BB13_26;
	ld.shared.u32 	%r135, [%r12+-4];
	ld.shared.u32 	%r136, [%r13+-4];
	st.shared.u32 	[%r12+-4], %r136;
	add.s32 	%r137, %r136, %r135;
	st.shared.u32 	[%r13+-4], %r137;
$L__BB13_26:
	bar.sync 	0;
	@%p5 bra 	$L__BB13_28;
	ld.shared.u32 	%r138, [%r10+-4];
	ld.shared.u32 	%r139, [%r11+-4];
	st.shared.u32 	[%r10+-4], %r139;
	add.s32 	%r140, %r139, %r138;
	st.shared.u32 	[%r11+-4], %r140;
$L__BB13_28:
	bar.sync 	0;
	@%p4 bra 	$L__BB13_30;
	ld.shared.u32 	%r141, [%r8+-4];
	ld.shared.u32 	%r142, [%r9+-4];
	st.shared.u32 	[%r8+-4], %r142;
	add.s32 	%r143, %r142, %r141;
	st.shared.u32 	[%r9+-4], %r143;
$L__BB13_30:
	setp.gt.u32 	%p16, %r1, 63;
	bar.sync 	0;
	@%p16 bra 	$L__BB13_32;
	ld.shared.u32 	%r144, [%r6+-4];
	ld.shared.u32 	%r145, [%r7+-4];
	st.shared.u32 	[%r6+-4], %r145;
	add.s32 	%r146, %r145, %r144;
	st.shared.u32 	[%r7+-4], %r146;
$L__BB13_32:
	setp.gt.u32 	%p17, %r1, 127;
	bar.sync 	0;
	@%p17 bra 	$L__BB13_34;
	ld.shared.u32 	%r147, [%r4];
	ld.shared.u32 	%r148, [%r5+4];
	st.shared.u32 	[%r4], %r148;
	add.s32 	%r149, %r148, %r147;
	st.shared.u32 	[%r5+4], %r149;
$L__BB13_34:
	ld.param.u64 	%rd19, [_Z9scan_bcaoIiLi256EEvlPT_PKS0__param_1];
	bar.sync 	0;
	ld.shared.u32 	%r150, [%r2];
	cvta.to.global.u64 	%rd16, %rd19;
	add.s64 	%rd17, %rd16, %rd21;
	st.global.u32 	[%rd17], %r150;
	ld.shared.u32 	%r151, [%r3+512];
	st.global.u32 	[%rd17+512], %r151;
	add.s64 	%rd22, %rd22, %rd2;
	shl.b64 	%rd18, %rd2, 10;
	add.s64 	%rd21, %rd21, %rd18;
	setp.lt.s64 	%p18, %rd22, %rd9;
	@%p18 bra 	$L__BB13_2;
$L__BB13_35:
	ret;

}
	// .globl	_Z4scanIlLi256EEvlPT_PKS0_
.visible .entry _Z4scanIlLi256EEvlPT_PKS0_(
	.param .u64 _Z4scanIlLi256EEvlPT_PKS0__param_0,
	.param .u64 .ptr .align 1 _Z4scanIlLi256EEvlPT_PKS0__param_1,
	.param .u64 .ptr .align 1 _Z4scanIlLi256EEvlPT_PKS0__param_2
)
{
	.reg .pred 	%p<19>;
	.reg .b32 	%r<52>;
	.reg .b64 	%rd<76>;
	// demoted variable
	.shared .align 8 .b8 _ZZ4scanIlLi256EEvlPT_PKS0_E4temp[2048];
	ld.param.u64 	%rd16, [_Z4scanIlLi256EEvlPT_PKS0__param_0];
	ld.param.u64 	%rd18, [_Z4scanIlLi256EEvlPT_PKS0__param_2];
	mov.u32 	%r22, %ctaid.x;
	cvt.u64.u32 	%rd73, %r22;
	setp.le.s64 	%p1, %rd16, %rd73;
	@%p1 bra 	$L__BB14_36;
	ld.param.u64 	%rd71, [_Z4scanIlLi256EEvlPT_PKS0__param_1];
	mov.u32 	%r1, %tid.x;
	shl.b32 	%r23, %r1, 1;
	shl.b32 	%r24, %r1, 4;
	mov.u32 	%r25, _ZZ4scanIlLi256EEvlPT_PKS0_E4temp;
	add.s32 	%r2, %r25, %r24;
	shl.b32 	%r26, %r1, 5;
	add.s32 	%r27, %r23, 2;
	mov.u32 	%r28, %nctaid.x;
	cvt.u64.u32 	%rd2, %r28;
	or.b32  	%r29, %r26, 16;
	add.s32 	%r3, %r25, %r29;
	add.s32 	%r4, %r3, %r29;
	shl.b32 	%r30, %r27, 4;
	add.s32 	%r31, %r3, %r30;
	add.s32 	%r5, %r31, 16;
	shl.b32 	%r32, %r1, 6;
	add.s32 	%r33, %r4, %r32;
	add.s32 	%r6, %r33, 32;
	shl.b32 	%r34, %r27, 5;
	add.s32 	%r19, %r5, %r34;
	shl.b32 	%r35, %r1, 7;
	add.s32 	%r36, %r6, %r35;
	add.s32 	%r8, %r36, 64;
	shl.b32 	%r37, %r27, 6;
	add.s32 	%r17, %r19, %r37;
	shl.b32 	%r38, %r1, 8;
	add.s32 	%r39, %r8, %r38;
	add.s32 	%r10, %r39, 128;
	shl.b32 	%r40, %r27, 7;
	add.s32 	%r15, %r17, %r40;
	shl.b32 	%r41, %r1, 9;
	add.s32 	%r42, %r10, %r41;
	add.s32 	%r12, %r42, 256;
	shl.b32 	%r43, %r27, 8;
	add.s32 	%r13, %r15, %r43;
	xor.b32  	%r44, %r41, -256;
	add.s32 	%r14, %r12, %r44;
	xor.b32  	%r45, %r38, -128;
	add.s32 	%r16, %r14, %r45;
	xor.b32  	%r46, %r35, -64;
	add.s32 	%r18, %r16, %r46;
	xor.b32  	%r47, %r32, -32;
	add.s32 	%r20, %r18, %r47;
	cvta.to.global.u64 	%rd19, %rd18;
	add.s64 	%rd3, %rd19, 8;
	shl.b64 	%rd20, %rd73, 11;
	mul.wide.u32 	%rd21, %r1, 16;
	add.s64 	%rd72, %rd20, %rd21;
	cvta.to.global.u64 	%rd5, %rd71;
$L__BB14_2:
	setp.gt.u32 	%p2, %r1, 127;
	add.s64 	%rd22, %rd3, %rd72;
	ld.global.nc.u64 	%rd23, [%rd22+-8];
	st.shared.u64 	[%r2], %rd23;
	ld.global.nc.u64 	%rd24, [%rd22];
	st.shared.u64 	[%r2+8], %rd24;
	bar.sync 	0;
	@%p2 bra 	$L__BB14_4;
	ld.shared.u64 	%rd25, [%r2];
	ld.shared.u64 	%rd26, [%r2+8];
	add.s64 	%rd27, %rd26, %rd25;
	st.shared.u64 	[%r2+8], %rd27;
$L__BB14_4:
	setp.gt.u32 	%p3, %r1, 63;
	bar.sync 	0;
	@%p3 bra 	$L__BB14_6;
	ld.shared.u64 	%rd28, [%r3+-8];
	ld.shared.u64 	%rd29, [%r3+8];
	add.s64 	%rd30, %rd29, %rd28;
	st.shared.u64 	[%r3+8], %rd30;
$L__BB14_6:
	setp.gt.u32 	%p4, %r1, 31;
	bar.sync 	0;
	@%p4 bra 	$L__BB14_8;
	ld.shared.u64 	%rd31, [%r4+-8];
	ld.shared.u64 	%rd32, [%r5+-8];
	add.s64 	%rd33, %rd32, %rd31;
	st.shared.u64 	[%r5+-8], %rd33;
$L__BB14_8:
	setp.gt.u32 	%p5, %r1, 15;
	bar.sync 	0;
	@%p5 bra 	$L__BB14_10;
	ld.shared.u64 	%rd34, [%r6+-8];
	ld.shared.u64 	%rd35, [%r19+-8];
	add.s64 	%rd36, %rd35, %rd34;
	st.shared.u64 	[%r19+-8], %rd36;
$L__BB14_10:
	setp.gt.u32 	%p6, %r1, 7;
	bar.sync 	0;
	@%p6 bra 	$L__BB14_12;
	ld.shared.u64 	%rd37, [%r8+-8];
	ld.shared.u64 	%rd38, [%r17+-8];
	add.s64 	%rd39, %rd38, %rd37;
	st.shared.u64 	[%r17+-8], %rd39;
$L__BB14_12:
	setp.gt.u32 	%p7, %r1, 3;
	bar.sync 	0;
	@%p7 bra 	$L__BB14_14;
	ld.shared.u64 	%rd40, [%r10+-8];
	ld.shared.u64 	%rd41, [%r15+-8];
	add.s64 	%rd42, %rd41, %rd40;
	st.shared.u64 	[%r15+-8], %rd42;
$L__BB14_14:
	setp.gt.u32 	%p8, %r1, 1;
	bar.sync 	0;
	@%p8 bra 	$L__BB14_16;
	ld.shared.u64 	%rd43, [%r12+-8];
	ld.shared.u64 	%rd44, [%r13+-8];
	add.s64 	%rd45, %rd44, %rd43;
	st.shared.u64 	[%r13+-8], %rd45;
$L__BB14_16:
	setp.ne.s32 	%p9, %r1, 0;
	bar.sync 	0;
	@%p9 bra 	$L__BB14_18;
	mov.b64 	%rd46, 0;
	st.shared.u64 	[_ZZ4scanIlLi256EEvlPT_PKS0_E4temp+2040], %rd46;
$L__BB14_18:
	bar.sync 	0;
	@%p9 bra 	$L__BB14_20;
	ld.shared.u64 	%rd47, [_ZZ4scanIlLi256EEvlPT_PKS0_E4temp+1016];
	ld.shared.u64 	%rd48, [_ZZ4scanIlLi256EEvlPT_PKS0_E4temp+2040];
	st.shared.u64 	[_ZZ4scanIlLi256EEvlPT_PKS0_E4temp+1016], %rd48;
	add.s64 	%rd49, %rd48, %rd47;
	st.shared.u64 	[_ZZ4scanIlLi256EEvlPT_PKS0_E4temp+2040], %rd49;
$L__BB14_20:
	bar.sync 	0;
	@%p8 bra 	$L__BB14_22;
	ld.shared.u64 	%rd50, [%r12+-8];
	ld.shared.u64 	%rd51, [%r13+-8];
	st.shared.u64 	[%r12+-8], %rd51;
	add.s64 	%rd52, %rd51, %rd50;
	st.shared.u64 	[%r13+-8], %rd52;
$L__BB14_22:
	bar.sync 	0;
	@%p7 bra 	$L__BB14_24;
	ld.shared.u64 	%rd53, [%r14+-8];
	ld.shared.u64 	%rd54, [%r15+-8];
	st.shared.u64 	[%r14+-8], %rd54;
	add.s64 	%rd55, %rd54, %rd53;
	st.shared.u64 	[%r15+-8], %rd55;
$L__BB14_24:
	bar.sync 	0;
	@%p6 bra 	$L__BB14_26;
	ld.shared.u64 	%rd56, [%r16+-8];
	ld.shared.u64 	%rd57, [%r17+-8];
	st.shared.u64 	[%r16+-8], %rd57;
	add.s64 	%rd58, %rd57, %rd56;
	st.shared.u64 	[%r17+-8], %rd58;
$L__BB14_26:
	bar.sync 	0;
	@%p5 bra 	$L__BB14_28;
	ld.shared.u64 	%rd59, [%r18+-8];
	ld.shared.u64 	%rd60, [%r19+-8];
	st.shared.u64 	[%r18+-8], %rd60;
	add.s64 	%rd61, %rd60, %rd59;
	st.shared.u64 	[%r19+-8], %rd61;
$L__BB14_28:
	bar.sync 	0;
	@%p4 bra 	$L__BB14_30;
	ld.shared.u64 	%rd62, [%r20+-8];
	ld.shared.u64 	%rd63, [%r5+-8];
	st.shared.u64 	[%r20+-8], %rd63;
	add.s64 	%rd64, %rd63, %rd62;
	st.shared.u64 	[%r5+-8], %rd64;
$L__BB14_30:
	setp.gt.u32 	%p16, %r1, 63;
	bar.sync 	0;
	@%p16 bra 	$L__BB14_32;
	shl.b32 	%r48, %r1, 5;
	xor.b32  	%r49, %r48, -16;
	add.s32 	%r50, %r20, %r49;
	ld.shared.u64 	%rd65, [%r50+-8];
	sub.s32 	%r51, %r5, %r48;
	ld.shared.u64 	%rd66, [%r51+-40];
	st.shared.u64 	[%r50+-8], %rd66;
	add.s64 	%rd67, %rd66, %rd65;
	st.shared.u64 	[%r51+-40], %rd67;
$L__BB14_32:
	setp.lt.u32 	%p17, %r1, 128;
	bar.sync 	0;
	@%p17 bra 	$L__BB14_34;
	ld.shared.u64 	%rd75, [%r2];
	ld.shared.u64 	%rd74, [%r2+8];
	bra.uni 	$L__BB14_35;
$L__BB14_34:
	ld.shared.u64 	%rd68, [%r2];
	ld.shared.u64 	%rd75, [%r2+8];
	st.shared.u64 	[%r2], %rd75;
	add.s64 	%rd74, %rd75, %rd68;
	st.shared.u64 	[%r2+8], %rd74;
$L__BB14_35:
	add.s64 	%rd69, %rd5, %rd72;
	st.global.u64 	[%rd69], %rd75;
	st.global.u64 	[%rd69+8], %rd74;
	add.s64 	%rd73, %rd73, %rd2;
	shl.b64 	%rd70, %rd2, 11;
	add.s64 	%rd72, %rd72, %rd70;
	setp.lt.s64 	%p18, %rd73, %rd16;
	@%p18 bra 	$L__BB14_2;
$L__BB14_36:
	ret;

}
	// .globl	_Z9scan_bcaoIlLi256EEvlPT_PKS0_
.visible .entry _Z9scan_bcaoIlLi256EEvlPT_PKS0_(
	.param .u64 _Z9scan_bcaoIlLi256EEvlPT_PKS0__param_0,
	.param .u64 .ptr .align 1 _Z9scan_bcaoIlLi256EEvlPT_PKS0__param_1,
	.param .u64 .ptr .align 1 _Z9scan_bcaoIlLi256EEvlPT_PKS0__param_2
)
{
	.reg .pred 	%p<19>;
	.reg .b32 	%r<102>;
	.reg .b64 	%rd<72>;
	// demoted variable
	.shared .align 8 .b8 _ZZ9scan_bcaoIlLi256EEvlPT_PKS0_E4temp[4096];
	ld.param.u64 	%rd8, [_Z9scan_bcaoIlLi256EEvlPT_PKS0__param_0];
	mov.u32 	%r18, %ctaid.x;
	cvt.u64.u32 	%rd71, %r18;
	setp.le.s64 	%p1, %rd8, %rd71;
	@%p1 bra 	$L__BB15_35;
	mov.u32 	%r1, %tid.x;
	add.s32 	%r19, %r1, 128;
	shr.u32 	%r20, %r1, 5;
	shr.u32 	%r21, %r19, 5;
	add.s32 	%r22, %r20, %r1;
	shl.b32 	%r23, %r22, 3;
	mov.u32 	%r24, _ZZ9scan_bcaoIlLi256EEvlPT_PKS0_E4temp;
	add.s32 	%r2, %r24, %r23;
	add.s32 	%r25, %r21, %r1;
	shl.b32 	%r26, %r25, 3;
	add.s32 	%r3, %r24, %r26;
	shl.b32 	%r27, %r1, 1;
	add.s32 	%r28, %r27, 2;
	mov.u32 	%r29, %nctaid.x;
	cvt.u64.u32 	%rd2, %r29;
	shr.u32 	%r30, %r1, 4;
	add.s32 	%r31, %r30, %r27;
	shr.u32 	%r32, %r27, 5;
	add.s32 	%r33, %r32, %r27;
	shl.b32 	%r34, %r31, 3;
	add.s32 	%r4, %r24, %r34;
	shl.b32 	%r35, %r33, 3;
	add.s32 	%r5, %r24, %r35;
	shl.b32 	%r36, %r1, 2;
	or.b32  	%r37, %r36, 2;
	shl.b32 	%r38, %r28, 1;
	shr.u32 	%r39, %r36, 5;
	add.s32 	%r40, %r39, %r37;
	add.s32 	%r41, %r39, %r38;
	shl.b32 	%r42, %r40, 3;
	add.s32 	%r6, %r24, %r42;
	shl.b32 	%r43, %r41, 3;
	add.s32 	%r7, %r24, %r43;
	shl.b32 	%r44, %r1, 3;
	or.b32  	%r45, %r44, 4;
	add.s32 	%r46, %r37, %r36;
	or.b32  	%r47, %r46, 1;
	shl.b32 	%r48, %r28, 2;
	add.s32 	%r49, %r38, %r36;
	shr.u32 	%r50, %r46, 5;
	add.s32 	%r51, %r50, %r45;
	shr.u32 	%r52, %r49, 5;
	add.s32 	%r53, %r52, %r48;
	shl.b32 	%r54, %r51, 3;
	add.s32 	%r8, %r24, %r54;
	shl.b32 	%r55, %r53, 3;
	add.s32 	%r9, %r24, %r55;
	shl.b32 	%r56, %r1, 4;
	or.b32  	%r57, %r56, 8;
	add.s32 	%r58, %r47, %r45;
	shl.b32 	%r59, %r28, 3;
	add.s32 	%r60, %r48, %r49;
	or.b32  	%r61, %r60, 3;
	shr.u32 	%r62, %r58, 5;
	add.s32 	%r63, %r62, %r57;
	shr.u32 	%r64, %r60, 5;
	add.s32 	%r65, %r64, %r59;
	shl.b32 	%r66, %r63, 3;
	add.s32 	%r10, %r24, %r66;
	shl.b32 	%r67, %r65, 3;
	add.s32 	%r11, %r24, %r67;
	shl.b32 	%r68, %r1, 5;
	or.b32  	%r69, %r68, 16;
	add.s32 	%r70, %r58, %r57;
	shl.b32 	%r71, %r28, 4;
	add.s32 	%r72, %r61, %r59;
	shr.u32 	%r73, %r70, 5;
	add.s32 	%r74, %r73, %r69;
	shr.u32 	%r75, %r72, 5;
	add.s32 	%r76, %r75, %r71;
	shl.b32 	%r77, %r74, 3;
	add.s32 	%r12, %r24, %r77;
	shl.b32 	%r78, %r76, 3;
	add.s32 	%r13, %r24, %r78;
	shl.b32 	%r79, %r1, 6;
	add.s32 	%r80, %r70, %r69;
	shl.b32 	%r81, %r28, 5;
	add.s32 	%r82, %r72, %r71;
	shr.u32 	%r83, %r80, 5;
	add.s32 	%r84, %r83, %r79;
	shl.b32 	%r85, %r84, 3;
	shr.u32 	%r86, %r82, 5;
	add.s32 	%r87, %r86, %r81;
	add.s32 	%r88, %r85, %r24;
	add.s32 	%r14, %r88, 256;
	shl.b32 	%r89, %r87, 3;
	add.s32 	%r15, %r24, %r89;
	shl.b32 	%r90, %r1, 7;
	shl.b32 	%r91, %r28, 6;
	add.s32 	%r92, %r83, %r27;
	add.s32 	%r93, %r92, 1;
	and.b32  	%r94, %r93, 134217727;
	add.s32 	%r95, %r94, %r90;
	shl.b32 	%r96, %r95, 3;
	add.s32 	%r97, %r86, %r28;
	and.b32  	%r98, %r97, 134217727;
	add.s32 	%r99, %r98, %r91;
	add.s32 	%r100, %r96, %r24;
	add.s32 	%r16, %r100, 512;
	shl.b32 	%r101, %r99, 3;
	add.s32 	%r17, %r24, %r101;
	shl.b64 	%rd11, %rd71, 11;
	mul.wide.u32 	%rd12, %r1, 8;
	add.s64 	%rd70, %rd11, %rd12;
$L__BB15_2:
	ld.param.u64 	%rd69, [_Z9scan_bcaoIlLi256EEvlPT_PKS0__param_2];
	setp.gt.u32 	%p2, %r1, 127;
	cvta.to.global.u64 	%rd13, %rd69;
	add.s64 	%rd14, %rd13, %rd70;
	ld.global.nc.u64 	%rd15, [%rd14];
	st.shared.u64 	[%r2], %rd15;
	ld.global.nc.u64 	%rd16, [%rd14+1024];
	st.shared.u64 	[%r3+1024], %rd16;
	bar.sync 	0;
	@%p2 bra 	$L__BB15_4;
	ld.shared.u64 	%rd17, [%r4];
	ld.shared.u64 	%rd18, [%r5+8];
	add.s64 	%rd19, %rd18, %rd17;
	st.shared.u64 	[%r5+8], %rd19;
$L__BB15_4:
	setp.gt.u32 	%p3, %r1, 63;
	bar.sync 	0;
	@%p3 bra 	$L__BB15_6;
	ld.shared.u64 	%rd20, [%r6+-8];
	ld.shared.u64 	%rd21, [%r7+-8];
	add.s64 	%rd22, %rd21, %rd20;
	st.shared.u64 	[%r7+-8], %rd22;
$L__BB15_6:
	setp.gt.u32 	%p4, %r1, 31;
	bar.sync 	0;
	@%p4 bra 	$L__BB15_8;
	ld.shared.u64 	%rd23, [%r8+-8];
	ld.shared.u64 	%rd24, [%r9+-8];
	add.s64 	%rd25, %rd24, %rd23;
	st.shared.u64 	[%r9+-8], %rd25;
$L__BB15_8:
	setp.gt.u32 	%p5, %r1, 15;
	bar.sync 	0;
	@%p5 bra 	$L__BB15_10;
	ld.shared.u64 	%rd26, [%r10+-8];
	ld.shared.u64 	%rd27, [%r11+-8];
	add.s64 	%rd28, %rd27, %rd26;
	st.shared.u64 	[%r11+-8], %rd28;
$L__BB15_10:
	setp.gt.u32 	%p6, %r1, 7;
	bar.sync 	0;
	@%p6 bra 	$L__BB15_12;
	ld.shared.u64 	%rd29, [%r12+-8];
	ld.shared.u64 	%rd30, [%r13+-8];
	add.s64 	%rd31, %rd30, %rd29;
	st.shared.u64 	[%r13+-8], %rd31;
$L__BB15_12:
	setp.gt.u32 	%p7, %r1, 3;
	bar.sync 	0;
	@%p7 bra 	$L__BB15_14;
	ld.shared.u64 	%rd32, [%r14+-8];
	ld.shared.u64 	%rd33, [%r15+-8];
	add.s64 	%rd34, %rd33, %rd32;
	st.shared.u64 	[%r15+-8], %rd34;
$L__BB15_14:
	setp.gt.u32 	%p8, %r1, 1;
	bar.sync 	0;
	@%p8 bra 	$L__BB15_16;
	ld.shared.u64 	%rd35, [%r16+-8];
	ld.shared.u64 	%rd36, [%r17+-8];
	add.s64 	%rd37, %rd36, %rd35;
	st.shared.u64 	[%r17+-8], %rd37;
$L__BB15_16:
	setp.ne.s32 	%p9, %r1, 0;
	bar.sync 	0;
	@%p9 bra 	$L__BB15_18;
	mov.b64 	%rd38, 0;
	st.shared.u64 	[_ZZ9scan_bcaoIlLi256EEvlPT_PKS0_E4temp+2096], %rd38;
$L__BB15_18:
	setp.ne.s32 	%p10, %r1, 0;
	bar.sync 	0;
	@%p10 bra 	$L__BB15_20;
	ld.shared.u64 	%rd39, [_ZZ9scan_bcaoIlLi256EEvlPT_PKS0_E4temp+1040];
	ld.shared.u64 	%rd40, [_ZZ9scan_bcaoIlLi256EEvlPT_PKS0_E4temp+2096];
	st.shared.u64 	[_ZZ9scan_bcaoIlLi256EEvlPT_PKS0_E4temp+1040], %rd40;
	add.s64 	%rd41, %rd40, %rd39;
	st.shared.u64 	[_ZZ9scan_bcaoIlLi256EEvlPT_PKS0_E4temp+2096], %rd41;
$L__BB15_20:
	setp.gt.u32 	%p11, %r1, 1;
	bar.sync 	0;
	@%p11 bra 	$L__BB15_22;
	ld.shared.u64 	%rd42, [%r16+-8];
	ld.shared.u64 	%rd43, [%r17+-8];
	st.shared.u64 	[%r16+-8], %rd43;
	add.s64 	%rd44, %rd43, %rd42;
	st.shared.u64 	[%r17+-8], %rd44;
$L__BB15_22:
	setp.gt.u32 	%p12, %r1, 3;
	bar.sync 	0;
	@%p12 bra 	$L__BB15_24;
	ld.shared.u64 	%rd45, [%r14+-8];
	ld.shared.u64 	%rd46, [%r15+-8];
	st.shared.u64 	[%r14+-8], %rd46;
	add.s64 	%rd47, %rd46, %rd45;
	st.shared.u64 	[%r15+-8], %rd47;
$L__BB15_24:
	setp.gt.u32 	%p13, %r1, 7;
	bar.sync 	0;
	@%p13 bra 	$L__BB15_26;
	ld.shared.u64 	%rd48, [%r12+-8];
	ld.shared.u64 	%rd49, [%r13+-8];
	st.shared.u64 	[%r12+-8], %rd49;
	add.s64 	%rd50, %rd49, %rd48;
	st.shared.u64 	[%r13+-8], %rd50;
$L__BB15_26:
	setp.gt.u32 	%p14, %r1, 15;
	bar.sync 	0;
	@%p14 bra 	$L__BB15_28;
	ld.shared.u64 	%rd51, [%r10+-8];
	ld.shared.u64 	%rd52, [%r11+-8];
	st.shared.u64 	[%r10+-8], %rd52;
	add.s64 	%rd53, %rd52, %rd51;
	st.shared.u64 	[%r11+-8], %rd53;
$L__BB15_28:
	setp.gt.u32 	%p15, %r1, 31;
	bar.sync 	0;
	@%p15 bra 	$L__BB15_30;
	ld.shared.u64 	%rd54, [%r8+-8];
	ld.shared.u64 	%rd55, [%r9+-8];
	st.shared.u64 	[%r8+-8], %rd55;
	add.s64 	%rd56, %rd55, %rd54;
	st.shared.u64 	[%r9+-8], %rd56;
$L__BB15_30:
	setp.gt.u32 	%p16, %r1, 63;
	bar.sync 	0;
	@%p16 bra 	$L__BB15_32;
	ld.shared.u64 	%rd57, [%r6+-8];
	ld.shared.u64 	%rd58, [%r7+-8];
	st.shared.u64 	[%r6+-8], %rd58;
	add.s64 	%rd59, %rd58, %rd57;
	st.shared.u64 	[%r7+-8], %rd59;
$L__BB15_32:
	setp.gt.u32 	%p17, %r1, 127;
	bar.sync 	0;
	@%p17 bra 	$L__BB15_34;
	ld.shared.u64 	%rd60, [%r4];
	ld.shared.u64 	%rd61, [%r5+8];
	st.shared.u64 	[%r4], %rd61;
	add.s64 	%rd62, %rd61, %rd60;
	st.shared.u64 	[%r5+8], %rd62;
$L__BB15_34:
	ld.param.u64 	%rd68, [_Z9scan_bcaoIlLi256EEvlPT_PKS0__param_1];
	bar.sync 	0;
	ld.shared.u64 	%rd63, [%r2];
	cvta.to.global.u64 	%rd64, %rd68;
	add.s64 	%rd65, %rd64, %rd70;
	st.global.u64 	[%rd65], %rd63;
	ld.shared.u64 	%rd66, [%r3+1024];
	st.global.u64 	[%rd65+1024], %rd66;
	add.s64 	%rd71, %rd71, %rd2;
	shl.b64 	%rd67, %rd2, 11;
	add.s64 	%rd70, %rd70, %rd67;
	setp.lt.s64 	%p18, %rd71, %rd8;
	@%p18 bra 	$L__BB15_2;
$L__BB15_35:
	ret;

}
	// .globl	_Z4scanIcLi512EEvlPT_PKS0_
.visible .entry _Z4scanIcLi512EEvlPT_PKS0_(
	.param .u64 _Z4scanIcLi512EEvlPT_PKS0__param_0,
	.param .u64 .ptr .align 1 _Z4scanIcLi512EEvlPT_PKS0__param_1,
	.param .u64 .ptr .align 1 _Z4scanIcLi512EEvlPT_PKS0__param_2
)
{
	.reg .pred 	%p<21>;
	.reg .b16 	%rs<61>;
	.reg .b32 	%r<69>;
	.reg .b64 	%rd<23>;
	// demoted variable
	.shared .align 1 .b8 _ZZ4scanIcLi512EEvlPT_PKS0_E4temp[512];
	ld.param.u64 	%rd8, [_Z4scanIcLi512EEvlPT_PKS0__param_0];
	mov.u32 	%r26, %ctaid.x;
	cvt.u64.u32 	%rd22, %r26;
	setp.le.s64 	%p1, %rd8, %rd22;
	@%p1 bra 	$L__BB16_39;
	mov.u32 	%r1, %tid.x;
	shl.b32 	%r27, %r1, 1;
	cvt.u64.u32 	%rd11, %r27;
	shl.b32 	%r28, %r1, 2;
	add.s32 	%r29, %r27, 2;
	mov.u32 	%r30, %nctaid.x;
	cvt.u64.u32 	%rd2, %r30;
	or.b32  	%r31, %r28, 2;
	mov.u32 	%r32, _ZZ4scanIcLi512EEvlPT_PKS0_E4temp;
	add.s32 	%r2, %r32, %r31;
	add.s32 	%r3, %r2, %r31;
	shl.b32 	%r33, %r29, 1;
	add.s32 	%r34, %r2, %r33;
	add.s32 	%r4, %r34, 2;
	shl.b32 	%r35, %r1, 3;
	add.s32 	%r36, %r3, %r35;
	add.s32 	%r5, %r36, 4;
	shl.b32 	%r37, %r29, 2;
	add.s32 	%r21, %r4, %r37;
	shl.b32 	%r38, %r1, 4;
	add.s32 	%r39, %r5, %r38;
	add.s32 	%r7, %r39, 8;
	shl.b32 	%r40, %r29, 3;
	add.s32 	%r20, %r21, %r40;
	shl.b32 	%r41, %r1, 5;
	add.s32 	%r42, %r7, %r41;
	add.s32 	%r9, %r42, 16;
	shl.b32 	%r43, %r29, 4;
	add.s32 	%r18, %r20, %r43;
	shl.b32 	%r44, %r1, 6;
	add.s32 	%r45, %r9, %r44;
	add.s32 	%r11, %r45, 32;
	shl.b32 	%r46, %r29, 5;
	add.s32 	%r16, %r18, %r46;
	shl.b32 	%r47, %r1, 7;
	add.s32 	%r48, %r11, %r47;
	add.s32 	%r13, %r48, 64;
	shl.b32 	%r49, %r29, 6;
	add.s32 	%r14, %r16, %r49;
	xor.b32  	%r50, %r47, -64;
	add.s32 	%r15, %r13, %r50;
	xor.b32  	%r51, %r44, -32;
	add.s32 	%r17, %r15, %r51;
	xor.b32  	%r52, %r41, -16;
	add.s32 	%r19, %r17, %r52;
	shl.b64 	%rd12, %rd22, 9;
	add.s64 	%rd21, %rd12, %rd11;
$L__BB16_2:
	ld.param.u64 	%rd20, [_Z4scanIcLi512EEvlPT_PKS0__param_2];
	setp.gt.u32 	%p2, %r1, 255;
	cvta.to.global.u64 	%rd13, %rd20;
	add.s64 	%rd14, %rd13, %rd21;
	ld.global.nc.u8 	%rs6, [%rd14];
	cvt.u16.u8 	%rs7, %rs6;
	mov.u32 	%r54, _ZZ4scanIcLi512EEvlPT_PKS0_E4temp;
	add.s32 	%r55, %r54, %r27;
	st.shared.u8 	[%r55], %rs7;
	ld.global.nc.u8 	%rs8, [%rd14+1];
	cvt.u16.u8 	%rs9, %rs8;
	st.shared.u8 	[%r55+1], %rs9;
	bar.sync 	0;
	@%p2 bra 	$L__BB16_4;
	ld.shared.u8 	%rs10, [%r55];
	ld.shared.u8 	%rs11, [%r55+1];
	add.s16 	%rs12, %rs11, %rs10;
	st.shared.u8 	[%r55+1], %rs12;
$L__BB16_4:
	setp.gt.u32 	%p3, %r1, 127;
	bar.sync 	0;
	@%p3 bra 	$L__BB16_6;
	ld.shared.u8 	%rs13, [%r2+-1];
	ld.shared.u8 	%rs14, [%r2+1];
	add.s16 	%rs15, %rs14, %rs13;
	st.shared.u8 	[%r2+1], %rs15;
$L__BB16_6:
	setp.gt.u32 	%p4, %r1, 63;
	bar.sync 	0;
	@%p4 bra 	$L__BB16_8;
	ld.shared.u8 	%rs16, [%r3+-1];
	ld.shared.u8 	%rs17, [%r4+-1];
	add.s16 	%rs18, %rs17, %rs16;
	st.shared.u8 	[%r4+-1], %rs18;
$L__BB16_8:
	setp.gt.u32 	%p5, %r1, 31;
	bar.sync 	0;
	@%p5 bra 	$L__BB16_10;
	ld.shared.u8 	%rs19, [%r5+-1];
	ld.shared.u8 	%rs20, [%r21+-1];
	add.s16 	%rs21, %rs20, %rs19;
	st.shared.u8 	[%r21+-1], %rs21;
$L__BB16_10:
	setp.gt.u32 	%p6, %r1, 15;
	bar.sync 	0;
	@%p6 bra 	$L__BB16_12;
	ld.shared.u8 	%rs22, [%r7+-1];
	ld.shared.u8 	%rs23, [%r20+-1];
	add.s16 	%rs24, %rs23, %rs22;
	st.shared.u8 	[%r20+-1], %rs24;
$L__BB16_12:
	setp.gt.u32 	%p7, %r1, 7;
	bar.sync 	0;
	@%p7 bra 	$L__BB16_14;
	ld.shared.u8 	%rs25, [%r9+-1];
	ld.shared.u8 	%rs26, [%r18+-1];
	add.s16 	%rs27, %rs26, %rs25;
	st.shared.u8 	[%r18+-1], %rs27;
$L__BB16_14:
	setp.gt.u32 	%p8, %r1, 3;
	bar.sync 	0;
	@%p8 bra 	$L__BB16_16;
	ld.shared.u8 	%rs28, [%r11+-1];
	ld.shared.u8 	%rs29, [%r16+-1];
	add.s16 	%rs30, %rs29, %rs28;
	st.shared.u8 	[%r16+-1], %rs30;
$L__BB16_16:
	setp.gt.u32 	%p9, %r1, 1;
	bar.sync 	0;
	@%p9 bra 	$L__BB16_18;
	ld.shared.u8 	%rs31, [%r13+-1];
	ld.shared.u8 	%rs32, [%r14+-1];
	add.s16 	%rs33, %rs32, %rs31;
	st.shared.u8 	[%r14+-1], %rs33;
$L__BB16_18:
	setp.ne.s32 	%p10, %r1, 0;
	bar.sync 	0;
	@%p10 bra 	$L__BB16_20;
	mov.b16 	%rs34, 0;
	st.shared.u8 	[_ZZ4scanIcLi512EEvlPT_PKS0_E4temp+511], %rs34;
$L__BB16_20:
	setp.ne.s32 	%p11, %r1, 0;
	bar.sync 	0;
	@%p11 bra 	$L__BB16_22;
	ld.shared.u8 	%rs35, [_ZZ4scanIcLi512EEvlPT_PKS0_E4temp+255];
	ld.shared.u8 	%rs36, [_ZZ4scanIcLi512EEvlPT_PKS0_E4temp+511];
	st.shared.u8 	[_ZZ4scanIcLi512EEvlPT_PKS0_E4temp+255], %rs36;
	add.s16 	%rs37, %rs36, %rs35;
	st.shared.u8 	[_ZZ4scanIcLi512EEvlPT_PKS0_E4temp+511], %rs37;
$L__BB16_22:
	setp.gt.u32 	%p12, %r1, 1;
	bar.sync 	0;
	@%p12 bra 	$L__BB16_24;
	ld.shared.u8 	%rs38, [%r13+-1];
	ld.shared.u8 	%rs39, [%r14+-1];
	st.shared.u8 	[%r13+-1], %rs39;
	add.s16 	%rs40, %rs39, %rs38;
	st.shared.u8 	[%r14+-1], %rs40;
$L__BB16_24:
	setp.gt.u32 	%p13, %r1, 3;
	bar.sync 	0;
	@%p13 bra 	$L__BB16_26;
	ld.shared.u8 	%rs41, [%r15+-1];
	ld.shared.u8 	%rs42, [%r16+-1];
	st.shared.u8 	[%r15+-1], %rs42;
	add.s16 	%rs43, %rs42, %rs41;
	st.shared.u8 	[%r16+-1], %rs43;
$L__BB16_26:
	setp.gt.u32 	%p14, %r1, 7;
	bar.sync 	0;
	@%p14 bra 	$L__BB16_28;
	ld.shared.u8 	%rs44, [%r17+-1];
	ld.shared.u8 	%rs45, [%r18+-1];
	st.shared.u8 	[%r17+-1], %rs45;
	add.s16 	%rs46, %rs45, %rs44;
	st.shared.u8 	[%r18+-1], %rs46;
$L__BB16_28:
	setp.gt.u32 	%p15, %r1, 15;
	bar.sync 	0;
	@%p15 bra 	$L__BB16_30;
	ld.shared.u8 	%rs47, [%r19+-1];
	ld.shared.u8 	%rs48, [%r20+-1];
	st.shared.u8 	[%r19+-1], %rs48;
	add.s16 	%rs49, %rs48, %rs47;
	st.shared.u8 	[%r20+-1], %rs49;
$L__BB16_30:
	shl.b32 	%r59, %r1, 4;
	xor.b32  	%r60, %r59, -8;
	add.s32 	%r23, %r19, %r60;
	setp.gt.u32 	%p16, %r1, 31;
	bar.sync 	0;
	@%p16 bra 	$L__BB16_32;
	ld.shared.u8 	%rs50, [%r23+-1];
	ld.shared.u8 	%rs51, [%r21+-1];
	st.shared.u8 	[%r23+-1], %rs51;
	add.s16 	%rs52, %rs51, %rs50;
	st.shared.u8 	[%r21+-1], %rs52;
$L__BB16_32:
	shl.b32 	%r61, %r1, 3;
	xor.b32  	%r62, %r61, -4;
	add.s32 	%r24, %r23, %r62;
	setp.gt.u32 	%p17, %r1, 63;
	bar.sync 	0;
	@%p17 bra 	$L__BB16_34;
	ld.shared.u8 	%rs53, [%r24+-1];
	ld.shared.u8 	%rs54, [%r4+-1];
	st.shared.u8 	[%r24+-1], %rs54;
	add.s16 	%rs55, %rs54, %rs53;
	st.shared.u8 	[%r4+-1], %rs55;
$L__BB16_34:
	setp.gt.u32 	%p18, %r1, 127;
	bar.sync 	0;
	@%p18 bra 	$L__BB16_36;
	shl.b32 	%r63, %r1, 2;
	xor.b32  	%r64, %r63, -2;
	add.s32 	%r65, %r24, %r64;
	ld.shared.u8 	%rs56, [%r65+-1];
	sub.s32 	%r66, %r4, %r63;
	ld.shared.u8 	%rs57, [%r66+-5];
	st.shared.u8 	[%r65+-1], %rs57;
	add.s16 	%rs58, %rs57, %rs56;
	st.shared.u8 	[%r66+-5], %rs58;
$L__BB16_36:
	setp.gt.u32 	%p19, %r1, 255;
	bar.sync 	0;
	ld.shared.u8 	%rs60, [%r55];
	ld.shared.u8 	%rs2, [%r55+1];
	mov.u16 	%rs59, %rs2;
	@%p19 bra 	$L__BB16_38;
	st.shared.u8 	[%r55], %rs2;
	add.s16 	%rs59, %rs2, %rs60;
	st.shared.u8 	[%r55+1], %rs59;
	mov.u16 	%rs60, %rs2;
$L__BB16_38:
	ld.param.u64 	%rd19, [_Z4scanIcLi512EEvlPT_PKS0__param_1];
	ld.param.u64 	%rd18, [_Z4scanIcLi512EEvlPT_PKS0__param_0];
	cvta.to.global.u64 	%rd15, %rd19;
	add.s64 	%rd16, %rd15, %rd21;
	st.global.u8 	[%rd16], %rs60;
	st.global.u8 	[%rd16+1], %rs59;
	add.s64 	%rd22, %rd22, %rd2;
	shl.b64 	%rd17, %rd2, 9;
	add.s64 	%rd21, %rd21, %rd17;
	setp.lt.s64 	%p20, %rd22, %rd18;
	@%p20 bra 	$L__BB16_2;
$L__BB16_39:
	ret;

}
	// .globl	_Z9scan_bcaoIcLi512EEvlPT_PKS0_
.visible .entry _Z9scan_bcaoIcLi512EEvlPT_PKS0_(
	.param .u64 _Z9scan_bcaoIcLi512EEvlPT_PKS0__param_0,
	.param .u64 .ptr .align 1 _Z9scan_bcaoIcLi512EEvlPT_PKS0__param_1,
	.param .u64 .ptr .align 1 _Z9scan_bcaoIcLi512EEvlPT_PKS0__param_2
)
{
	.reg .pred 	%p<21>;
	.reg .b16 	%rs<59>;
	.reg .b32 	%r<113>;
	.reg .b64 	%rd<23>;
	// demoted variable
	.shared .align 1 .b8 _ZZ9scan_bcaoIcLi512EEvlPT_PKS0_E4temp[1024];
	ld.param.u64 	%rd8, [_Z9scan_bcaoIcLi512EEvlPT_PKS0__param_0];
	mov.u32 	%r17, %ctaid.x;
	cvt.u64.u32 	%rd22, %r17;
	setp.le.s64 	%p1, %rd8, %rd22;
	@%p1 bra 	$L__BB17_39;
	mov.u32 	%r1, %tid.x;
	cvt.u64.u32 	%rd11, %r1;
	shl.b32 	%r18, %r1, 1;
	shl.b32 	%r19, %r1, 2;
	add.s32 	%r20, %r18, 2;
	mov.u32 	%r21, %nctaid.x;
	cvt.u64.u32 	%rd2, %r21;
	or.b32  	%r22, %r19, 2;
	shl.b32 	%r23, %r20, 1;
	shr.u32 	%r24, %r19, 5;
	add.s32 	%r25, %r24, %r22;
	add.s32 	%r26, %r24, %r23;
	mov.u32 	%r27, _ZZ9scan_bcaoIcLi512EEvlPT_PKS0_E4temp;
	add.s32 	%r2, %r27, %r25;
	add.s32 	%r3, %r27, %r26;
	shl.b32 	%r28, %r1, 3;
	or.b32  	%r29, %r28, 4;
	add.s32 	%r30, %r22, %r19;
	or.b32  	%r31, %r30, 1;
	shl.b32 	%r32, %r20, 2;
	add.s32 	%r33, %r23, %r19;
	shr.u32 	%r34, %r30, 5;
	add.s32 	%r35, %r34, %r29;
	shr.u32 	%r36, %r33, 5;
	add.s32 	%r37, %r36, %r32;
	add.s32 	%r4, %r27, %r35;
	add.s32 	%r5, %r27, %r37;
	shl.b32 	%r38, %r1, 4;
	or.b32  	%r39, %r38, 8;
	add.s32 	%r40, %r31, %r29;
	shl.b32 	%r41, %r20, 3;
	add.s32 	%r42, %r32, %r33;
	or.b32  	%r43, %r42, 3;
	shr.u32 	%r44, %r40, 5;
	add.s32 	%r45, %r44, %r39;
	shr.u32 	%r46, %r42, 5;
	add.s32 	%r47, %r46, %r41;
	add.s32 	%r6, %r27, %r45;
	add.s32 	%r7, %r27, %r47;
	shl.b32 	%r48, %r1, 5;
	or.b32  	%r49, %r48, 16;
	add.s32 	%r50, %r40, %r39;
	shl.b32 	%r51, %r20, 4;
	add.s32 	%r52, %r43, %r41;
	shr.u32 	%r53, %r50, 5;
	add.s32 	%r54, %r53, %r49;
	shr.u32 	%r55, %r52, 5;
	add.s32 	%r56, %r55, %r51;
	add.s32 	%r8, %r27, %r54;
	add.s32 	%r9, %r27, %r56;
	shl.b32 	%r57, %r1, 6;
	or.b32  	%r58, %r57, 32;
	add.s32 	%r59, %r50, %r49;
	shl.b32 	%r60, %r20, 5;
	add.s32 	%r61, %r52, %r51;
	shr.u32 	%r62, %r59, 5;
	add.s32 	%r63, %r62, %r58;
	shr.u32 	%r64, %r61, 5;
	add.s32 	%r65, %r64, %r60;
	add.s32 	%r10, %r27, %r63;
	add.s32 	%r11, %r27, %r65;
	shl.b32 	%r66, %r1, 7;
	or.b32  	%r67, %r66, 64;
	add.s32 	%r68, %r59, %r58;
	shl.b32 	%r69, %r20, 6;
	add.s32 	%r70, %r61, %r60;
	shr.u32 	%r71, %r68, 5;
	add.s32 	%r72, %r71, %r67;
	shr.u32 	%r73, %r70, 5;
	add.s32 	%r74, %r73, %r69;
	add.s32 	%r12, %r27, %r72;
	add.s32 	%r13, %r27, %r74;
	shl.b32 	%r75, %r1, 8;
	add.s32 	%r76, %r68, %r67;
	shl.b32 	%r77, %r20, 7;
	add.s32 	%r78, %r70, %r69;
	shr.u32 	%r79, %r76, 5;
	add.s32 	%r80, %r79, %r75;
	add.s32 	%r81, %r80, %r27;
	shr.u32 	%r82, %r78, 5;
	add.s32 	%r83, %r82, %r77;
	add.s32 	%r14, %r81, 128;
	add.s32 	%r15, %r27, %r83;
	shl.b64 	%rd12, %rd22, 9;
	add.s64 	%rd21, %rd12, %rd11;
$L__BB17_2:
	ld.param.u64 	%rd20, [_Z9scan_bcaoIcLi512EEvlPT_PKS0__param_2];
	shr.u32 	%r85, %r18, 5;
	add.s32 	%r86, %r85, %r18;
	add.s32 	%r16, %r27, %r86;
	setp.gt.u32 	%p2, %r1, 255;
	cvta.to.global.u64 	%rd13, %rd20;
	add.s64 	%rd14, %rd13, %rd21;
	ld.global.nc.u8 	%rs1, [%rd14];
	cvt.u16.u8 	%rs2, %rs1;
	shr.u32 	%r88, %r1, 5;
	add.s32 	%r89, %r88, %r1;
	add.s32 	%r90, %r27, %r89;
	st.shared.u8 	[%r90], %rs2;
	ld.global.nc.u8 	%rs3, [%rd14+256];
	cvt.u16.u8 	%rs4, %rs3;
	add.s32 	%r91, %r1, 256;
	shr.u32 	%r92, %r91, 5;
	add.s32 	%r93, %r92, %r1;
	add.s32 	%r94, %r27, %r93;
	st.shared.u8 	[%r94+256], %rs4;
	bar.sync 	0;
	@%p2 bra 	$L__BB17_4;
	shr.u32 	%r95, %r1, 4;
	add.s32 	%r97, %r95, %r18;
	mov.u32 	%r98, _ZZ9scan_bcaoIcLi512EEvlPT_PKS0_E4temp;
	add.s32 	%r99, %r98, %r97;
	ld.shared.u8 	%rs5, [%r99];
	ld.shared.u8 	%rs6, [%r16+1];
	add.s16 	%rs7, %rs6, %rs5;
	st.shared.u8 	[%r16+1], %rs7;
$L__BB17_4:
	setp.gt.u32 	%p3, %r1, 127;
	bar.sync 	0;
	@%p3 bra 	$L__BB17_6;
	ld.shared.u8 	%rs8, [%r2+-1];
	ld.shared.u8 	%rs9, [%r3+-1];
	add.s16 	%rs10, %rs9, %rs8;
	st.shared.u8 	[%r3+-1], %rs10;
$L__BB17_6:
	setp.gt.u32 	%p4, %r1, 63;
	bar.sync 	0;
	@%p4 bra 	$L__BB17_8;
	ld.shared.u8 	%rs11, [%r4+-1];
	ld.shared.u8 	%rs12, [%r5+-1];
	add.s16 	%rs13, %rs12, %rs11;
	st.shared.u8 	[%r5+-1], %rs13;
$L__BB17_8:
	setp.gt.u32 	%p5, %r1, 31;
	bar.sync 	0;
	@%p5 bra 	$L__BB17_10;
	ld.shared.u8 	%rs14, [%r6+-1];
	ld.shared.u8 	%rs15, [%r7+-1];
	add.s16 	%rs16, %rs15, %rs14;
	st.shared.u8 	[%r7+-1], %rs16;
$L__BB17_10:
	setp.gt.u32 	%p6, %r1, 15;
	bar.sync 	0;
	@%p6 bra 	$L__BB17_12;
	ld.shared.u8 	%rs17, [%r8+-1];
	ld.shared.u8 	%rs18, [%r9+-1];
	add.s16 	%rs19, %rs18, %rs17;
	st.shared.u8 	[%r9+-1], %rs19;
$L__BB17_12:
	setp.gt.u32 	%p7, %r1, 7;
	bar.sync 	0;
	@%p7 bra 	$L__BB17_14;
	ld.shared.u8 	%rs20, [%r10+-1];
	ld.shared.u8 	%rs21, [%r11+-1];
	add.s16 	%rs22, %rs21, %rs20;
	st.shared.u8 	[%r11+-1], %rs22;
$L__BB17_14:
	setp.gt.u32 	%p8, %r1, 3;
	bar.sync 	0;
	@%p8 bra 	$L__BB17_16;
	ld.shared.u8 	%rs23, [%r12+-1];
	ld.shared.u8 	%rs24, [%r13+-1];
	add.s16 	%rs25, %rs24, %rs23;
	st.shared.u8 	[%r13+-1], %rs25;
$L__BB17_16:
	setp.gt.u32 	%p9, %r1, 1;
	bar.sync 	0;
	@%p9 bra 	$L__BB17_18;
	ld.shared.u8 	%rs26, [%r14+-1];
	ld.shared.u8 	%rs27, [%r15+-1];
	add.s16 	%rs28, %rs27, %rs26;
	st.shared.u8 	[%r15+-1], %rs28;
$L__BB17_18:
	setp.ne.s32 	%p10, %r1, 0;
	bar.sync 	0;
	@%p10 bra 	$L__BB17_20;
	mov.b16 	%rs29, 0;
	st.shared.u8 	[_ZZ9scan_bcaoIcLi512EEvlPT_PKS0_E4temp+526], %rs29;
$L__BB17_20:
	setp.ne.s32 	%p11, %r1, 0;
	bar.sync 	0;
	@%p11 bra 	$L__BB17_22;
	ld.shared.u8 	%rs30, [_ZZ9scan_bcaoIcLi512EEvlPT_PKS0_E4temp+262];
	ld.shared.u8 	%rs31, [_ZZ9scan_bcaoIcLi512EEvlPT_PKS0_E4temp+526];
	st.shared.u8 	[_ZZ9scan_bcaoIcLi512EEvlPT_PKS0_E4temp+262], %rs31;
	add.s16 	%rs32, %rs31, %rs30;
	st.shared.u8 	[_ZZ9scan_bcaoIcLi512EEvlPT_PKS0_E4temp+526], %rs32;
$L__BB17_22:
	setp.gt.u32 	%p12, %r1, 1;
	bar.sync 	0;
	@%p12 bra 	$L__BB17_24;
	ld.shared.u8 	%rs33, [%r14+-1];
	ld.shared.u8 	%rs34, [%r15+-1];
	st.shared.u8 	[%r14+-1], %rs34;
	add.s16 	%rs35, %rs34, %rs33;
	st.shared.u8 	[%r15+-1], %rs35;
$L__BB17_24:
	setp.gt.u32 	%p13, %r1, 3;
	bar.sync 	0;
	@%p13 bra 	$L__BB17_26;
	ld.shared.u8 	%rs36, [%r12+-1];
	ld.shared.u8 	%rs37, [%r13+-1];
	st.shared.u8 	[%r12+-1], %rs37;
	add.s16 	%rs38, %rs37, %rs36;
	st.shared.u8 	[%r13+-1], %rs38;
$L__BB17_26:
	setp.gt.u32 	%p14, %r1, 7;
	bar.sync 	0;
	@%p14 bra 	$L__BB17_28;
	ld.shared.u8 	%rs39, [%r10+-1];
	ld.shared.u8 	%rs40, [%r11+-1];
	st.shared.u8 	[%r10+-1], %rs40;
	add.s16 	%rs41, %rs40, %rs39;
	st.shared.u8 	[%r11+-1], %rs41;
$L__BB17_28:
	setp.gt.u32 	%p15, %r1, 15;
	bar.sync 	0;
	@%p15 bra 	$L__BB17_30;
	ld.shared.u8 	%rs42, [%r8+-1];
	ld.shared.u8 	%rs43, [%r9+-1];
	st.shared.u8 	[%r8+-1], %rs43;
	add.s16 	%rs44, %rs43, %rs42;
	st.shared.u8 	[%r9+-1], %rs44;
$L__BB17_30:
	setp.gt.u32 	%p16, %r1, 31;
	bar.sync 	0;
	@%p16 bra 	$L__BB17_32;
	ld.shared.u8 	%rs45, [%r6+-1];
	ld.shared.u8 	%rs46, [%r7+-1];
	st.shared.u8 	[%r6+-1], %rs46;
	add.s16 	%rs47, %rs46, %rs45;
	st.shared.u8 	[%r7+-1], %rs47;
$L__BB17_32:
	setp.gt.u32 	%p17, %r1, 63;
	bar.sync 	0;
	@%p17 bra 	$L__BB17_34;
	ld.shared.u8 	%rs48, [%r4+-1];
	ld.shared.u8 	%rs49, [%r5+-1];
	st.shared.u8 	[%r4+-1], %rs49;
	add.s16 	%rs50, %rs49, %rs48;
	st.shared.u8 	[%r5+-1], %rs50;
$L__BB17_34:
	setp.gt.u32 	%p18, %r1, 127;
	bar.sync 	0;
	@%p18 bra 	$L__BB17_36;
	ld.shared.u8 	%rs51, [%r2+-1];
	ld.shared.u8 	%rs52, [%r3+-1];
	st.shared.u8 	[%r2+-1], %rs52;
	add.s16 	%rs53, %rs52, %rs51;
	st.shared.u8 	[%r3+-1], %rs53;
$L__BB17_36:
	setp.gt.u32 	%p19, %r1, 255;
	bar.sync 	0;
	@%p19 bra 	$L__BB17_38;
	shr.u32 	%r100, %r1, 4;
	add.s32 	%r102, %r100, %r18;
	mov.u32 	%r103, _ZZ9scan_bcaoIcLi512EEvlPT_PKS0_E4temp;
	add.s32 	%r104, %r103, %r102;
	ld.shared.u8 	%rs54, [%r104];
	ld.shared.u8 	%rs55, [%r16+1];
	st.shared.u8 	[%r104], %rs55;
	add.s16 	%rs56, %rs55, %rs54;
	st.shared.u8 	[%r16+1], %rs56;
$L__BB17_38:
	ld.param.u64 	%rd19, [_Z9scan_bcaoIcLi512EEvlPT_PKS0__param_1];
	ld.param.u64 	%rd18, [_Z9scan_bcaoIcLi512EEvlPT_PKS0__param_0];
	bar.sync 	0;
	ld.shared.u8 	%rs57, [%r90];
	cvta.to.global.u64 	%rd15, %rd19;
	add.s64 	%rd16, %rd15, %rd21;
	st.global.u8 	[%rd16], %rs57;
	add.s32 	%r109, %r1, 256;
	shr.u32 	%r110, %r109, 5;
	add.s32 	%r111, %r110, %r1;
	add.s32 	%r112, %r27, %r111;
	ld.shared.u8 	%rs58, [%r112+256];
	st.global.u8 	[%rd16+256], %rs58;
	add.s64 	%rd22, %rd22, %rd2;
	shl.b64 	%rd17, %rd2, 9;
	add.s64 	%rd21, %rd21, %rd17;
	setp.lt.s64 	%p20, %rd22, %rd18;
	@%p20 bra 	$L__BB17_2;
$L__BB17_39:
	ret;

}
	// .globl	_Z4scanIsLi512EEvlPT_PKS0_
.visible .entry _Z4scanIsLi512EEvlPT_PKS0_(
	.param .u64 _Z4scanIsLi512EEvlPT_PKS0__param_0,
	.param .u64 .ptr .align 1 _Z4scanIsLi512EEvlPT_PKS0__param_1,
	.param .u64 .ptr .align 1 _Z4scanIsLi512EEvlPT_PKS0__param_2
)
{
	.reg .pred 	%p<21>;
	.reg .b16 	%rs<61>;
	.reg .b32 	%r<71>;
	.reg .b64 	%rd<23>;
	// demoted variable
	.shared .align 2 .b8 _ZZ4scanIsLi512EEvlPT_PKS0_E4temp[1024];
	ld.param.u64 	%rd8, [_Z4scanIsLi512EEvlPT_PKS0__param_0];
	mov.u32 	%r25, %ctaid.x;
	cvt.u64.u32 	%rd22, %r25;
	setp.le.s64 	%p1, %rd8, %rd22;
	@%p1 bra 	$L__BB18_40;
	mov.u32 	%r1, %tid.x;
	shl.b32 	%r26, %r1, 1;
	shl.b32 	%r27, %r1, 3;
	add.s32 	%r28, %r26, 2;
	mov.u32 	%r29, %nctaid.x;
	cvt.u64.u32 	%rd2, %r29;
	or.b32  	%r30, %r27, 4;
	mov.u32 	%r31, _ZZ4scanIsLi512EEvlPT_PKS0_E4temp;
	add.s32 	%r2, %r31, %r30;
	add.s32 	%r3, %r2, %r30;
	shl.b32 	%r32, %r28, 2;
	add.s32 	%r33, %r2, %r32;
	add.s32 	%r4, %r33, 4;
	shl.b32 	%r34, %r1, 4;
	add.s32 	%r35, %r3, %r34;
	add.s32 	%r5, %r35, 8;
	shl.b32 	%r36, %r28, 3;
	add.s32 	%r22, %r4, %r36;
	shl.b32 	%r37, %r1, 5;
	add.s32 	%r38, %r5, %r37;
	add.s32 	%r7, %r38, 16;
	shl.b32 	%r39, %r28, 4;
	add.s32 	%r20, %r22, %r39;
	shl.b32 	%r40, %r1, 6;
	add.s32 	%r41, %r7, %r40;
	add.s32 	%r9, %r41, 32;
	shl.b32 	%r42, %r28, 5;
	add.s32 	%r18, %r20, %r42;
	shl.b32 	%r43, %r1, 7;
	add.s32 	%r44, %r9, %r43;
	add.s32 	%r11, %r44, 64;
	shl.b32 	%r45, %r28, 6;
	add.s32 	%r16, %r18, %r45;
	shl.b32 	%r46, %r1, 8;
	add.s32 	%r47, %r11, %r46;
	add.s32 	%r13, %r47, 128;
	shl.b32 	%r48, %r28, 7;
	add.s32 	%r14, %r16, %r48;
	xor.b32  	%r49, %r46, -128;
	add.s32 	%r15, %r13, %r49;
	xor.b32  	%r50, %r43, -64;
	add.s32 	%r17, %r15, %r50;
	xor.b32  	%r51, %r40, -32;
	add.s32 	%r19, %r17, %r51;
	xor.b32  	%r52, %r37, -16;
	add.s32 	%r21, %r19, %r52;
	shl.b64 	%rd11, %rd22, 10;
	mul.wide.u32 	%rd12, %r1, 4;
	add.s64 	%rd21, %rd11, %rd12;
$L__BB18_2:
	ld.param.u64 	%rd20, [_Z4scanIsLi512EEvlPT_PKS0__param_2];
	setp.gt.u32 	%p2, %r1, 255;
	cvta.to.global.u64 	%rd13, %rd20;
	add.s64 	%rd14, %rd13, %rd21;
	ld.global.nc.u16 	%rs7, [%rd14];
	shl.b32 	%r53, %r1, 2;
	mov.u32 	%r54, _ZZ4scanIsLi512EEvlPT_PKS0_E4temp;
	add.s32 	%r55, %r54, %r53;
	st.shared.u16 	[%r55], %rs7;
	ld.global.nc.u16 	%rs8, [%rd14+2];
	st.shared.u16 	[%r55+2], %rs8;
	bar.sync 	0;
	@%p2 bra 	$L__BB18_4;
	ld.shared.u16 	%rs9, [%r55];
	ld.shared.u16 	%rs10, [%r55+2];
	add.s16 	%rs11, %rs10, %rs9;
	st.shared.u16 	[%r55+2], %rs11;
$L__BB18_4:
	setp.gt.u32 	%p3, %r1, 127;
	bar.sync 	0;
	@%p3 bra 	$L__BB18_6;
	ld.shared.u16 	%rs12, [%r2+-2];
	ld.shared.u16 	%rs13, [%r2+2];
	add.s16 	%rs14, %rs13, %rs12;
	st.shared.u16 	[%r2+2], %rs14;
$L__BB18_6:
	setp.gt.u32 	%p4, %r1, 63;
	bar.sync 	0;
	@%p4 bra 	$L__BB18_8;
	ld.shared.u16 	%rs15, [%r3+-2];
	ld.shared.u16 	%rs16, [%r4+-2];
	add.s16 	%rs17, %rs16, %rs15;
	st.shared.u16 	[%r4+-2], %rs17;
$L__BB18_8:
	setp.gt.u32 	%p5, %r1, 31;
	bar.sync 	0;
	@%p5 bra 	$L__BB18_10;
	ld.shared.u16 	%rs18, [%r5+-2];
	ld.shared.u16 	%rs19, [%r22+-2];
	add.s16 	%rs20, %rs19, %rs18;
	st.shared.u16 	[%r22+-2], %rs20;
$L__BB18_10:
	setp.gt.u32 	%p6, %r1, 15;
	bar.sync 	0;
	@%p6 bra 	$L__BB18_12;
	ld.shared.u16 	%rs21, [%r7+-2];
	ld.shared.u16 	%rs22, [%r20+-2];
	add.s16 	%rs23, %rs22, %rs21;
	st.shared.u16 	[%r20+-2], %rs23;
$L__BB18_12:
	setp.gt.u32 	%p7, %r1, 7;
	bar.sync 	0;
	@%p7 bra 	$L__BB18_14;
	ld.shared.u16 	%rs24, [%r9+-2];
	ld.shared.u16 	%rs25, [%r18+-2];
	add.s16 	%rs26, %rs25, %rs24;
	st.shared.u16 	[%r18+-2], %rs26;
$L__BB18_14:
	setp.gt.u32 	%p8, %r1, 3;
	bar.sync 	0;
	@%p8 bra 	$L__BB18_16;
	ld.shared.u16 	%rs27, [%r11+-2];
	ld.shared.u16 	%rs28, [%r16+-2];
	add.s16 	%rs29, %rs28, %rs27;
	st.shared.u16 	[%r16+-2], %rs29;
$L__BB18_16:
	setp.gt.u32 	%p9, %r1, 1;
	bar.sync 	0;
	@%p9 bra 	$L__BB18_18;
	ld.shared.u16 	%rs30, [%r13+-2];
	ld.shared.u16 	%rs31, [%r14+-2];
	add.s16 	%rs32, %rs31, %rs30;
	st.shared.u16 	[%r14+-2], %rs32;
$L__BB18_18:
	setp.ne.s32 	%p10, %r1, 0;
	bar.sync 	0;
	@%p10 bra 	$L__BB18_20;
	mov.b16 	%rs33, 0;
	st.shared.u16 	[_ZZ4scanIsLi512EEvlPT_PKS0_E4temp+1022], %rs33;
$L__BB18_20:
	setp.ne.s32 	%p11, %r1, 0;
	bar.sync 	0;
	@%p11 bra 	$L__BB18_22;
	ld.shared.u16 	%rs34, [_ZZ4scanIsLi512EEvlPT_PKS0_E4temp+510];
	ld.shared.u16 	%rs35, [_ZZ4scanIsLi512EEvlPT_PKS0_E4temp+1022];
	st.shared.u16 	[_ZZ4scanIsLi512EEvlPT_PKS0_E4temp+510], %rs35;
	add.s16 	%rs36, %rs35, %rs34;
	st.shared.u16 	[_ZZ4scanIsLi512EEvlPT_PKS0_E4temp+1022], %rs36;
$L__BB18_22:
	setp.gt.u32 	%p12, %r1, 1;
	bar.sync 	0;
	@%p12 bra 	$L__BB18_24;
	ld.shared.u16 	%rs37, [%r13+-2];
	ld.shared.u16 	%rs38, [%r14+-2];
	st.shared.u16 	[%r13+-2], %rs38;
	add.s16 	%rs39, %rs38, %rs37;
	st.shared.u16 	[%r14+-2], %rs39;
$L__BB18_24:
	setp.gt.u32 	%p13, %r1, 3;
	bar.sync 	0;
	@%p13 bra 	$L__BB18_26;
	ld.shared.u16 	%rs40, [%r15+-2];
	ld.shared.u16 	%rs41, [%r16+-2];
	st.shared.u16 	[%r15+-2], %rs41;
	add.s16 	%rs42, %rs41, %rs40;
	st.shared.u16 	[%r16+-2], %rs42;
$L__BB18_26:
	setp.gt.u32 	%p14, %r1, 7;
	bar.sync 	0;
	@%p14 bra 	$L__BB18_28;
	ld.shared.u16 	%rs43, [%r17+-2];
	ld.shared.u16 	%rs44, [%r18+-2];
	st.shared.u16 	[%r17+-2], %rs44;
	add.s16 	%rs45, %rs44, %rs43;
	st.shared.u16 	[%r18+-2], %rs45;
$L__BB18_28:
	setp.gt.u32 	%p15, %r1, 15;
	bar.sync 	0;
	@%p15 bra 	$L__BB18_30;
	ld.shared.u16 	%rs46, [%r19+-2];
	ld.shared.u16 	%rs47, [%r20+-2];
	st.shared.u16 	[%r19+-2], %rs47;
	add.s16 	%rs48, %rs47, %rs46;
	st.shared.u16 	[%r20+-2], %rs48;
$L__BB18_30:
	setp.gt.u32 	%p16, %r1, 31;
	bar.sync 	0;
	@%p16 bra 	$L__BB18_32;
	ld.shared.u16 	%rs49, [%r21+-2];
	ld.shared.u16 	%rs50, [%r22+-2];
	st.shared.u16 	[%r21+-2], %rs50;
	add.s16 	%rs51, %rs50, %rs49;
	st.shared.u16 	[%r22+-2], %rs51;
$L__BB18_32:
	shl.b32 	%r59, %r1, 4;
	xor.b32  	%r60, %r59, -8;
	add.s32 	%r24, %r21, %r60;
	setp.gt.u32 	%p17, %r1, 63;
	bar.sync 	0;
	@%p17 bra 	$L__BB18_34;
	ld.shared.u16 	%rs52, [%r24+-2];
	ld.shared.u16 	%rs53, [%r4+-2];
	st.shared.u16 	[%r24+-2], %rs53;
	add.s16 	%rs54, %rs53, %rs52;
	st.shared.u16 	[%r4+-2], %rs54;
$L__BB18_34:
	setp.gt.u32 	%p18, %r1, 127;
	bar.sync 	0;
	@%p18 bra 	$L__BB18_36;
	shl.b32 	%r61, %r1, 3;
	xor.b32  	%r62, %r61, -4;
	add.s32 	%r63, %r24, %r62;
	ld.shared.u16 	%rs55, [%r63+-2];
	sub.s32 	%r64, %r4, %r61;
	ld.shared.u16 	%rs56, [%r64+-10];
	st.shared.u16 	[%r63+-2], %rs56;
	add.s16 	%rs57, %rs56, %rs55;
	st.shared.u16 	[%r64+-10], %rs57;
$L__BB18_36:
	setp.lt.u32 	%p19, %r1, 256;
	bar.sync 	0;
	@%p19 bra 	$L__BB18_38;
	ld.shared.u16 	%rs60, [%r55];
	ld.shared.u16 	%rs59, [%r55+2];
	bra.uni 	$L__BB18_39;
$L__BB18_38:
	ld.shared.u16 	%rs58, [%r55];
	ld.shared.u16 	%rs60, [%r55+2];
	st.shared.u16 	[%r55], %rs60;
	add.s16 	%rs59, %rs60, %rs58;
	st.shared.u16 	[%r55+2], %rs59;
$L__BB18_39:
	ld.param.u64 	%rd19, [_Z4scanIsLi512EEvlPT_PKS0__param_1];
	ld.param.u64 	%rd18, [_Z4scanIsLi512EEvlPT_PKS0__param_0];
	cvta.to.global.u64 	%rd15, %rd19;
	add.s64 	%rd16, %rd15, %rd21;
	st.global.u16 	[%rd16], %rs60;
	st.global.u16 	[%rd16+2], %rs59;
	add.s64 	%rd22, %rd22, %rd2;
	shl.b64 	%rd17, %rd2, 10;
	add.s64 	%rd21, %rd21, %rd17;
	setp.lt.s64 	%p20, %rd22, %rd18;
	@%p20 bra 	$L__BB18_2;
$L__BB18_40:
	ret;

}
	// .globl	_Z9scan_bcaoIsLi512EEvlPT_PKS0_
.visible .entry _Z9scan_bcaoIsLi512EEvlPT_PKS0_(
	.param .u64 _Z9scan_bcaoIsLi512EEvlPT_PKS0__param_0,
	.param .u64 .ptr .align 1 _Z9scan_bcaoIsLi512EEvlPT_PKS0__param_1,
	.param .u64 .ptr .align 1 _Z9scan_bcaoIsLi512EEvlPT_PKS0__param_2
)
{
	.reg .pred 	%p<21>;
	.reg .b16 	%rs<57>;
	.reg .b32 	%r<134>;
	.reg .b64 	%rd<23>;
	// demoted variable
	.shared .align 2 .b8 _ZZ9scan_bcaoIsLi512EEvlPT_PKS0_E4temp[2048];
	ld.param.u64 	%rd8, [_Z9scan_bcaoIsLi512EEvlPT_PKS0__param_0];
	mov.u32 	%r17, %ctaid.x;
	cvt.u64.u32 	%rd22, %r17;
	setp.le.s64 	%p1, %rd8, %rd22;
	@%p1 bra 	$L__BB19_39;
	mov.u32 	%r1, %tid.x;
	shl.b32 	%r18, %r1, 1;
	shl.b32 	%r19, %r1, 2;
	add.s32 	%r20, %r18, 2;
	mov.u32 	%r21, %nctaid.x;
	cvt.u64.u32 	%rd2, %r21;
	or.b32  	%r22, %r19, 2;
	shl.b32 	%r23, %r20, 1;
	shr.u32 	%r24, %r19, 5;
	add.s32 	%r25, %r24, %r22;
	add.s32 	%r26, %r24, %r23;
	shl.b32 	%r27, %r25, 1;
	mov.u32 	%r28, _ZZ9scan_bcaoIsLi512EEvlPT_PKS0_E4temp;
	add.s32 	%r2, %r28, %r27;
	shl.b32 	%r29, %r26, 1;
	add.s32 	%r3, %r28, %r29;
	shl.b32 	%r30, %r1, 3;
	or.b32  	%r31, %r30, 4;
	add.s32 	%r32, %r22, %r19;
	or.b32  	%r33, %r32, 1;
	shl.b32 	%r34, %r20, 2;
	add.s32 	%r35, %r23, %r19;
	shr.u32 	%r36, %r32, 5;
	add.s32 	%r37, %r36, %r31;
	shr.u32 	%r38, %r35, 5;
	add.s32 	%r39, %r38, %r34;
	shl.b32 	%r40, %r37, 1;
	add.s32 	%r4, %r28, %r40;
	shl.b32 	%r41, %r39, 1;
	add.s32 	%r5, %r28, %r41;
	shl.b32 	%r42, %r1, 4;
	or.b32  	%r43, %r42, 8;
	add.s32 	%r44, %r33, %r31;
	shl.b32 	%r45, %r20, 3;
	add.s32 	%r46, %r34, %r35;
	or.b32  	%r47, %r46, 3;
	shr.u32 	%r48, %r44, 5;
	add.s32 	%r49, %r48, %r43;
	shr.u32 	%r50, %r46, 5;
	add.s32 	%r51, %r50, %r45;
	shl.b32 	%r52, %r49, 1;
	add.s32 	%r6, %r28, %r52;
	shl.b32 	%r53, %r51, 1;
	add.s32 	%r7, %r28, %r53;
	shl.b32 	%r54, %r1, 5;
	or.b32  	%r55, %r54, 16;
	add.s32 	%r56, %r44, %r43;
	shl.b32 	%r57, %r20, 4;
	add.s32 	%r58, %r47, %r45;
	shr.u32 	%r59, %r56, 5;
	add.s32 	%r60, %r59, %r55;
	shr.u32 	%r61, %r58, 5;
	add.s32 	%r62, %r61, %r57;
	shl.b32 	%r63, %r60, 1;
	add.s32 	%r8, %r28, %r63;
	shl.b32 	%r64, %r62, 1;
	add.s32 	%r9, %r28, %r64;
	shl.b32 	%r65, %r1, 6;
	or.b32  	%r66, %r65, 32;
	add.s32 	%r67, %r56, %r55;
	shl.b32 	%r68, %r20, 5;
	add.s32 	%r69, %r58, %r57;
	shr.u32 	%r70, %r67, 5;
	add.s32 	%r71, %r70, %r66;
	shr.u32 	%r72, %r69, 5;
	add.s32 	%r73, %r72, %r68;
	shl.b32 	%r74, %r71, 1;
	add.s32 	%r10, %r28, %r74;
	shl.b32 	%r75, %r73, 1;
	add.s32 	%r11, %r28, %r75;
	shl.b32 	%r76, %r1, 7;
	or.b32  	%r77, %r76, 64;
	add.s32 	%r78, %r67, %r66;
	shl.b32 	%r79, %r20, 6;
	add.s32 	%r80, %r69, %r68;
	shr.u32 	%r81, %r78, 5;
	add.s32 	%r82, %r81, %r77;
	shr.u32 	%r83, %r80, 5;
	add.s32 	%r84, %r83, %r79;
	shl.b32 	%r85, %r82, 1;
	add.s32 	%r12, %r28, %r85;
	shl.b32 	%r86, %r84, 1;
	add.s32 	%r13, %r28, %r86;
	shl.b32 	%r87, %r1, 8;
	add.s32 	%r88, %r78, %r77;
	shl.b32 	%r89, %r20, 7;
	add.s32 	%r90, %r80, %r79;
	shr.u32 	%r91, %r88, 5;
	add.s32 	%r92, %r91, %r87;
	shl.b32 	%r93, %r92, 1;
	shr.u32 	%r94, %r90, 5;
	add.s32 	%r95, %r94, %r89;
	add.s32 	%r96, %r93, %r28;
	add.s32 	%r14, %r96, 256;
	shl.b32 	%r97, %r95, 1;
	add.s32 	%r15, %r28, %r97;
	shl.b64 	%rd11, %rd22, 10;
	mul.wide.u32 	%rd12, %r1, 2;
	add.s64 	%rd21, %rd11, %rd12;
$L__BB19_2:
	ld.param.u64 	%rd20, [_Z9scan_bcaoIsLi512EEvlPT_PKS0__param_2];
	shr.u32 	%r99, %r18, 5;
	add.s32 	%r100, %r99, %r18;
	shl.b32 	%r101, %r100, 1;
	add.s32 	%r16, %r28, %r101;
	setp.gt.u32 	%p2, %r1, 255;
	cvta.to.global.u64 	%rd13, %rd20;
	add.s64 	%rd14, %rd13, %rd21;
	ld.global.nc.u16 	%rs1, [%rd14];
	shr.u32 	%r103, %r1, 5;
	add.s32 	%r104, %r103, %r1;
	shl.b32 	%r105, %r104, 1;
	add.s32 	%r106, %r28, %r105;
	st.shared.u16 	[%r106], %rs1;
	ld.global.nc.u16 	%rs2, [%rd14+512];
	add.s32 	%r107, %r1, 256;
	shr.u32 	%r108, %r107, 5;
	add.s32 	%r109, %r108, %r1;
	shl.b32 	%r110, %r109, 1;
	add.s32 	%r111, %r28, %r110;
	st.shared.u16 	[%r111+512], %rs2;
	bar.sync 	0;
	@%p2 bra 	$L__BB19_4;
	shr.u32 	%r112, %r1, 4;
	add.s32 	%r114, %r112, %r18;
	shl.b32 	%r115, %r114, 1;
	mov.u32 	%r116, _ZZ9scan_bcaoIsLi512EEvlPT_PKS0_E4temp;
	add.s32 	%r117, %r116, %r115;
	ld.shared.u16 	%rs3, [%r117];
	ld.shared.u16 	%rs4, [%r16+2];
	add.s16 	%rs5, %rs4, %rs3;
	st.shared.u16 	[%r16+2], %rs5;
$L__BB19_4:
	setp.gt.u32 	%p3, %r1, 127;
	bar.sync 	0;
	@%p3 bra 	$L__BB19_6;
	ld.shared.u16 	%rs6, [%r2+-2];
	ld.shared.u16 	%rs7, [%r3+-2];
	add.s16 	%rs8, %rs7, %rs6;
	st.shared.u16 	[%r3+-2], %rs8;
$L__BB19_6:
	setp.gt.u32 	%p4, %r1, 63;
	bar.sync 	0;
	@%p4 bra 	$L__BB19_8;
	ld.shared.u16 	%rs9, [%r4+-2];
	ld.shared.u16 	%rs10, [%r5+-2];
	add.s16 	%rs11, %rs10, %rs9;
	st.shared.u16 	[%r5+-2], %rs11;
$L__BB19_8:
	setp.gt.u32 	%p5, %r1, 31;
	bar.sync 	0;
	@%p5 bra 	$L__BB19_10;
	ld.shared.u16 	%rs12, [%r6+-2];
	ld.shared.u16 	%rs13, [%r7+-2];
	add.s16 	%rs14, %rs13, %rs12;
	st.shared.u16 	[%r7+-2], %rs14;
$L__BB19_10:
	setp.gt.u32 	%p6, %r1, 15;
	bar.sync 	0;
	@%p6 bra 	$L__BB19_12;
	ld.shared.u16 	%rs15, [%r8+-2];
	ld.shared.u16 	%rs16, [%r9+-2];
	add.s16 	%rs17, %rs16, %rs15;
	st.shared.u16 	[%r9+-2], %rs17;
$L__BB19_12:
	setp.gt.u32 	%p7, %r1, 7;
	bar.sync 	0;
	@%p7 bra 	$L__BB19_14;
	ld.shared.u16 	%rs18, [%r10+-2];
	ld.shared.u16 	%rs19, [%r11+-2];
	add.s16 	%rs20, %rs19, %rs18;
	st.shared.u16 	[%r11+-2], %rs20;
$L__BB19_14:
	setp.gt.u32 	%p8, %r1, 3;
	bar.sync 	0;
	@%p8 bra 	$L__BB19_16;
	ld.shared.u16 	%rs21, [%r12+-2];
	ld.shared.u16 	%rs22, [%r13+-2];
	add.s16 	%rs23, %rs22, %rs21;
	st.shared.u16 	[%r13+-2], %rs23;
$L__BB19_16:
	setp.gt.u32 	%p9, %r1, 1;
	bar.sync 	0;
	@%p9 bra 	$L__BB19_18;
	ld.shared.u16 	%rs24, [%r14+-2];
	ld.shared.u16 	%rs25, [%r15+-2];
	add.s16 	%rs26, %rs25, %rs24;
	st.shared.u16 	[%r15+-2], %rs26;
$L__BB19_18:
	setp.ne.s32 	%p10, %r1, 0;
	bar.sync 	0;
	@%p10 bra 	$L__BB19_20;
	mov.b16 	%rs27, 0;
	st.shared.u16 	[_ZZ9scan_bcaoIsLi512EEvlPT_PKS0_E4temp+1052], %rs27;
$L__BB19_20:
	setp.ne.s32 	%p11, %r1, 0;
	bar.sync 	0;
	@%p11 bra 	$L__BB19_22;
	ld.shared.u16 	%rs28, [_ZZ9scan_bcaoIsLi512EEvlPT_PKS0_E4temp+524];
	ld.shared.u16 	%rs29, [_ZZ9scan_bcaoIsLi512EEvlPT_PKS0_E4temp+1052];
	st.shared.u16 	[_ZZ9scan_bcaoIsLi512EEvlPT_PKS0_E4temp+524], %rs29;
	add.s16 	%rs30, %rs29, %rs28;
	st.shared.u16 	[_ZZ9scan_bcaoIsLi512EEvlPT_PKS0_E4temp+1052], %rs30;
$L__BB19_22:
	setp.gt.u32 	%p12, %r1, 1;
	bar.sync 	0;
	@%p12 bra 	$L__BB19_24;
	ld.shared.u16 	%rs31, [%r14+-2];
	ld.shared.u16 	%rs32, [%r15+-2];
	st.shared.u16 	[%r14+-2], %rs32;
	add.s16 	%rs33, %rs32, %rs31;
	st.shared.u16 	[%r15+-2], %rs33;
$L__BB19_24:
	setp.gt.u32 	%p13, %r1, 3;
	bar.sync 	0;
	@%p13 bra 	$L__BB19_26;
	ld.shared.u16 	%rs34, [%r12+-2];
	ld.shared.u16 	%rs35, [%r13+-2];
	st.shared.u16 	[%r12+-2], %rs35;
	add.s16 	%rs36, %rs35, %rs34;
	st.shared.u16 	[%r13+-2], %rs36;
$L__BB19_26:
	setp.gt.u32 	%p14, %r1, 7;
	bar.sync 	0;
	@%p14 bra 	$L__BB19_28;
	ld.shared.u16 	%rs37, [%r10+-2];
	ld.shared.u16 	%rs38, [%r11+-2];
	st.shared.u16 	[%r10+-2], %rs38;
	add.s16 	%rs39, %rs38, %rs37;
	st.shared.u16 	[%r11+-2], %rs39;
$L__BB19_28:
	setp.gt.u32 	%p15, %r1, 15;
	bar.sync 	0;
	@%p15 bra 	$L__BB19_30;
	ld.shared.u16 	%rs40, [%r8+-2];
	ld.shared.u16 	%rs41, [%r9+-2];
	st.shared.u16 	[%r8+-2], %rs41;
	add.s16 	%rs42, %rs41, %rs40;
	st.shared.u16 	[%r9+-2], %rs42;
$L__BB19_30:
	setp.gt.u32 	%p16, %r1, 31;
	bar.sync 	0;
	@%p16 bra 	$L__BB19_32;
	ld.shared.u16 	%rs43, [%r6+-2];
	ld.shared.u16 	%rs44, [%r7+-2];
	st.shared.u16 	[%r6+-2], %rs44;
	add.s16 	%rs45, %rs44, %rs43;
	st.shared.u16 	[%r7+-2], %rs45;
$L__BB19_32:
	setp.gt.u32 	%p17, %r1, 63;
	bar.sync 	0;
	@%p17 bra 	$L__BB19_34;
	ld.shared.u16 	%rs46, [%r4+-2];
	ld.shared.u16 	%rs47, [%r5+-2];
	st.shared.u16 	[%r4+-2], %rs47;
	add.s16 	%rs48, %rs47, %rs46;
	st.shared.u16 	[%r5+-2], %rs48;
$L__BB19_34:
	setp.gt.u32 	%p18, %r1, 127;
	bar.sync 	0;
	@%p18 bra 	$L__BB19_36;
	ld.shared.u16 	%rs49, [%r2+-2];
	ld.shared.u16 	%rs50, [%r3+-2];
	st.shared.u16 	[%r2+-2], %rs50;
	add.s16 	%rs51, %rs50, %rs49;
	st.shared.u16 	[%r3+-2], %rs51;
$L__BB19_36:
	setp.gt.u32 	%p19, %r1, 255;
	bar.sync 	0;
	@%p19 bra 	$L__BB19_38;
	shr.u32 	%r118, %r1, 4;
	add.s32 	%r120, %r118, %r18;
	shl.b32 	%r121, %r120, 1;
	mov.u32 	%r122, _ZZ9scan_bcaoIsLi512EEvlPT_PKS0_E4temp;
	add.s32 	%r123, %r122, %r121;
	ld.shared.u16 	%rs52, [%r123];
	ld.shared.u16 	%rs53, [%r16+2];
	st.shared.u16 	[%r123], %rs53;
	add.s16 	%rs54, %rs53, %rs52;
	st.shared.u16 	[%r16+2], %rs54;
$L__BB19_38:
	ld.param.u64 	%rd19, [_Z9scan_bcaoIsLi512EEvlPT_PKS0__param_1];
	ld.param.u64 	%rd18, [_Z9scan_bcaoIsLi512EEvlPT_PKS0__param_0];
	bar.sync 	0;
	ld.shared.u16 	%rs55, [%r106];
	cvta.to.global.u64 	%rd15, %rd19;
	add.s64 	%rd16, %rd15, %rd21;
	st.global.u16 	[%rd16], %rs55;
	add.s32 	%r129, %r1, 256;
	shr.u32 	%r130, %r129, 5;
	add.s32 	%r131, %r130, %r1;
	shl.b32 	%r132, %r131, 1;
	add.s32 	%r133, %r28, %r132;
	ld.shared.u16 	%rs56, [%r133+512];
	st.global.u16 	[%rd16+512], %rs56;
	add.s64 	%rd22, %rd22, %rd2;
	shl.b64 	%rd17, %rd2, 10;
	add.s64 	%rd21, %rd21, %rd17;
	setp.lt.s64 	%p20, %rd22, %rd18;
	@%p20 bra 	$L__BB19_2;
$L__BB19_39:
	ret;

}
	// .globl	_Z4scanIiLi512EEvlPT_PKS0_
.visible .entry _Z4scanIiLi512EEvlPT_PKS0_(
	.param .u64 _Z4scanIiLi512EEvlPT_PKS0__param_0,
	.param .u64 .ptr .align 1 _Z4scanIiLi512EEvlPT_PKS0__param_1,
	.param .u64 .ptr .align 1 _Z4scanIiLi512EEvlPT_PKS0__param_2
)
{
	.reg .pred 	%p<21>;
	.reg .b32 	%r<131>;
	.reg .b64 	%rd<23>;
	// demoted variable
	.shared .align 4 .b8 _ZZ4scanIiLi512EEvlPT_PKS0_E4temp[2048];
	ld.param.u64 	%rd8, [_Z4scanIiLi512EEvlPT_PKS0__param_0];
	mov.u32 	%r31, %ctaid.x;
	cvt.u64.u32 	%rd22, %r31;
	setp.le.s64 	%p1, %rd8, %rd22;
	@%p1 bra 	$L__BB20_40;
	mov.u32 	%r1, %tid.x;
	shl.b32 	%r32, %r1, 1;
	shl.b32 	%r33, %r1, 4;
	add.s32 	%r34, %r32, 2;
	mov.u32 	%r35, %nctaid.x;
	cvt.u64.u32 	%rd2, %r35;
	or.b32  	%r36, %r33, 8;
	mov.u32 	%r37, _ZZ4scanIiLi512EEvlPT_PKS0_E4temp;
	add.s32 	%r2, %r37, %r36;
	add.s32 	%r3, %r2, %r36;
	shl.b32 	%r38, %r34, 3;
	add.s32 	%r39, %r2, %r38;
	add.s32 	%r4, %r39, 8;
	shl.b32 	%r40, %r1, 5;
	add.s32 	%r41, %r3, %r40;
	add.s32 	%r5, %r41, 16;
	shl.b32 	%r42, %r34, 4;
	add.s32 	%r22, %r4, %r42;
	shl.b32 	%r43, %r1, 6;
	add.s32 	%r44, %r5, %r43;
	add.s32 	%r7, %r44, 32;
	shl.b32 	%r45, %r34, 5;
	add.s32 	%r20, %r22, %r45;
	shl.b32 	%r46, %r1, 7;
	add.s32 	%r47, %r7, %r46;
	add.s32 	%r9, %r47, 64;
	shl.b32 	%r48, %r34, 6;
	add.s32 	%r18, %r20, %r48;
	shl.b32 	%r49, %r1, 8;
	add.s32 	%r50, %r9, %r49;
	add.s32 	%r11, %r50, 128;
	shl.b32 	%r51, %r34, 7;
	add.s32 	%r16, %r18, %r51;
	shl.b32 	%r52, %r1, 9;
	add.s32 	%r53, %r11, %r52;
	add.s32 	%r13, %r53, 256;
	shl.b32 	%r54, %r34, 8;
	add.s32 	%r14, %r16, %r54;
	xor.b32  	%r55, %r52, -256;
	add.s32 	%r15, %r13, %r55;
	xor.b32  	%r56, %r49, -128;
	add.s32 	%r17, %r15, %r56;
	xor.b32  	%r57, %r46, -64;
	add.s32 	%r19, %r17, %r57;
	xor.b32  	%r58, %r43, -32;
	add.s32 	%r21, %r19, %r58;
	shl.b64 	%rd11, %rd22, 11;
	mul.wide.u32 	%rd12, %r1, 8;
	add.s64 	%rd21, %rd11, %rd12;
$L__BB20_2:
	ld.param.u64 	%rd20, [_Z4scanIiLi512EEvlPT_PKS0__param_2];
	setp.gt.u32 	%p2, %r1, 255;
	cvta.to.global.u64 	%rd13, %rd20;
	add.s64 	%rd14, %rd13, %rd21;
	ld.global.nc.u32 	%r59, [%rd14];
	shl.b32 	%r60, %r1, 3;
	mov.u32 	%r61, _ZZ4scanIiLi512EEvlPT_PKS0_E4temp;
	add.s32 	%r62, %r61, %r60;
	st.shared.u32 	[%r62], %r59;
	ld.global.nc.u32 	%r63, [%rd14+4];
	st.shared.u32 	[%r62+4], %r63;
	bar.sync 	0;
	@%p2 bra 	$L__BB20_4;
	ld.shared.u32 	%r67, [%r62];
	ld.shared.u32 	%r68, [%r62+4];
	add.s32 	%r69, %r68, %r67;
	st.shared.u32 	[%r62+4], %r69;
$L__BB20_4:
	setp.gt.u32 	%p3, %r1, 127;
	bar.sync 	0;
	@%p3 bra 	$L__BB20_6;
	ld.shared.u32 	%r70, [%r2+-4];
	ld.shared.u32 	%r71, [%r2+4];
	add.s32 	%r72, %r71, %r70;
	st.shared.u32 	[%r2+4], %r72;
$L__BB20_6:
	setp.gt.u32 	%p4, %r1, 63;
	bar.sync 	0;
	@%p4 bra 	$L__BB20_8;
	ld.shared.u32 	%r73, [%r3+-4];
	ld.shared.u32 	%r74, [%r4+-4];
	add.s32 	%r75, %r74, %r73;
	st.shared.u32 	[%r4+-4], %r75;
$L__BB20_8:
	setp.gt.u32 	%p5, %r1, 31;
	bar.sync 	0;
	@%p5 bra 	$L__BB20_10;
	ld.shared.u32 	%r76, [%r5+-4];
	ld.shared.u32 	%r77, [%r22+-4];
	add.s32 	%r78, %r77, %r76;
	st.shared.u32 	[%r22+-4], %r78;
$L__BB20_10:
	setp.gt.u32 	%p6, %r1, 15;
	bar.sync 	0;
	@%p6 bra 	$L__BB20_12;
	ld.shared.u32 	%r79, [%r7+-4];
	ld.shared.u32 	%r80, [%r20+-4];
	add.s32 	%r81, %r80, %r79;
	st.shared.u32 	[%r20+-4], %r81;
$L__BB20_12:
	setp.gt.u32 	%p7, %r1, 7;
	bar.sync 	0;
	@%p7 bra 	$L__BB20_14;
	ld.shared.u32 	%r82, [%r9+-4];
	ld.shared.u32 	%r83, [%r18+-4];
	add.s32 	%r84, %r83, %r82;
	st.shared.u32 	[%r18+-4], %r84;
$L__BB20_14:
	setp.gt.u32 	%p8, %r1, 3;
	bar.sync 	0;
	@%p8 bra 	$L__BB20_16;
	ld.shared.u32 	%r85, [%r11+-4];
	ld.shared.u32 	%r86, [%r16+-4];
	add.s32 	%r87, %r86, %r85;
	st.shared.u32 	[%r16+-4], %r87;
$L__BB20_16:
	setp.gt.u32 	%p9, %r1, 1;
	bar.sync 	0;
	@%p9 bra 	$L__BB20_18;
	ld.shared.u32 	%r88, [%r13+-4];
	ld.shared.u32 	%r89, [%r14+-4];
	add.s32 	%r90, %r89, %r88;
	st.shared.u32 	[%r14+-4], %r90;
$L__BB20_18:
	setp.ne.s32 	%p10, %r1, 0;
	bar.sync 	0;
	@%p10 bra 	$L__BB20_20;
	mov.b32 	%r91, 0;
	st.shared.u32 	[_ZZ4scanIiLi512EEvlPT_PKS0_E4temp+2044], %r91;
$L__BB20_20:
	setp.ne.s32 	%p11, %r1, 0;
	bar.sync 	0;
	@%p11 bra 	$L__BB20_22;
	ld.shared.u32 	%r92, [_ZZ4scanIiLi512EEvlPT_PKS0_E4temp+1020];
	ld.shared.u32 	%r93, [_ZZ4scanIiLi512EEvlPT_PKS0_E4temp+2044];
	st.shared.u32 	[_ZZ4scanIiLi512EEvlPT_PKS0_E4temp+1020], %r93;
	add.s32 	%r94, %r93, %r92;
	st.shared.u32 	[_ZZ4scanIiLi512EEvlPT_PKS0_E4temp+2044], %r94;
$L__BB20_22:
	setp.gt.u32 	%p12, %r1, 1;
	bar.sync 	0;
	@%p12 bra 	$L__BB20_24;
	ld.shared.u32 	%r95, [%r13+-4];
	ld.shared.u32 	%r96, [%r14+-4];
	st.shared.u32 	[%r13+-4], %r96;
	add.s32 	%r97, %r96, %r95;
	st.shared.u32 	[%r14+-4], %r97;
$L__BB20_24:
	setp.gt.u32 	%p13, %r1, 3;
	bar.sync 	0;
	@%p13 bra 	$L__BB20_26;
	ld.shared.u32 	%r98, [%r15+-4];
	ld.shared.u32 	%r99, [%r16+-4];
	st.shared.u32 	[%r15+-4], %r99;
	add.s32 	%r100, %r99, %r98;
	st.shared.u32 	[%r16+-4], %r100;
$L__BB20_26:
	setp.gt.u32 	%p14, %r1, 7;
	bar.sync 	0;
	@%p14 bra 	$L__BB20_28;
	ld.shared.u32 	%r101, [%r17+-4];
	ld.shared.u32 	%r102, [%r18+-4];
	st.shared.u32 	[%r17+-4], %r102;
	add.s32 	%r103, %r102, %r101;
	st.shared.u32 	[%r18+-4], %r103;
$L__BB20_28:
	setp.gt.u32 	%p15, %r1, 15;
	bar.sync 	0;
	@%p15 bra 	$L__BB20_30;
	ld.shared.u32 	%r104, [%r19+-4];
	ld.shared.u32 	%r105, [%r20+-4];
	st.shared.u32 	[%r19+-4], %r105;
	add.s32 	%r106, %r105, %r104;
	st.shared.u32 	[%r20+-4], %r106;
$L__BB20_30:
	setp.gt.u32 	%p16, %r1, 31;
	bar.sync 	0;
	@%p16 bra 	$L__BB20_32;
	ld.shared.u32 	%r107, [%r21+-4];
	ld.shared.u32 	%r108, [%r22+-4];
	st.shared.u32 	[%r21+-4], %r108;
	add.s32 	%r109, %r108, %r107;
	st.shared.u32 	[%r22+-4], %r109;
$L__BB20_32:
	shl.b32 	%r110, %r1, 5;
	xor.b32  	%r111, %r110, -16;
	add.s32 	%r24, %r21, %r111;
	setp.gt.u32 	%p17, %r1, 63;
	bar.sync 	0;
	@%p17 bra 	$L__BB20_34;
	ld.shared.u32 	%r112, [%r24+-4];
	ld.shared.u32 	%r113, [%r4+-4];
	st.shared.u32 	[%r24+-4], %r113;
	add.s32 	%r114, %r113, %r112;
	st.shared.u32 	[%r4+-4], %r114;
$L__BB20_34:
	setp.gt.u32 	%p18, %r1, 127;
	bar.sync 	0;
	@%p18 bra 	$L__BB20_36;
	shl.b32 	%r115, %r1, 4;
	xor.b32  	%r116, %r115, -8;
	add.s32 	%r117, %r24, %r116;
	ld.shared.u32 	%r118, [%r117+-4];
	sub.s32 	%r119, %r4, %r115;
	ld.shared.u32 	%r120, [%r119+-20];
	st.shared.u32 	[%r117+-4], %r120;
	add.s32 	%r121, %r120, %r118;
	st.shared.u32 	[%r119+-20], %r121;
$L__BB20_36:
	setp.lt.u32 	%p19, %r1, 256;
	bar.sync 	0;
	@%p19 bra 	$L__BB20_38;
	ld.shared.u32 	%r130, [%r62];
	ld.shared.u32 	%r129, [%r62+4];
	bra.uni 	$L__BB20_39;
$L__BB20_38:
	ld.shared.u32 	%r128, [%r62];
	ld.shared.u32 	%r130, [%r62+4];
	st.shared.u32 	[%r62], %r130;
	add.s32 	%r129, %r130, %r128;
	st.shared.u32 	[%r62+4], %r129;
$L__BB20_39:
	ld.param.u64 	%rd19, [_Z4scanIiLi512EEvlPT_PKS0__param_1];
	ld.param.u64 	%rd18, [_Z4scanIiLi512EEvlPT_PKS0__param_0];
	cvta.to.global.u64 	%rd15, %rd19;
	add.s64 	%rd16, %rd15, %rd21;
	st.global.u32 	[%rd16], %r130;
	st.global.u32 	[%rd16+4], %r129;
	add.s64 	%rd22, %rd22, %rd2;
	shl.b64 	%rd17, %rd2, 11;
	add.s64 	%rd21, %rd21, %rd17;
	setp.lt.s64 	%p20, %rd22, %rd18;
	@%p20 bra 	$L__BB20_2;
$L__BB20_40:
	ret;

}
	// .globl	_Z9scan_bcaoIiLi512EEvlPT_PKS0_
.visible .entry _Z9scan_bcaoIiLi512EEvlPT_PKS0_(
	.param .u64 _Z9scan_bcaoIiLi512EEvlPT_PKS0__param_0,
	.param .u64 .ptr .align 1 _Z9scan_bcaoIiLi512EEvlPT_PKS0__param_1,
	.param .u64 .ptr .align 1 _Z9scan_bcaoIiLi512EEvlPT_PKS0__param_2
)
{
	.reg .pred 	%p<21>;
	.reg .b32 	%r<190>;
	.reg .b64 	%rd<23>;
	// demoted variable
	.shared .align 4 .b8 _ZZ9scan_bcaoIiLi512EEvlPT_PKS0_E4temp[4096];
	ld.param.u64 	%rd8, [_Z9scan_bcaoIiLi512EEvlPT_PKS0__param_0];
	mov.u32 	%r17, %ctaid.x;
	cvt.u64.u32 	%rd22, %r17;
	setp.le.s64 	%p1, %rd8, %rd22;
	@%p1 bra 	$L__BB21_39;
	mov.u32 	%r1, %tid.x;
	shl.b32 	%r18, %r1, 1;
	shl.b32 	%r19, %r1, 2;
	add.s32 	%r20, %r18, 2;
	mov.u32 	%r21, %nctaid.x;
	cvt.u64.u32 	%rd2, %r21;
	or.b32  	%r22, %r19, 2;
	shl.b32 	%r23, %r20, 1;
	shr.u32 	%r24, %r19, 5;
	add.s32 	%r25, %r24, %r22;
	add.s32 	%r26, %r24, %r23;
	shl.b32 	%r27, %r25, 2;
	mov.u32 	%r28, _ZZ9scan_bcaoIiLi512EEvlPT_PKS0_E4temp;
	add.s32 	%r2, %r28, %r27;
	shl.b32 	%r29, %r26, 2;
	add.s32 	%r3, %r28, %r29;
	shl.b32 	%r30, %r1, 3;
	or.b32  	%r31, %r30, 4;
	add.s32 	%r32, %r22, %r19;
	or.b32  	%r33, %r32, 1;
	shl.b32 	%r34, %r20, 2;
	add.s32 	%r35, %r23, %r19;
	shr.u32 	%r36, %r32, 5;
	add.s32 	%r37, %r36, %r31;
	shr.u32 	%r38, %r35, 5;
	add.s32 	%r39, %r38, %r34;
	shl.b32 	%r40, %r37, 2;
	add.s32 	%r4, %r28, %r40;
	shl.b32 	%r41, %r39, 2;
	add.s32 	%r5, %r28, %r41;
	shl.b32 	%r42, %r1, 4;
	or.b32  	%r43, %r42, 8;
	add.s32 	%r44, %r33, %r31;
	shl.b32 	%r45, %r20, 3;
	add.s32 	%r46, %r34, %r35;
	or.b32  	%r47, %r46, 3;
	shr.u32 	%r48, %r44, 5;
	add.s32 	%r49, %r48, %r43;
	shr.u32 	%r50, %r46, 5;
	add.s32 	%r51, %r50, %r45;
	shl.b32 	%r52, %r49, 2;
	add.s32 	%r6, %r28, %r52;
	shl.b32 	%r53, %r51, 2;
	add.s32 	%r7, %r28, %r53;
	shl.b32 	%r54, %r1, 5;
	or.b32  	%r55, %r54, 16;
	add.s32 	%r56, %r44, %r43;
	shl.b32 	%r57, %r20, 4;
	add.s32 	%r58, %r47, %r45;
	shr.u32 	%r59, %r56, 5;
	add.s32 	%r60, %r59, %r55;
	shr.u32 	%r61, %r58, 5;
	add.s32 	%r62, %r61, %r57;
	shl.b32 	%r63, %r60, 2;
	add.s32 	%r8, %r28, %r63;
	shl.b32 	%r64, %r62, 2;
	add.s32 	%r9, %r28, %r64;
	shl.b32 	%r65, %r1, 6;
	or.b32  	%r66, %r65, 32;
	add.s32 	%r67, %r56, %r55;
	shl.b32 	%r68, %r20, 5;
	add.s32 	%r69, %r58, %r57;
	shr.u32 	%r70, %r67, 5;
	add.s32 	%r71, %r70, %r66;
	shr.u32 	%r72, %r69, 5;
	add.s32 	%r73, %r72, %r68;
	shl.b32 	%r74, %r71, 2;
	add.s32 	%r10, %r28, %r74;
	shl.b32 	%r75, %r73, 2;
	add.s32 	%r11, %r28, %r75;
	shl.b32 	%r76, %r1, 7;
	or.b32  	%r77, %r76, 64;
	add.s32 	%r78, %r67, %r66;
	shl.b32 	%r79, %r20, 6;
	add.s32 	%r80, %r69, %r68;
	shr.u32 	%r81, %r78, 5;
	add.s32 	%r82, %r81, %r77;
	shr.u32 	%r83, %r80, 5;
	add.s32 	%r84, %r83, %r79;
	shl.b32 	%r85, %r82, 2;
	add.s32 	%r12, %r28, %r85;
	shl.b32 	%r86, %r84, 2;
	add.s32 	%r13, %r28, %r86;
	shl.b32 	%r87, %r1, 8;
	add.s32 	%r88, %r78, %r77;
	shl.b32 	%r89, %r20, 7;
	add.s32 	%r90, %r80, %r79;
	shr.u32 	%r91, %r88, 5;
	add.s32 	%r92, %r91, %r87;
	shl.b32 	%r93, %r92, 2;
	shr.u32 	%r94, %r90, 5;
	add.s32 	%r95, %r94, %r89;
	add.s32 	%r96, %r93, %r28;
	add.s32 	%r14, %r96, 512;
	shl.b32 	%r97, %r95, 2;
	add.s32 	%r15, %r28, %r97;
	shl.b64 	%rd11, %rd22, 11;
	mul.wide.u32 	%rd12, %r1, 4;
	add.s64 	%rd21, %rd11, %rd12;
$L__BB21_2:
	ld.param.u64 	%rd20, [_Z9scan_bcaoIiLi512EEvlPT_PKS0__param_2];
	shr.u32 	%r99, %r18, 5;
	add.s32 	%r100, %r99, %r18;
	shl.b32 	%r101, %r100, 2;
	add.s32 	%r16, %r28, %r101;
	setp.gt.u32 	%p2, %r1, 255;
	cvta.to.global.u64 	%rd13, %rd20;
	add.s64 	%rd14, %rd13, %rd21;
	ld.global.nc.u32 	%r103, [%rd14];
	shr.u32 	%r104, %r1, 5;
	add.s32 	%r105, %r104, %r1;
	shl.b32 	%r106, %r105, 2;
	add.s32 	%r107, %r28, %r106;
	st.shared.u32 	[%r107], %r103;
	ld.global.nc.u32 	%r108, [%rd14+1024];
	add.s32 	%r109, %r1, 256;
	shr.u32 	%r110, %r109, 5;
	add.s32 	%r111, %r110, %r1;
	shl.b32 	%r112, %r111, 2;
	add.s32 	%r113, %r28, %r112;
	st.shared.u32 	[%r113+1024], %r108;
	bar.sync 	0;
	@%p2 bra 	$L__BB21_4;
	shr.u32 	%r114, %r1, 4;
	add.s32 	%r116, %r114, %r18;
	shl.b32 	%r117, %r116, 2;
	mov.u32 	%r118, _ZZ9scan_bcaoIiLi512EEvlPT_PKS0_E4temp;
	add.s32 	%r119, %r118, %r117;
	ld.shared.u32 	%r120, [%r119];
	ld.shared.u32 	%r121, [%r16+4];
	add.s32 	%r122, %r121, %r120;
	st.shared.u32 	[%r16+4], %r122;
$L__BB21_4:
	setp.gt.u32 	%p3, %r1, 127;
	bar.sync 	0;
	@%p3 bra 	$L__BB21_6;
	ld.shared.u32 	%r123, [%r2+-4];
	ld.shared.u32 	%r124, [%r3+-4];
	add.s32 	%r125, %r124, %r123;
	st.shared.u32 	[%r3+-4], %r125;
$L__BB21_6:
	setp.gt.u32 	%p4, %r1, 63;
	bar.sync 	0;
	@%p4 bra 	$L__BB21_8;
	ld.shared.u32 	%r126, [%r4+-4];
	ld.shared.u32 	%r127, [%r5+-4];
	add.s32 	%r128, %r127, %r126;
	st.shared.u32 	[%r5+-4], %r128;
$L__BB21_8:
	setp.gt.u32 	%p5, %r1, 31;
	bar.sync 	0;
	@%p5 bra 	$L__BB21_10;
	ld.shared.u32 	%r129, [%r6+-4];
	ld.shared.u32 	%r130, [%r7+-4];
	add.s32 	%r131, %r130, %r129;
	st.shared.u32 	[%r7+-4], %r131;
$L__BB21_10:
	setp.gt.u32 	%p6, %r1, 15;
	bar.sync 	0;
	@%p6 bra 	$L__BB21_12;
	ld.shared.u32 	%r132, [%r8+-4];
	ld.shared.u32 	%r133, [%r9+-4];
	add.s32 	%r134, %r133, %r132;
	st.shared.u32 	[%r9+-4], %r134;
$L__BB21_12:
	setp.gt.u32 	%p7, %r1, 7;
	bar.sync 	0;
	@%p7 bra 	$L__BB21_14;
	ld.shared.u32 	%r135, [%r10+-4];
	ld.shared.u32 	%r136, [%r11+-4];
	add.s32 	%r137, %r136, %r135;
	st.shared.u32 	[%r11+-4], %r137;
$L__BB21_14:
	setp.gt.u32 	%p8, %r1, 3;
	bar.sync 	0;
	@%p8 bra 	$L__BB21_16;
	ld.shared.u32 	%r138, [%r12+-4];
	ld.shared.u32 	%r139, [%r13+-4];
	add.s32 	%r140, %r139, %r138;
	st.shared.u32 	[%r13+-4], %r140;
$L__BB21_16:
	setp.gt.u32 	%p9, %r1, 1;
	bar.sync 	0;
	@%p9 bra 	$L__BB21_18;
	ld.shared.u32 	%r141, [%r14+-4];
	ld.shared.u32 	%r142, [%r15+-4];
	add.s32 	%r143, %r142, %r141;
	st.shared.u32 	[%r15+-4], %r143;
$L__BB21_18:
	setp.ne.s32 	%p10, %r1, 0;
	bar.sync 	0;
	@%p10 bra 	$L__BB21_20;
	mov.b32 	%r144, 0;
	st.shared.u32 	[_ZZ9scan_bcaoIiLi512EEvlPT_PKS0_E4temp+2104], %r144;
$L__BB21_20:
	setp.ne.s32 	%p11, %r1, 0;
	bar.sync 	0;
	@%p11 bra 	$L__BB21_22;
	ld.shared.u32 	%r145, [_ZZ9scan_bcaoIiLi512EEvlPT_PKS0_E4temp+1048];
	ld.shared.u32 	%r146, [_ZZ9scan_bcaoIiLi512EEvlPT_PKS0_E4temp+2104];
	st.shared.u32 	[_ZZ9scan_bcaoIiLi512EEvlPT_PKS0_E4temp+1048], %r146;
	add.s32 	%r147, %r146, %r145;
	st.shared.u32 	[_ZZ9scan_bcaoIiLi512EEvlPT_PKS0_E4temp+2104], %r147;
$L__BB21_22:
	setp.gt.u32 	%p12, %r1, 1;
	bar.sync 	0;
	@%p12 bra 	$L__BB21_24;
	ld.shared.u32 	%r148, [%r14+-4];
	ld.shared.u32 	%r149, [%r15+-4];
	st.shared.u32 	[%r14+-4], %r149;
	add.s32 	%r150, %r149, %r148;
	st.shared.u32 	[%r15+-4], %r150;
$L__BB21_24:
	setp.gt.u32 	%p13, %r1, 3;
	bar.sync 	0;
	@%p13 bra 	$L__BB21_26;
	ld.shared.u32 	%r151, [%r12+-4];
	ld.shared.u32 	%r152, [%r13+-4];
	st.shared.u32 	[%r12+-4], %r152;
	add.s32 	%r153, %r152, %r151;
	st.shared.u32 	[%r13+-4], %r153;
$L__BB21_26:
	setp.gt.u32 	%p14, %r1, 7;
	bar.sync 	0;
	@%p14 bra 	$L__BB21_28;
	ld.shared.u32 	%r154, [%r10+-4];
	ld.shared.u32 	%r155, [%r11+-4];
	st.shared.u32 	[%r10+-4], %r155;
	add.s32 	%r156, %r155, %r154;
	st.shared.u32 	[%r11+-4], %r156;
$L__BB21_28:
	setp.gt.u32 	%p15, %r1, 15;
	bar.sync 	0;
	@%p15 bra 	$L__BB21_30;
	ld.shared.u32 	%r157, [%r8+-4];
	ld.shared.u32 	%r158, [%r9+-4];
	st.shared.u32 	[%r8+-4], %r158;
	add.s32 	%r159, %r158, %r157;
	st.shared.u32 	[%r9+-4], %r159;
$L__BB21_30:
	setp.gt.u32 	%p16, %r1, 31;
	bar.sync 	0;
	@%p16 bra 	$L__BB21_32;
	ld.shared.u32 	%r160, [%r6+-4];
	ld.shared.u32 	%r161, [%r7+-4];
	st.shared.u32 	[%r6+-4], %r161;
	add.s32 	%r162, %r161, %r160;
	st.shared.u32 	[%r7+-4], %r162;
$L__BB21_32:
	setp.gt.u32 	%p17, %r1, 63;
	bar.sync 	0;
	@%p17 bra 	$L__BB21_34;
	ld.shared.u32 	%r163, [%r4+-4];
	ld.shared.u32 	%r164, [%r5+-4];
	st.shared.u32 	[%r4+-4], %r164;
	add.s32 	%r165, %r164, %r163;
	st.shared.u32 	[%r5+-4], %r165;
$L__BB21_34:
	setp.gt.u32 	%p18, %r1, 127;
	bar.sync 	0;
	@%p18 bra 	$L__BB21_36;
	ld.shared.u32 	%r166, [%r2+-4];
	ld.shared.u32 	%r167, [%r3+-4];
	st.shared.u32 	[%r2+-4], %r167;
	add.s32 	%r168, %r167, %r166;
	st.shared.u32 	[%r3+-4], %r168;
$L__BB21_36:
	setp.gt.u32 	%p19, %r1, 255;
	bar.sync 	0;
	@%p19 bra 	$L__BB21_38;
	shr.u32 	%r169, %r1, 4;
	add.s32 	%r171, %r169, %r18;
	shl.b32 	%r172, %r171, 2;
	mov.u32 	%r173, _ZZ9scan_bcaoIiLi512EEvlPT_PKS0_E4temp;
	add.s32 	%r174, %r173, %r172;
	ld.shared.u32 	%r175, [%r174];
	ld.shared.u32 	%r176, [%r16+4];
	st.shared.u32 	[%r174], %r176;
	add.s32 	%r177, %r176, %r175;
	st.shared.u32 	[%r16+4], %r177;
$L__BB21_38:
	ld.param.u64 	%rd19, [_Z9scan_bcaoIiLi512EEvlPT_PKS0__param_1];
	ld.param.u64 	%rd18, [_Z9scan_bcaoIiLi512EEvlPT_PKS0__param_0];
	bar.sync 	0;
	ld.shared.u32 	%r183, [%r107];
	cvta.to.global.u64 	%rd15, %rd19;
	add.s64 	%rd16, %rd15, %rd21;
	st.global.u32 	[%rd16], %r183;
	add.s32 	%r184, %r1, 256;
	shr.u32 	%r185, %r184, 5;
	add.s32 	%r186, %r185, %r1;
	shl.b32 	%r187, %r186, 2;
	add.s32 	%r188, %r28, %r187;
	ld.shared.u32 	%r189, [%r188+1024];
	st.global.u32 	[%rd16+1024], %r189;
	add.s64 	%rd22, %rd22, %rd2;
	shl.b64 	%rd17, %rd2, 11;
	add.s64 	%rd21, %rd21, %rd17;
	setp.lt.s64 	%p20, %rd22, %rd18;
	@%p20 bra 	$L__BB21_2;
$L__BB21_39:
	ret;

}
	// .globl	_Z4scanIlLi512EEvlPT_PKS0_
.visible .entry _Z4scanIlLi512EEvlPT_PKS0_(
	.param .u64 _Z4scanIlLi512EEvlPT_PKS0__param_0,
	.param .u64 .ptr .align 1 _Z4scanIlLi512EEvlPT_PKS0__param_1,
	.param .u64 .ptr .align 1 _Z4scanIlLi512EEvlPT_PKS0__param_2
)
{
	.reg .pred 	%p<21>;
	.reg .b32 	%r<91>;
	.reg .b64 	%rd<83>;
	// demoted variable
	.shared .align 8 .b8 _ZZ4scanIlLi512EEvlPT_PKS0_E4temp[4096];
	ld.param.u64 	%rd14, [_Z4scanIlLi512EEvlPT_PKS0__param_0];
	mov.u32 	%r22, %ctaid.x;
	cvt.u64.u32 	%rd80, %r22;
	setp.le.s64 	%p1, %rd14, %rd80;
	@%p1 bra 	$L__BB22_40;
	mov.u32 	%r1, %tid.x;
	shl.b32 	%r23, %r1, 1;
	shl.b32 	%r24, %r1, 5;
	add.s32 	%r25, %r23, 2;
	mov.u32 	%r26, %nctaid.x;
	cvt.u64.u32 	%rd2, %r26;
	or.b32  	%r27, %r24, 16;
	mov.u32 	%r28, _ZZ4scanIlLi512EEvlPT_PKS0_E4temp;
	add.s32 	%r2, %r28, %r27;
	add.s32 	%r3, %r2, %r27;
	shl.b32 	%r29, %r25, 4;
	add.s32 	%r30, %r2, %r29;
	add.s32 	%r4, %r30, 16;
	shl.b32 	%r31, %r1, 6;
	add.s32 	%r32, %r3, %r31;
	add.s32 	%r5, %r32, 32;
	shl.b32 	%r33, %r25, 5;
	add.s32 	%r20, %r4, %r33;
	shl.b32 	%r34, %r1, 7;
	add.s32 	%r35, %r5, %r34;
	add.s32 	%r7, %r35, 64;
	shl.b32 	%r36, %r25, 6;
	add.s32 	%r19, %r20, %r36;
	shl.b32 	%r37, %r1, 8;
	add.s32 	%r38, %r7, %r37;
	add.s32 	%r9, %r38, 128;
	shl.b32 	%r39, %r25, 7;
	add.s32 	%r18, %r19, %r39;
	shl.b32 	%r40, %r1, 9;
	add.s32 	%r41, %r9, %r40;
	add.s32 	%r11, %r41, 256;
	shl.b32 	%r42, %r25, 8;
	add.s32 	%r16, %r18, %r42;
	shl.b32 	%r43, %r1, 10;
	add.s32 	%r44, %r11, %r43;
	add.s32 	%r13, %r44, 512;
	shl.b32 	%r45, %r25, 9;
	add.s32 	%r14, %r16, %r45;
	xor.b32  	%r46, %r43, -512;
	add.s32 	%r15, %r13, %r46;
	xor.b32  	%r47, %r40, -256;
	add.s32 	%r17, %r15, %r47;
	shl.b64 	%rd17, %rd80, 12;
	mul.wide.u32 	%rd18, %r1, 16;
	add.s64 	%rd79, %rd17, %rd18;
$L__BB22_2:
	ld.param.u64 	%rd78, [_Z4scanIlLi512EEvlPT_PKS0__param_2];
	setp.gt.u32 	%p2, %r1, 255;
	cvta.to.global.u64 	%rd19, %rd78;
	add.s64 	%rd20, %rd19, %rd79;
	ld.global.nc.u64 	%rd21, [%rd20];
	shl.b32 	%r48, %r1, 4;
	mov.u32 	%r49, _ZZ4scanIlLi512EEvlPT_PKS0_E4temp;
	add.s32 	%r50, %r49, %r48;
	st.shared.u64 	[%r50], %rd21;
	ld.global.nc.u64 	%rd22, [%rd20+8];
	st.shared.u64 	[%r50+8], %rd22;
	bar.sync 	0;
	@%p2 bra 	$L__BB22_4;
	ld.shared.u64 	%rd23, [%r50];
	ld.shared.u64 	%rd24, [%r50+8];
	add.s64 	%rd25, %rd24, %rd23;
	st.shared.u64 	[%r50+8], %rd25;
$L__BB22_4:
	setp.gt.u32 	%p3, %r1, 127;
	bar.sync 	0;
	@%p3 bra 	$L__BB22_6;
	ld.shared.u64 	%rd26, [%r2+-8];
	ld.shared.u64 	%rd27, [%r2+8];
	add.s64 	%rd28, %rd27, %rd26;
	st.shared.u64 	[%r2+8], %rd28;
$L__BB22_6:
	setp.gt.u32 	%p4, %r1, 63;
	bar.sync 	0;
	@%p4 bra 	$L__BB22_8;
	ld.shared.u64 	%rd29, [%r3+-8];
	ld.shared.u64 	%rd30, [%r4+-8];
	add.s64 	%rd31, %rd30, %rd29;
	st.shared.u64 	[%r4+-8], %rd31;
$L__BB22_8:
	setp.gt.u32 	%p5, %r1, 31;
	bar.sync 	0;
	@%p5 bra 	$L__BB22_10;
	ld.shared.u64 	%rd32, [%r5+-8];
	ld.shared.u64 	%rd33, [%r20+-8];
	add.s64 	%rd34, %rd33, %rd32;
	st.shared.u64 	[%r20+-8], %rd34;
$L__BB22_10:
	setp.gt.u32 	%p6, %r1, 15;
	bar.sync 	0;
	@%p6 bra 	$L__BB22_12;
	ld.shared.u64 	%rd35, [%r7+-8];
	ld.shared.u64 	%rd36, [%r19+-8];
	add.s64 	%rd37, %rd36, %rd35;
	st.shared.u64 	[%r19+-8], %rd37;
$L__BB22_12:
	setp.gt.u32 	%p7, %r1, 7;
	bar.sync 	0;
	@%p7 bra 	$L__BB22_14;
	ld.shared.u64 	%rd38, [%r9+-8];
	ld.shared.u64 	%rd39, [%r18+-8];
	add.s64 	%rd40, %rd39, %rd38;
	st.shared.u64 	[%r18+-8], %rd40;
$L__BB22_14:
	setp.gt.u32 	%p8, %r1, 3;
	bar.sync 	0;
	@%p8 bra 	$L__BB22_16;
	ld.shared.u64 	%rd41, [%r11+-8];
	ld.shared.u64 	%rd42, [%r16+-8];
	add.s64 	%rd43, %rd42, %rd41;
	st.shared.u64 	[%r16+-8], %rd43;
$L__BB22_16:
	setp.gt.u32 	%p9, %r1, 1;
	bar.sync 	0;
	@%p9 bra 	$L__BB22_18;
	ld.shared.u64 	%rd44, [%r13+-8];
	ld.shared.u64 	%rd45, [%r14+-8];
	add.s64 	%rd46, %rd45, %rd44;
	st.shared.u64 	[%r14+-8], %rd46;
$L__BB22_18:
	setp.ne.s32 	%p10, %r1, 0;
	bar.sync 	0;
	@%p10 bra 	$L__BB22_20;
	mov.b64 	%rd47, 0;
	st.shared.u64 	[_ZZ4scanIlLi512EEvlPT_PKS0_E4temp+4088], %rd47;
$L__BB22_20:
	setp.ne.s32 	%p11, %r1, 0;
	bar.sync 	0;
	@%p11 bra 	$L__BB22_22;
	ld.shared.u64 	%rd48, [_ZZ4scanIlLi512EEvlPT_PKS0_E4temp+2040];
	ld.shared.u64 	%rd49, [_ZZ4scanIlLi512EEvlPT_PKS0_E4temp+4088];
	st.shared.u64 	[_ZZ4scanIlLi512EEvlPT_PKS0_E4temp+2040], %rd49;
	add.s64 	%rd50, %rd49, %rd48;
	st.shared.u64 	[_ZZ4scanIlLi512EEvlPT_PKS0_E4temp+4088], %rd50;
$L__BB22_22:
	setp.gt.u32 	%p12, %r1, 1;
	bar.sync 	0;
	@%p12 bra 	$L__BB22_24;
	ld.shared.u64 	%rd51, [%r13+-8];
	ld.shared.u64 	%rd52, [%r14+-8];
	st.shared.u64 	[%r13+-8], %rd52;
	add.s64 	%rd53, %rd52, %rd51;
	st.shared.u64 	[%r14+-8], %rd53;
$L__BB22_24:
	setp.gt.u32 	%p13, %r1, 3;
	bar.sync 	0;
	@%p13 bra 	$L__BB22_26;
	ld.shared.u64 	%rd54, [%r15+-8];
	ld.shared.u64 	%rd55, [%r16+-8];
	st.shared.u64 	[%r15+-8], %rd55;
	add.s64 	%rd56, %rd55, %rd54;
	st.shared.u64 	[%r16+-8], %rd56;
$L__BB22_26:
	setp.gt.u32 	%p14, %r1, 7;
	bar.sync 	0;
	@%p14 bra 	$L__BB22_28;
	ld.shared.u64 	%rd57, [%r17+-8];
	ld.shared.u64 	%rd58, [%r18+-8];
	st.shared.u64 	[%r17+-8], %rd58;
	add.s64 	%rd59, %rd58, %rd57;
	st.shared.u64 	[%r18+-8], %rd59;
$L__BB22_28:
	setp.gt.u32 	%p15, %r1, 15;
	bar.sync 	0;
	@%p15 bra 	$L__BB22_30;
	shl.b32 	%r54, %r1, 8;
	xor.b32  	%r55, %r54, -128;
	add.s32 	%r56, %r17, %r55;
	ld.shared.u64 	%rd60, [%r56+-8];
	ld.shared.u64 	%rd61, [%r19+-8];
	st.shared.u64 	[%r56+-8], %rd61;
	add.s64 	%rd62, %rd61, %rd60;
	st.shared.u64 	[%r19+-8], %rd62;
$L__BB22_30:
	setp.gt.u32 	%p16, %r1, 31;
	bar.sync 	0;
	@%p16 bra 	$L__BB22_32;
	shl.b32 	%r57, %r1, 7;
	xor.b32  	%r58, %r57, -64;
	shl.b32 	%r59, %r1, 8;
	xor.b32  	%r60, %r59, -128;
	add.s32 	%r61, %r17, %r60;
	add.s32 	%r62, %r61, %r58;
	ld.shared.u64 	%rd63, [%r62+-8];
	ld.shared.u64 	%rd64, [%r20+-8];
	st.shared.u64 	[%r62+-8], %rd64;
	add.s64 	%rd65, %rd64, %rd63;
	st.shared.u64 	[%r20+-8], %rd65;
$L__BB22_32:
	setp.gt.u32 	%p17, %r1, 63;
	bar.sync 	0;
	@%p17 bra 	$L__BB22_34;
	shl.b32 	%r63, %r1, 6;
	xor.b32  	%r64, %r63, -32;
	shl.b32 	%r65, %r1, 7;
	xor.b32  	%r66, %r65, -64;
	shl.b32 	%r67, %r1, 8;
	xor.b32  	%r68, %r67, -128;
	add.s32 	%r69, %r17, %r68;
	add.s32 	%r70, %r69, %r66;
	add.s32 	%r71, %r70, %r64;
	ld.shared.u64 	%rd66, [%r71+-8];
	ld.shared.u64 	%rd67, [%r4+-8];
	st.shared.u64 	[%r71+-8], %rd67;
	add.s64 	%rd68, %rd67, %rd66;
	st.shared.u64 	[%r4+-8], %rd68;
$L__BB22_34:
	setp.gt.u32 	%p18, %r1, 127;
	bar.sync 	0;
	@%p18 bra 	$L__BB22_36;
	shl.b32 	%r72, %r1, 5;
	xor.b32  	%r73, %r72, -16;
	shl.b32 	%r74, %r1, 6;
	xor.b32  	%r75, %r74, -32;
	shl.b32 	%r76, %r1, 7;
	xor.b32  	%r77, %r76, -64;
	shl.b32 	%r78, %r1, 8;
	xor.b32  	%r79, %r78, -128;
	add.s32 	%r80, %r17, %r79;
	add.s32 	%r81, %r80, %r77;
	add.s32 	%r82, %r81, %r75;
	add.s32 	%r83, %r82, %r73;
	ld.shared.u64 	%rd69, [%r83+-8];
	sub.s32 	%r84, %r4, %r72;
	ld.shared.u64 	%rd70, [%r84+-40];
	st.shared.u64 	[%r83+-8], %rd70;
	add.s64 	%rd71, %rd70, %rd69;
	st.shared.u64 	[%r84+-40], %rd71;
$L__BB22_36:
	setp.lt.u32 	%p19, %r1, 256;
	bar.sync 	0;
	@%p19 bra 	$L__BB22_38;
	ld.shared.u64 	%rd82, [%r50];
	ld.shared.u64 	%rd81, [%r50+8];
	bra.uni 	$L__BB22_39;
$L__BB22_38:
	ld.shared.u64 	%rd72, [%r50];
	ld.shared.u64 	%rd82, [%r50+8];
	st.shared.u64 	[%r50], %rd82;
	add.s64 	%rd81, %rd82, %rd72;
	st.shared.u64 	[%r50+8], %rd81;
$L__BB22_39:
	ld.param.u64 	%rd77, [_Z4scanIlLi512EEvlPT_PKS0__param_1];
	ld.param.u64 	%rd76, [_Z4scanIlLi512EEvlPT_PKS0__param_0];
	cvta.to.global.u64 	%rd73, %rd77;
	add.s64 	%rd74, %rd73, %rd79;
	st.global.u64 	[%rd74], %rd82;
	st.global.u64 	[%rd74+8], %rd81;
	add.s64 	%rd80, %rd80, %rd2;
	shl.b64 	%rd75, %rd2, 12;
	add.s64 	%rd79, %rd79, %rd75;
	setp.lt.s64 	%p20, %rd80, %rd76;
	@%p20 bra 	$L__BB22_2;
$L__BB22_40:
	ret;

}
	// .globl	_Z9scan_bcaoIlLi512EEvlPT_PKS0_
.visible .entry _Z9scan_bcaoIlLi512EEvlPT_PKS0_(
	.param .u64 _Z9scan_bcaoIlLi512EEvlPT_PKS0__param_0,
	.param .u64 .ptr .align 1 _Z9scan_bcaoIlLi512EEvlPT_PKS0__param_1,
	.param .u64 .ptr .align 1 _Z9scan_bcaoIlLi512EEvlPT_PKS0__param_2
)
{
	.reg .pred 	%p<21>;
	.reg .b32 	%r<161>;
	.reg .b64 	%rd<79>;
	// demoted variable
	.shared .align 8 .b8 _ZZ9scan_bcaoIlLi512EEvlPT_PKS0_E4temp[8192];
	ld.param.u64 	%rd8, [_Z9scan_bcaoIlLi512EEvlPT_PKS0__param_0];
	mov.u32 	%r14, %ctaid.x;
	cvt.u64.u32 	%rd78, %r14;
	setp.le.s64 	%p1, %rd8, %rd78;
	@%p1 bra 	$L__BB23_39;
	mov.u32 	%r1, %tid.x;
	shl.b32 	%r15, %r1, 1;
	shl.b32 	%r16, %r1, 2;
	add.s32 	%r17, %r15, 2;
	mov.u32 	%r18, %nctaid.x;
	cvt.u64.u32 	%rd2, %r18;
	or.b32  	%r19, %r16, 2;
	add.s32 	%r20, %r19, %r19;
	shl.b32 	%r21, %r17, 1;
	shr.u32 	%r22, %r16, 5;
	add.s32 	%r23, %r22, %r21;
	shl.b32 	%r24, %r23, 3;
	mov.u32 	%r25, _ZZ9scan_bcaoIlLi512EEvlPT_PKS0_E4temp;
	add.s32 	%r2, %r25, %r24;
	shl.b32 	%r26, %r1, 3;
	add.s32 	%r27, %r20, %r26;
	shl.b32 	%r28, %r17, 2;
	add.s32 	%r29, %r21, %r16;
	shr.u32 	%r30, %r29, 5;
	add.s32 	%r31, %r30, %r28;
	shl.b32 	%r32, %r31, 3;
	add.s32 	%r3, %r25, %r32;
	shl.b32 	%r33, %r1, 4;
	or.b32  	%r34, %r33, 8;
	shl.b32 	%r35, %r17, 3;
	add.s32 	%r36, %r28, %r29;
	or.b32  	%r37, %r36, 3;
	shr.u32 	%r38, %r27, 5;
	add.s32 	%r39, %r38, %r34;
	shr.u32 	%r40, %r36, 5;
	add.s32 	%r41, %r40, %r35;
	shl.b32 	%r42, %r39, 3;
	add.s32 	%r4, %r25, %r42;
	shl.b32 	%r43, %r41, 3;
	add.s32 	%r5, %r25, %r43;
	shl.b32 	%r44, %r1, 5;
	or.b32  	%r45, %r44, 16;
	add.s32 	%r46, %r34, %r27;
	shl.b32 	%r47, %r17, 4;
	add.s32 	%r48, %r37, %r35;
	shr.u32 	%r49, %r46, 5;
	add.s32 	%r50, %r49, %r45;
	shr.u32 	%r51, %r48, 5;
	add.s32 	%r52, %r51, %r47;
	shl.b32 	%r53, %r50, 3;
	add.s32 	%r6, %r25, %r53;
	shl.b32 	%r54, %r52, 3;
	add.s32 	%r7, %r25, %r54;
	shl.b32 	%r55, %r1, 6;
	or.b32  	%r56, %r55, 32;
	add.s32 	%r57, %r45, %r46;
	or.b32  	%r58, %r57, 3;
	shl.b32 	%r59, %r17, 5;
	add.s32 	%r60, %r48, %r47;
	shr.u32 	%r61, %r57, 5;
	add.s32 	%r62, %r61, %r56;
	shr.u32 	%r63, %r60, 5;
	add.s32 	%r64, %r63, %r59;
	shl.b32 	%r65, %r62, 3;
	add.s32 	%r8, %r25, %r65;
	shl.b32 	%r66, %r64, 3;
	add.s32 	%r9, %r25, %r66;
	shl.b32 	%r67, %r1, 7;
	or.b32  	%r68, %r67, 64;
	add.s32 	%r69, %r58, %r56;
	shl.b32 	%r70, %r17, 6;
	add.s32 	%r71, %r60, %r59;
	shr.u32 	%r72, %r69, 5;
	add.s32 	%r73, %r72, %r68;
	shr.u32 	%r74, %r71, 5;
	add.s32 	%r75, %r74, %r70;
	shl.b32 	%r76, %r73, 3;
	add.s32 	%r10, %r25, %r76;
	shl.b32 	%r77, %r75, 3;
	add.s32 	%r11, %r25, %r77;
	shl.b32 	%r78, %r1, 8;
	add.s32 	%r79, %r69, %r68;
	shl.b32 	%r80, %r17, 7;
	add.s32 	%r81, %r71, %r70;
	shr.u32 	%r82, %r79, 5;
	add.s32 	%r83, %r82, %r78;
	shl.b32 	%r84, %r83, 3;
	shr.u32 	%r85, %r81, 5;
	add.s32 	%r86, %r85, %r80;
	add.s32 	%r87, %r84, %r25;
	add.s32 	%r12, %r87, 1024;
	shl.b32 	%r88, %r86, 3;
	add.s32 	%r13, %r25, %r88;
	shl.b64 	%rd11, %rd78, 12;
	mul.wide.u32 	%rd12, %r1, 8;
	add.s64 	%rd77, %rd11, %rd12;
$L__BB23_2:
	ld.param.u64 	%rd76, [_Z9scan_bcaoIlLi512EEvlPT_PKS0__param_2];
	setp.gt.u32 	%p2, %r1, 255;
	cvta.to.global.u64 	%rd13, %rd76;
	add.s64 	%rd14, %rd13, %rd77;
	ld.global.nc.u64 	%rd15, [%rd14];
	shr.u32 	%r89, %r1, 5;
	add.s32 	%r90, %r89, %r1;
	shl.b32 	%r91, %r90, 3;
	add.s32 	%r93, %r25, %r91;
	st.shared.u64 	[%r93], %rd15;
	ld.global.nc.u64 	%rd16, [%rd14+2048];
	add.s32 	%r94, %r1, 256;
	shr.u32 	%r95, %r94, 5;
	add.s32 	%r96, %r95, %r1;
	shl.b32 	%r97, %r96, 3;
	add.s32 	%r98, %r25, %r97;
	st.shared.u64 	[%r98+2048], %rd16;
	bar.sync 	0;
	@%p2 bra 	$L__BB23_4;
	shr.u32 	%r99, %r1, 4;
	add.s32 	%r101, %r99, %r15;
	shl.b32 	%r102, %r101, 3;
	mov.u32 	%r103, _ZZ9scan_bcaoIlLi512EEvlPT_PKS0_E4temp;
	add.s32 	%r104, %r103, %r102;
	ld.shared.u64 	%rd17, [%r104];
	shr.u32 	%r105, %r15, 5;
	add.s32 	%r106, %r105, %r15;
	shl.b32 	%r107, %r106, 3;
	add.s32 	%r108, %r103, %r107;
	ld.shared.u64 	%rd18, [%r108+8];
	add.s64 	%rd19, %rd18, %rd17;
	st.shared.u64 	[%r108+8], %rd19;
$L__BB23_4:
	setp.gt.u32 	%p3, %r1, 127;
	bar.sync 	0;
	@%p3 bra 	$L__BB23_6;
	shl.b32 	%r109, %r1, 2;
	shr.u32 	%r110, %r109, 5;
	add.s32 	%r111, %r110, %r109;
	shl.b32 	%r112, %r111, 3;
	add.s32 	%r114, %r112, %r25;
	ld.shared.u64 	%rd20, [%r114+8];
	ld.shared.u64 	%rd21, [%r2+-8];
	add.s64 	%rd22, %rd21, %rd20;
	st.shared.u64 	[%r2+-8], %rd22;
$L__BB23_6:
	setp.gt.u32 	%p4, %r1, 63;
	bar.sync 	0;
	@%p4 bra 	$L__BB23_8;
	shl.b32 	%r115, %r1, 2;
	or.b32  	%r116, %r115, 2;
	add.s32 	%r117, %r116, %r116;
	add.s32 	%r118, %r117, -1;
	shr.u32 	%r119, %r118, 5;
	shl.b32 	%r120, %r1, 3;
	add.s32 	%r121, %r119, %r120;
	shl.b32 	%r122, %r121, 3;
	add.s32 	%r124, %r122, %r25;
	ld.shared.u64 	%rd23, [%r124+24];
	ld.shared.u64 	%rd24, [%r3+-8];
	add.s64 	%rd25, %rd24, %rd23;
	st.shared.u64 	[%r3+-8], %rd25;
$L__BB23_8:
	setp.gt.u32 	%p5, %r1, 31;
	bar.sync 	0;
	@%p5 bra 	$L__BB23_10;
	ld.shared.u64 	%rd26, [%r4+-8];
	ld.shared.u64 	%rd27, [%r5+-8];
	add.s64 	%rd28, %rd27, %rd26;
	st.shared.u64 	[%r5+-8], %rd28;
$L__BB23_10:
	setp.gt.u32 	%p6, %r1, 15;
	bar.sync 	0;
	@%p6 bra 	$L__BB23_12;
	ld.shared.u64 	%rd29, [%r6+-8];
	ld.shared.u64 	%rd30, [%r7+-8];
	add.s64 	%rd31, %rd30, %rd29;
	st.shared.u64 	[%r7+-8], %rd31;
$L__BB23_12:
	setp.gt.u32 	%p7, %r1, 7;
	bar.sync 	0;
	@%p7 bra 	$L__BB23_14;
	ld.shared.u64 	%rd32, [%r8+-8];
	ld.shared.u64 	%rd33, [%r9+-8];
	add.s64 	%rd34, %rd33, %rd32;
	st.shared.u64 	[%r9+-8], %rd34;
$L__BB23_14:
	setp.gt.u32 	%p8, %r1, 3;
	bar.sync 	0;
	@%p8 bra 	$L__BB23_16;
	ld.shared.u64 	%rd35, [%r10+-8];
	ld.shared.u64 	%rd36, [%r11+-8];
	add.s64 	%rd37, %rd36, %rd35;
	st.shared.u64 	[%r11+-8], %rd37;
$L__BB23_16:
	setp.gt.u32 	%p9, %r1, 1;
	bar.sync 	0;
	@%p9 bra 	$L__BB23_18;
	ld.shared.u64 	%rd38, [%r12+-8];
	ld.shared.u64 	%rd39, [%r13+-8];
	add.s64 	%rd40, %rd39, %rd38;
	st.shared.u64 	[%r13+-8], %rd40;
$L__BB23_18:
	setp.ne.s32 	%p10, %r1, 0;
	bar.sync 	0;
	@%p10 bra 	$L__BB23_20;
	mov.b64 	%rd41, 0;
	st.shared.u64 	[_ZZ9scan_bcaoIlLi512EEvlPT_PKS0_E4temp+4208], %rd41;
$L__BB23_20:
	setp.ne.s32 	%p11, %r1, 0;
	bar.sync 	0;
	@%p11 bra 	$L__BB23_22;
	ld.shared.u64 	%rd42, [_ZZ9scan_bcaoIlLi512EEvlPT_PKS0_E4temp+2096];
	ld.shared.u64 	%rd43, [_ZZ9scan_bcaoIlLi512EEvlPT_PKS0_E4temp+4208];
	st.shared.u64 	[_ZZ9scan_bcaoIlLi512EEvlPT_PKS0_E4temp+2096], %rd43;
	add.s64 	%rd44, %rd43, %rd42;
	st.shared.u64 	[_ZZ9scan_bcaoIlLi512EEvlPT_PKS0_E4temp+4208], %rd44;
$L__BB23_22:
	setp.gt.u32 	%p12, %r1, 1;
	bar.sync 	0;
	@%p12 bra 	$L__BB23_24;
	ld.shared.u64 	%rd45, [%r12+-8];
	ld.shared.u64 	%rd46, [%r13+-8];
	st.shared.u64 	[%r12+-8], %rd46;
	add.s64 	%rd47, %rd46, %rd45;
	st.shared.u64 	[%r13+-8], %rd47;
$L__BB23_24:
	setp.gt.u32 	%p13, %r1, 3;
	bar.sync 	0;
	@%p13 bra 	$L__BB23_26;
	ld.shared.u64 	%rd48, [%r10+-8];
	ld.shared.u64 	%rd49, [%r11+-8];
	st.shared.u64 	[%r10+-8], %rd49;
	add.s64 	%rd50, %rd49, %rd48;
	st.shared.u64 	[%r11+-8], %rd50;
$L__BB23_26:
	setp.gt.u32 	%p14, %r1, 7;
	bar.sync 	0;
	@%p14 bra 	$L__BB23_28;
	ld.shared.u64 	%rd51, [%r8+-8];
	ld.shared.u64 	%rd52, [%r9+-8];
	st.shared.u64 	[%r8+-8], %rd52;
	add.s64 	%rd53, %rd52, %rd51;
	st.shared.u64 	[%r9+-8], %rd53;
$L__BB23_28:
	setp.gt.u32 	%p15, %r1, 15;
	bar.sync 	0;
	@%p15 bra 	$L__BB23_30;
	ld.shared.u64 	%rd54, [%r6+-8];
	ld.shared.u64 	%rd55, [%r7+-8];
	st.shared.u64 	[%r6+-8], %rd55;
	add.s64 	%rd56, %rd55, %rd54;
	st.shared.u64 	[%r7+-8], %rd56;
$L__BB23_30:
	setp.gt.u32 	%p16, %r1, 31;
	bar.sync 	0;
	@%p16 bra 	$L__BB23_32;
	ld.shared.u64 	%rd57, [%r4+-8];
	ld.shared.u64 	%rd58, [%r5+-8];
	st.shared.u64 	[%r4+-8], %rd58;
	add.s64 	%rd59, %rd58, %rd57;
	st.shared.u64 	[%r5+-8], %rd59;
$L__BB23_32:
	setp.gt.u32 	%p17, %r1, 63;
	bar.sync 	0;
	@%p17 bra 	$L__BB23_34;
	shl.b32 	%r125, %r1, 2;
	or.b32  	%r126, %r125, 2;
	add.s32 	%r127, %r126, %r126;
	add.s32 	%r128, %r127, -1;
	shr.u32 	%r129, %r128, 5;
	shl.b32 	%r130, %r1, 3;
	add.s32 	%r131, %r129, %r130;
	shl.b32 	%r132, %r131, 3;
	add.s32 	%r134, %r132, %r25;
	ld.shared.u64 	%rd60, [%r134+24];
	ld.shared.u64 	%rd61, [%r3+-8];
	st.shared.u64 	[%r134+24], %rd61;
	add.s64 	%rd62, %rd61, %rd60;
	st.shared.u64 	[%r3+-8], %rd62;
$L__BB23_34:
	setp.gt.u32 	%p18, %r1, 127;
	bar.sync 	0;
	@%p18 bra 	$L__BB23_36;
	shl.b32 	%r135, %r1, 2;
	shr.u32 	%r136, %r135, 5;
	add.s32 	%r137, %r136, %r135;
	shl.b32 	%r138, %r137, 3;
	add.s32 	%r140, %r138, %r25;
	ld.shared.u64 	%rd63, [%r140+8];
	ld.shared.u64 	%rd64, [%r2+-8];
	st.shared.u64 	[%r140+8], %rd64;
	add.s64 	%rd65, %rd64, %rd63;
	st.shared.u64 	[%r2+-8], %rd65;
$L__BB23_36:
	setp.gt.u32 	%p19, %r1, 255;
	bar.sync 	0;
	@%p19 bra 	$L__BB23_38;
	shr.u32 	%r141, %r1, 4;
	add.s32 	%r143, %r141, %r15;
	shl.b32 	%r144, %r143, 3;
	add.s32 	%r146, %r25, %r144;
	ld.shared.u64 	%rd66, [%r146];
	shr.u32 	%r147, %r15, 5;
	add.s32 	%r148, %r147, %r15;
	shl.b32 	%r149, %r148, 3;
	add.s32 	%r150, %r25, %r149;
	ld.shared.u64 	%rd67, [%r150+8];
	st.shared.u64 	[%r146], %rd67;
	add.s64 	%rd68, %rd67, %rd66;
	st.shared.u64 	[%r150+8], %rd68;
$L__BB23_38:
	ld.param.u64 	%rd75, [_Z9scan_bcaoIlLi512EEvlPT_PKS0__param_1];
	ld.param.u64 	%rd74, [_Z9scan_bcaoIlLi512EEvlPT_PKS0__param_0];
	bar.sync 	0;
	ld.shared.u64 	%rd69, [%r93];
	cvta.to.global.u64 	%rd70, %rd75;
	add.s64 	%rd71, %rd70, %rd77;
	st.global.u64 	[%rd71], %rd69;
	ld.shared.u64 	%rd72, [%r98+2048];
	st.global.u64 	[%rd71+2048], %rd72;
	add.s64 	%rd78, %rd78, %rd2;
	shl.b64 	%rd73, %rd2, 12;
	add.s64 	%rd77, %rd77, %rd73;
	setp.lt.s64 	%p20, %rd78, %rd74;
	@%p20 bra 	$L__BB23_2;
$L__BB23_39:
	ret;

}
	// .globl	_Z4scanIcLi1024EEvlPT_PKS0_
.visible .entry _Z4scanIcLi1024EEvlPT_PKS0_(
	.param .u64 _Z4scanIcLi1024EEvlPT_PKS0__param_0,
	.param .u64 .ptr .align 1 _Z4scanIcLi1024EEvlPT_PKS0__param_1,
	.param .u64 .ptr .align 1 _Z4scanIcLi1024EEvlPT_PKS0__param_2
)
{
	.reg .pred 	%p<23>;
	.reg .b16 	%rs<67>;
	.reg .b32 	%r<67>;
	.reg .b64 	%rd<22>;
	// demoted variable
	.shared .align 1 .b8 _ZZ4scanIcLi1024EEvlPT_PKS0_E4temp[1024];
	ld.param.u64 	%rd10, [_Z4scanIcLi1024EEvlPT_PKS0__param_0];
	ld.param.u64 	%rd11, [_Z4scanIcLi1024EEvlPT_PKS0__param_1];
	mov.u32 	%r30, %ctaid.x;
	cvt.u64.u32 	%rd21, %r30;
	setp.le.s64 	%p1, %rd10, %rd21;
	@%p1 bra 	$L__BB24_43;
	ld.param.u64 	%rd19, [_Z4scanIcLi1024EEvlPT_PKS0__param_2];
	mov.u32 	%r1, %tid.x;
	shl.b32 	%r31, %r1, 1;
	cvt.u64.u32 	%rd13, %r31;
	mov.u32 	%r32, _ZZ4scanIcLi1024EEvlPT_PKS0_E4temp;
	add.s32 	%r2, %r32, %r31;
	shl.b32 	%r33, %r1, 2;
	add.s32 	%r34, %r31, 2;
	mov.u32 	%r35, %nctaid.x;
	cvt.u64.u32 	%rd2, %r35;
	or.b32  	%r36, %r33, 2;
	add.s32 	%r3, %r32, %r36;
	add.s32 	%r4, %r3, %r36;
	shl.b32 	%r37, %r34, 1;
	add.s32 	%r38, %r3, %r37;
	add.s32 	%r5, %r38, 2;
	shl.b32 	%r39, %r1, 3;
	add.s32 	%r40, %r4, %r39;
	add.s32 	%r6, %r40, 4;
	shl.b32 	%r41, %r34, 2;
	add.s32 	%r27, %r5, %r41;
	shl.b32 	%r42, %r1, 4;
	add.s32 	%r43, %r6, %r42;
	add.s32 	%r8, %r43, 8;
	shl.b32 	%r44, %r34, 3;
	add.s32 	%r25, %r27, %r44;
	shl.b32 	%r45, %r1, 5;
	add.s32 	%r46, %r8, %r45;
	add.s32 	%r10, %r46, 16;
	shl.b32 	%r47, %r34, 4;
	add.s32 	%r23, %r25, %r47;
	shl.b32 	%r48, %r1, 6;
	add.s32 	%r49, %r10, %r48;
	add.s32 	%r12, %r49, 32;
	shl.b32 	%r50, %r34, 5;
	add.s32 	%r21, %r23, %r50;
	shl.b32 	%r51, %r1, 7;
	add.s32 	%r52, %r12, %r51;
	add.s32 	%r14, %r52, 64;
	shl.b32 	%r53, %r34, 6;
	add.s32 	%r19, %r21, %r53;
	shl.b32 	%r54, %r1, 8;
	add.s32 	%r55, %r14, %r54;
	add.s32 	%r16, %r55, 128;
	shl.b32 	%r56, %r34, 7;
	add.s32 	%r17, %r19, %r56;
	xor.b32  	%r57, %r54, -128;
	add.s32 	%r18, %r16, %r57;
	xor.b32  	%r58, %r51, -64;
	add.s32 	%r20, %r18, %r58;
	xor.b32  	%r59, %r48, -32;
	add.s32 	%r22, %r20, %r59;
	xor.b32  	%r60, %r45, -16;
	add.s32 	%r24, %r22, %r60;
	xor.b32  	%r61, %r42, -8;
	add.s32 	%r26, %r24, %r61;
	xor.b32  	%r62, %r39, -4;
	add.s32 	%r28, %r26, %r62;
	shl.b64 	%rd14, %rd21, 10;
	add.s64 	%rd20, %rd14, %rd13;
	cvta.to.global.u64 	%rd15, %rd11;
	add.s64 	%rd4, %rd15, 1;
	cvta.to.global.u64 	%rd5, %rd19;
$L__BB24_2:
	setp.gt.u32 	%p2, %r1, 511;
	add.s64 	%rd16, %rd5, %rd20;
	ld.global.nc.u8 	%rs6, [%rd16];
	cvt.u16.u8 	%rs7, %rs6;
	st.shared.u8 	[%r2], %rs7;
	ld.global.nc.u8 	%rs8, [%rd16+1];
	cvt.u16.u8 	%rs9, %rs8;
	st.shared.u8 	[%r2+1], %rs9;
	bar.sync 	0;
	@%p2 bra 	$L__BB24_4;
	ld.shared.u8 	%rs10, [%r2];
	ld.shared.u8 	%rs11, [%r2+1];
	add.s16 	%rs12, %rs11, %rs10;
	st.shared.u8 	[%r2+1], %rs12;
$L__BB24_4:
	setp.gt.u32 	%p3, %r1, 255;
	bar.sync 	0;
	@%p3 bra 	$L__BB24_6;
	ld.shared.u8 	%rs13, [%r3+-1];
	ld.shared.u8 	%rs14, [%r3+1];
	add.s16 	%rs15, %rs14, %rs13;
	st.shared.u8 	[%r3+1], %rs15;
$L__BB24_6:
	setp.gt.u32 	%p4, %r1, 127;
	bar.sync 	0;
	@%p4 bra 	$L__BB24_8;
	ld.shared.u8 	%rs16, [%r4+-1];
	ld.shared.u8 	%rs17, [%r5+-1];
	add.s16 	%rs18, %rs17, %rs16;
	st.shared.u8 	[%r5+-1], %rs18;
$L__BB24_8:
	setp.gt.u32 	%p5, %r1, 63;
	bar.sync 	0;
	@%p5 bra 	$L__BB24_10;
	ld.shared.u8 	%rs19, [%r6+-1];
	ld.shared.u8 	%rs20, [%r27+-1];
	add.s16 	%rs21, %rs20, %rs19;
	st.shared.u8 	[%r27+-1], %rs21;
$L__BB24_10:
	setp.gt.u32 	%p6, %r1, 31;
	bar.sync 	0;
	@%p6 bra 	$L__BB24_12;
	ld.shared.u8 	%rs22, [%r8+-1];
	ld.shared.u8 	%rs23, [%r25+-1];
	add.s16 	%rs24, %rs23, %rs22;
	st.shared.u8 	[%r25+-1], %rs24;
$L__BB24_12:
	setp.gt.u32 	%p7, %r1, 15;
	bar.sync 	0;
	@%p7 bra 	$L__BB24_14;
	ld.shared.u8 	%rs25, [%r10+-1];
	ld.shared.u8 	%rs26, [%r23+-1];
	add.s16 	%rs27, %rs26, %rs25;
	st.shared.u8 	[%r23+-1], %rs27;
$L__BB24_14:
	setp.gt.u32 	%p8, %r1, 7;
	bar.sync 	0;
	@%p8 bra 	$L__BB24_16;
	ld.shared.u8 	%rs28, [%r12+-1];
	ld.shared.u8 	%rs29, [%r21+-1];
	add.s16 	%rs30, %rs29, %rs28;
	st.shared.u8 	[%r21+-1], %rs30;
$L__BB24_16:
	setp.gt.u32 	%p9, %r1, 3;
	bar.sync 	0;
	@%p9 bra 	$L__BB24_18;
	ld.shared.u8 	%rs31, [%r14+-1];
	ld.shared.u8 	%rs32, [%r19+-1];
	add.s16 	%rs33, %rs32, %rs31;
	st.shared.u8 	[%r19+-1], %rs33;
$L__BB24_18:
	setp.gt.u32 	%p10, %r1, 1;
	bar.sync 	0;
	@%p10 bra 	$L__BB24_20;
	ld.shared.u8 	%rs34, [%r16+-1];
	ld.shared.u8 	%rs35, [%r17+-1];
	add.s16 	%rs36, %rs35, %rs34;
	st.shared.u8 	[%r17+-1], %rs36;
$L__BB24_20:
	setp.ne.s32 	%p11, %r1, 0;
	bar.sync 	0;
	@%p11 bra 	$L__BB24_22;
	mov.b16 	%rs37, 0;
	st.shared.u8 	[_ZZ4scanIcLi1024EEvlPT_PKS0_E4temp+1023], %rs37;
$L__BB24_22:
	bar.sync 	0;
	@%p11 bra 	$L__BB24_24;
	ld.shared.u8 	%rs38, [_ZZ4scanIcLi1024EEvlPT_PKS0_E4temp+511];
	ld.shared.u8 	%rs39, [_ZZ4scanIcLi1024EEvlPT_PKS0_E4temp+1023];
	st.shared.u8 	[_ZZ4scanIcLi1024EEvlPT_PKS0_E4temp+511], %rs39;
	add.s16 	%rs40, %rs39, %rs38;
	st.shared.u8 	[_ZZ4scanIcLi1024EEvlPT_PKS0_E4temp+1023], %rs40;
$L__BB24_24:
	bar.sync 	0;
	@%p10 bra 	$L__BB24_26;
	ld.shared.u8 	%rs41, [%r16+-1];
	ld.shared.u8 	%rs42, [%r17+-1];
	st.shared.u8 	[%r16+-1], %rs42;
	add.s16 	%rs43, %rs42, %rs41;
	st.shared.u8 	[%r17+-1], %rs43;
$L__BB24_26:
	bar.sync 	0;
	@%p9 bra 	$L__BB24_28;
	ld.shared.u8 	%rs44, [%r18+-1];
	ld.shared.u8 	%rs45, [%r19+-1];
	st.shared.u8 	[%r18+-1], %rs45;
	add.s16 	%rs46, %rs45, %rs44;
	st.shared.u8 	[%r19+-1], %rs46;
$L__BB24_28:
	bar.sync 	0;
	@%p8 bra 	$L__BB24_30;
	ld.shared.u8 	%rs47, [%r20+-1];
	ld.shared.u8 	%rs48, [%r21+-1];
	st.shared.u8 	[%r20+-1], %rs48;
	add.s16 	%rs49, %rs48, %rs47;
	st.shared.u8 	[%r21+-1], %rs49;
$L__BB24_30:
	bar.sync 	0;
	@%p7 bra 	$L__BB24_32;
	ld.shared.u8 	%rs50, [%r22+-1];
	ld.shared.u8 	%rs51, [%r23+-1];
	st.shared.u8 	[%r22+-1], %rs51;
	add.s16 	%rs52, %rs51, %rs50;
	st.shared.u8 	[%r23+-1], %rs52;
$L__BB24_32:
	bar.sync 	0;
	@%p6 bra 	$L__BB24_34;
	ld.shared.u8 	%rs53, [%r24+-1];
	ld.shared.u8 	%rs54, [%r25+-1];
	st.shared.u8 	[%r24+-1], %rs54;
	add.s16 	%rs55, %rs54, %rs53;
	st.shared.u8 	[%r25+-1], %rs55;
$L__BB24_34:
	setp.gt.u32 	%p18, %r1, 63;
	bar.sync 	0;
	@%p18 bra 	$L__BB24_36;
	ld.shared.u8 	%rs56, [%r26+-1];
	ld.shared.u8 	%rs57, [%r27+-1];
	st.shared.u8 	[%r26+-1], %rs57;
	add.s16 	%rs58, %rs57, %rs56;
	st.shared.u8 	[%r27+-1], %rs58;
$L__BB24_36:
	setp.gt.u32 	%p19, %r1, 127;
	bar.sync 	0;
	@%p19 bra 	$L__BB24_38;
	ld.shared.u8 	%rs59, [%r28+-1];
	ld.shared.u8 	%rs60, [%r5+-1];
	st.shared.u8 	[%r28+-1], %rs60;
	add.s16 	%rs61, %rs60, %rs59;
	st.shared.u8 	[%r5+-1], %rs61;
$L__BB24_38:
	setp.gt.u32 	%p20, %r1, 255;
	bar.sync 	0;
	@%p20 bra 	$L__BB24_40;
	shl.b32 	%r63, %r1, 2;
	xor.b32  	%r64, %r63, -2;
	add.s32 	%r65, %r28, %r64;
	ld.shared.u8 	%rs62, [%r65+-1];
	sub.s32 	%r66, %r5, %r63;
	ld.shared.u8 	%rs63, [%r66+-5];
	st.shared.u8 	[%r65+-1], %rs63;
	add.s16 	%rs64, %rs63, %rs62;
	st.shared.u8 	[%r66+-5], %rs64;
$L__BB24_40:
	setp.gt.u32 	%p21, %r1, 511;
	bar.sync 	0;
	ld.shared.u8 	%rs66, [%r2];
	ld.shared.u8 	%rs2, [%r2+1];
	mov.u16 	%rs65, %rs2;
	@%p21 bra 	$L__BB24_42;
	st.shared.u8 	[%r2], %rs2;
	add.s16 	%rs65, %rs2, %rs66;
	st.shared.u8 	[%r2+1], %rs65;
	mov.u16 	%rs66, %rs2;
$L__BB24_42:
	add.s64 	%rd17, %rd4, %rd20;
	st.global.u8 	[%rd17+-1], %rs66;
	st.global.u8 	[%rd17], %rs65;
	add.s64 	%rd21, %rd21, %rd2;
	shl.b64 	%rd18, %rd2, 10;
	add.s64 	%rd20, %rd20, %rd18;
	setp.lt.s64 	%p22, %rd21, %rd10;
	@%p22 bra 	$L__BB24_2;
$L__BB24_43:
	ret;

}
	// .globl	_Z9scan_bcaoIcLi1024EEvlPT_PKS0_
.visible .entry _Z9scan_bcaoIcLi1024EEvlPT_PKS0_(
	.param .u64 _Z9scan_bcaoIcLi1024EEvlPT_PKS0__param_0,
	.param .u64 .ptr .align 1 _Z9scan_bcaoIcLi1024EEvlPT_PKS0__param_1,
	.param .u64 .ptr .align 1 _Z9scan_bcaoIcLi1024EEvlPT_PKS0__param_2
)
{
	.reg .pred 	%p<23>;
	.reg .b16 	%rs<65>;
	.reg .b32 	%r<135>;
	.reg .b64 	%rd<24>;
	// demoted variable
	.shared .align 1 .b8 _ZZ9scan_bcaoIcLi1024EEvlPT_PKS0_E4temp[2048];
	ld.param.u64 	%rd8, [_Z9scan_bcaoIcLi1024EEvlPT_PKS0__param_0];
	mov.u32 	%r17, %ctaid.x;
	cvt.u64.u32 	%rd23, %r17;
	setp.le.s64 	%p1, %rd8, %rd23;
	@%p1 bra 	$L__BB25_43;
	mov.u32 	%r1, %tid.x;
	cvt.u64.u32 	%rd12, %r1;
	shl.b32 	%r18, %r1, 1;
	shl.b32 	%r19, %r1, 2;
	add.s32 	%r20, %r18, 2;
	mov.u32 	%r21, %nctaid.x;
	cvt.u64.u32 	%rd1, %r21;
	or.b32  	%r22, %r19, 2;
	add.s32 	%r23, %r22, %r22;
	shl.b32 	%r24, %r20, 1;
	shr.u32 	%r25, %r19, 5;
	add.s32 	%r26, %r25, %r24;
	mov.u32 	%r27, _ZZ9scan_bcaoIcLi1024EEvlPT_PKS0_E4temp;
	add.s32 	%r2, %r27, %r26;
	shl.b32 	%r28, %r1, 3;
	or.b32  	%r29, %r28, 4;
	add.s32 	%r30, %r23, -1;
	shl.b32 	%r31, %r20, 2;
	add.s32 	%r32, %r24, %r19;
	shr.u32 	%r33, %r30, 5;
	add.s32 	%r34, %r33, %r29;
	shr.u32 	%r35, %r32, 5;
	add.s32 	%r36, %r35, %r31;
	add.s32 	%r3, %r27, %r34;
	add.s32 	%r4, %r27, %r36;
	shl.b32 	%r37, %r1, 4;
	or.b32  	%r38, %r37, 8;
	add.s32 	%r39, %r30, %r29;
	shl.b32 	%r40, %r20, 3;
	add.s32 	%r41, %r31, %r32;
	or.b32  	%r42, %r41, 3;
	shr.u32 	%r43, %r39, 5;
	add.s32 	%r44, %r43, %r38;
	shr.u32 	%r45, %r41, 5;
	add.s32 	%r46, %r45, %r40;
	add.s32 	%r5, %r27, %r44;
	add.s32 	%r6, %r27, %r46;
	shl.b32 	%r47, %r1, 5;
	or.b32  	%r48, %r47, 16;
	add.s32 	%r49, %r39, %r38;
	shl.b32 	%r50, %r20, 4;
	add.s32 	%r51, %r42, %r40;
	shr.u32 	%r52, %r49, 5;
	add.s32 	%r53, %r52, %r48;
	shr.u32 	%r54, %r51, 5;
	add.s32 	%r55, %r54, %r50;
	add.s32 	%r7, %r27, %r53;
	add.s32 	%r8, %r27, %r55;
	shl.b32 	%r56, %r1, 6;
	or.b32  	%r57, %r56, 32;
	add.s32 	%r58, %r49, %r48;
	shl.b32 	%r59, %r20, 5;
	add.s32 	%r60, %r51, %r50;
	shr.u32 	%r61, %r58, 5;
	add.s32 	%r62, %r61, %r57;
	shr.u32 	%r63, %r60, 5;
	add.s32 	%r64, %r63, %r59;
	add.s32 	%r9, %r27, %r62;
	add.s32 	%r10, %r27, %r64;
	shl.b32 	%r65, %r1, 7;
	or.b32  	%r66, %r65, 64;
	add.s32 	%r67, %r58, %r57;
	shl.b32 	%r68, %r20, 6;
	add.s32 	%r69, %r60, %r59;
	shr.u32 	%r70, %r67, 5;
	add.s32 	%r71, %r70, %r66;
	shr.u32 	%r72, %r69, 5;
	add.s32 	%r73, %r72, %r68;
	add.s32 	%r11, %r27, %r71;
	add.s32 	%r12, %r27, %r73;
	shl.b32 	%r74, %r1, 8;
	or.b32  	%r75, %r74, 128;
	add.s32 	%r76, %r67, %r66;
	shl.b32 	%r77, %r20, 7;
	add.s32 	%r78, %r69, %r68;
	shr.u32 	%r79, %r76, 5;
	add.s32 	%r80, %r79, %r75;
	shr.u32 	%r81, %r78, 5;
	add.s32 	%r82, %r81, %r77;
	add.s32 	%r13, %r27, %r80;
	add.s32 	%r14, %r27, %r82;
	shl.b32 	%r83, %r1, 9;
	add.s32 	%r84, %r76, %r75;
	shl.b32 	%r85, %r20, 8;
	add.s32 	%r86, %r78, %r77;
	shr.u32 	%r87, %r84, 5;
	add.s32 	%r88, %r87, %r83;
	add.s32 	%r89, %r88, %r27;
	shr.u32 	%r90, %r86, 5;
	add.s32 	%r91, %r90, %r85;
	add.s32 	%r15, %r89, 256;
	add.s32 	%r16, %r27, %r91;
	mul.wide.u32 	%rd13, %r17, 1024;
	or.b64  	%rd22, %rd13, %rd12;
$L__BB25_2:
	ld.param.u64 	%rd21, [_Z9scan_bcaoIcLi1024EEvlPT_PKS0__param_2];
	setp.gt.u32 	%p2, %r1, 511;
	cvta.to.global.u64 	%rd14, %rd21;
	add.s64 	%rd15, %rd14, %rd22;
	ld.global.nc.u8 	%rs1, [%rd15];
	cvt.u16.u8 	%rs2, %rs1;
	shr.u32 	%r93, %r1, 5;
	add.s32 	%r94, %r93, %r1;
	add.s32 	%r96, %r27, %r94;
	st.shared.u8 	[%r96], %rs2;
	ld.global.nc.u8 	%rs3, [%rd15+512];
	cvt.u16.u8 	%rs4, %rs3;
	add.s32 	%r97, %r1, 512;
	shr.u32 	%r98, %r97, 5;
	add.s32 	%r99, %r98, %r1;
	add.s32 	%r100, %r27, %r99;
	st.shared.u8 	[%r100+512], %rs4;
	bar.sync 	0;
	@%p2 bra 	$L__BB25_4;
	shr.u32 	%r101, %r1, 4;
	shl.b32 	%r102, %r1, 1;
	add.s32 	%r103, %r101, %r102;
	add.s32 	%r105, %r27, %r103;
	ld.shared.u8 	%rs5, [%r105];
	shr.u32 	%r106, %r102, 5;
	add.s32 	%r107, %r106, %r102;
	add.s32 	%r108, %r27, %r107;
	ld.shared.u8 	%rs6, [%r108+1];
	add.s16 	%rs7, %rs6, %rs5;
	st.shared.u8 	[%r108+1], %rs7;
$L__BB25_4:
	setp.gt.u32 	%p3, %r1, 255;
	bar.sync 	0;
	@%p3 bra 	$L__BB25_6;
	shl.b32 	%r109, %r1, 2;
	shr.u32 	%r110, %r109, 5;
	add.s32 	%r111, %r110, %r109;
	add.s32 	%r113, %r111, %r27;
	ld.shared.u8 	%rs8, [%r113+1];
	ld.shared.u8 	%rs9, [%r2+-1];
	add.s16 	%rs10, %rs9, %rs8;
	st.shared.u8 	[%r2+-1], %rs10;
$L__BB25_6:
	setp.gt.u32 	%p4, %r1, 127;
	bar.sync 	0;
	@%p4 bra 	$L__BB25_8;
	ld.shared.u8 	%rs11, [%r3+-1];
	ld.shared.u8 	%rs12, [%r4+-1];
	add.s16 	%rs13, %rs12, %rs11;
	st.shared.u8 	[%r4+-1], %rs13;
$L__BB25_8:
	setp.gt.u32 	%p5, %r1, 63;
	bar.sync 	0;
	@%p5 bra 	$L__BB25_10;
	ld.shared.u8 	%rs14, [%r5+-1];
	ld.shared.u8 	%rs15, [%r6+-1];
	add.s16 	%rs16, %rs15, %rs14;
	st.shared.u8 	[%r6+-1], %rs16;
$L__BB25_10:
	setp.gt.u32 	%p6, %r1, 31;
	bar.sync 	0;
	@%p6 bra 	$L__BB25_12;
	ld.shared.u8 	%rs17, [%r7+-1];
	ld.shared.u8 	%rs18, [%r8+-1];
	add.s16 	%rs19, %rs18, %rs17;
	st.shared.u8 	[%r8+-1], %rs19;
$L__BB25_12:
	setp.gt.u32 	%p7, %r1, 15;
	bar.sync 	0;
	@%p7 bra 	$L__BB25_14;
	ld.shared.u8 	%rs20, [%r9+-1];
	ld.shared.u8 	%rs21, [%r10+-1];
	add.s16 	%rs22, %rs21, %rs20;
	st.shared.u8 	[%r10+-1], %rs22;
$L__BB25_14:
	setp.gt.u32 	%p8, %r1, 7;
	bar.sync 	0;
	@%p8 bra 	$L__BB25_16;
	ld.shared.u8 	%rs23, [%r11+-1];
	ld.shared.u8 	%rs24, [%r12+-1];
	add.s16 	%rs25, %rs24, %rs23;
	st.shared.u8 	[%r12+-1], %rs25;
$L__BB25_16:
	setp.gt.u32 	%p9, %r1, 3;
	bar.sync 	0;
	@%p9 bra 	$L__BB25_18;
	ld.shared.u8 	%rs26, [%r13+-1];
	ld.shared.u8 	%rs27, [%r14+-1];
	add.s16 	%rs28, %rs27, %rs26;
	st.shared.u8 	[%r14+-1], %rs28;
$L__BB25_18:
	setp.gt.u32 	%p10, %r1, 1;
	bar.sync 	0;
	@%p10 bra 	$L__BB25_20;
	ld.shared.u8 	%rs29, [%r15+-1];
	ld.shared.u8 	%rs30, [%r16+-1];
	add.s16 	%rs31, %rs30, %rs29;
	st.shared.u8 	[%r16+-1], %rs31;
$L__BB25_20:
	setp.ne.s32 	%p11, %r1, 0;
	bar.sync 	0;
	@%p11 bra 	$L__BB25_22;
	mov.b16 	%rs32, 0;
	st.shared.u8 	[_ZZ9scan_bcaoIcLi1024EEvlPT_PKS0_E4temp+1054], %rs32;
$L__BB25_22:
	setp.ne.s32 	%p12, %r1, 0;
	bar.sync 	0;
	@%p12 bra 	$L__BB25_24;
	ld.shared.u8 	%rs33, [_ZZ9scan_bcaoIcLi1024EEvlPT_PKS0_E4temp+526];
	ld.shared.u8 	%rs34, [_ZZ9scan_bcaoIcLi1024EEvlPT_PKS0_E4temp+1054];
	st.shared.u8 	[_ZZ9scan_bcaoIcLi1024EEvlPT_PKS0_E4temp+526], %rs34;
	add.s16 	%rs35, %rs34, %rs33;
	st.shared.u8 	[_ZZ9scan_bcaoIcLi1024EEvlPT_PKS0_E4temp+1054], %rs35;
$L__BB25_24:
	setp.gt.u32 	%p13, %r1, 1;
	bar.sync 	0;
	@%p13 bra 	$L__BB25_26;
	ld.shared.u8 	%rs36, [%r15+-1];
	ld.shared.u8 	%rs37, [%r16+-1];
	st.shared.u8 	[%r15+-1], %rs37;
	add.s16 	%rs38, %rs37, %rs36;
	st.shared.u8 	[%r16+-1], %rs38;
$L__BB25_26:
	setp.gt.u32 	%p14, %r1, 3;
	bar.sync 	0;
	@%p14 bra 	$L__BB25_28;
	ld.shared.u8 	%rs39, [%r13+-1];
	ld.shared.u8 	%rs40, [%r14+-1];
	st.shared.u8 	[%r13+-1], %rs40;
	add.s16 	%rs41, %rs40, %rs39;
	st.shared.u8 	[%r14+-1], %rs41;
$L__BB25_28:
	setp.gt.u32 	%p15, %r1, 7;
	bar.sync 	0;
	@%p15 bra 	$L__BB25_30;
	ld.shared.u8 	%rs42, [%r11+-1];
	ld.shared.u8 	%rs43, [%r12+-1];
	st.shared.u8 	[%r11+-1], %rs43;
	add.s16 	%rs44, %rs43, %rs42;
	st.shared.u8 	[%r12+-1], %rs44;
$L__BB25_30:
	setp.gt.u32 	%p16, %r1, 15;
	bar.sync 	0;
	@%p16 bra 	$L__BB25_32;
	ld.shared.u8 	%rs45, [%r9+-1];
	ld.shared.u8 	%rs46, [%r10+-1];
	st.shared.u8 	[%r9+-1], %rs46;
	add.s16 	%rs47, %rs46, %rs45;
	st.shared.u8 	[%r10+-1], %rs47;
$L__BB25_32:
	setp.gt.u32 	%p17, %r1, 31;
	bar.sync 	0;
	@%p17 bra 	$L__BB25_34;
	ld.shared.u8 	%rs48, [%r7+-1];
	ld.shared.u8 	%rs49, [%r8+-1];
	st.shared.u8 	[%r7+-1], %rs49;
	add.s16 	%rs50, %rs49, %rs48;
	st.shared.u8 	[%r8+-1], %rs50;
$L__BB25_34:
	setp.gt.u32 	%p18, %r1, 63;
	bar.sync 	0;
	@%p18 bra 	$L__BB25_36;
	ld.shared.u8 	%rs51, [%r5+-1];
	ld.shared.u8 	%rs52, [%r6+-1];
	st.shared.u8 	[%r5+-1], %rs52;
	add.s16 	%rs53, %rs52, %rs51;
	st.shared.u8 	[%r6+-1], %rs53;
$L__BB25_36:
	setp.gt.u32 	%p19, %r1, 127;
	bar.sync 	0;
	@%p19 bra 	$L__BB25_38;
	ld.shared.u8 	%rs54, [%r3+-1];
	ld.shared.u8 	%rs55, [%r4+-1];
	st.shared.u8 	[%r3+-1], %rs55;
	add.s16 	%rs56, %rs55, %rs54;
	st.shared.u8 	[%r4+-1], %rs56;
$L__BB25_38:
	setp.gt.u32 	%p20, %r1, 255;
	bar.sync 	0;
	@%p20 bra 	$L__BB25_40;
	shl.b32 	%r114, %r1, 2;
	shr.u32 	%r115, %r114, 5;
	add.s32 	%r116, %r115, %r114;
	add.s32 	%r118, %r116, %r27;
	ld.shared.u8 	%rs57, [%r118+1];
	ld.shared.u8 	%rs58, [%r2+-1];
	st.shared.u8 	[%r118+1], %rs58;
	add.s16 	%rs59, %rs58, %rs57;
	st.shared.u8 	[%r2+-1], %rs59;
$L__BB25_40:
	setp.gt.u32 	%p21, %r1, 511;
	bar.sync 	0;
	@%p21 bra 	$L__BB25_42;
	shr.u32 	%r119, %r1, 4;
	shl.b32 	%r120, %r1, 1;
	add.s32 	%r121, %r119, %r120;
	add.s32 	%r123, %r27, %r121;
	ld.shared.u8 	%rs60, [%r123];
	shr.u32 	%r124, %r120, 5;
	add.s32 	%r125, %r124, %r120;
	add.s32 	%r126, %r27, %r125;
	ld.shared.u8 	%rs61, [%r126+1];
	st.shared.u8 	[%r123], %rs61;
	add.s16 	%rs62, %rs61, %rs60;
	st.shared.u8 	[%r126+1], %rs62;
$L__BB25_42:
	ld.param.u64 	%rd20, [_Z9scan_bcaoIcLi1024EEvlPT_PKS0__param_1];
	ld.param.u64 	%rd19, [_Z9scan_bcaoIcLi1024EEvlPT_PKS0__param_0];
	bar.sync 	0;
	ld.shared.u8 	%rs63, [%r96];
	cvta.to.global.u64 	%rd16, %rd20;
	add.s64 	%rd17, %rd16, %rd22;
	st.global.u8 	[%rd17], %rs63;
	add.s32 	%r131, %r1, 512;
	shr.u32 	%r132, %r131, 5;
	add.s32 	%r133, %r132, %r1;
	add.s32 	%r134, %r27, %r133;
	ld.shared.u8 	%rs64, [%r134+512];
	st.global.u8 	[%rd17+512], %rs64;
	add.s64 	%rd23, %rd23, %rd1;
	shl.b64 	%rd18, %rd1, 10;
	add.s64 	%rd22, %rd22, %rd18;
	setp.lt.s64 	%p22, %rd23, %rd19;
	@%p22 bra 	$L__BB25_2;
$L__BB25_43:
	ret;

}
	// .globl	_Z4scanIsLi1024EEvlPT_PKS0_
.visible .entry _Z4scanIsLi1024EEvlPT_PKS0_(
	.param .u64 _Z4scanIsLi1024EEvlPT_PKS0__param_0,
	.param .u64 .ptr .align 1 _Z4scanIsLi1024EEvlPT_PKS0__param_1,
	.param .u64 .ptr .align 1 _Z4scanIsLi1024EEvlPT_PKS0__param_2
)
{
	.reg .pred 	%p<23>;
	.reg .b16 	%rs<67>;
	.reg .b32 	%r<68>;
	.reg .b64 	%rd<22>;
	// demoted variable
	.shared .align 2 .b8 _ZZ4scanIsLi1024EEvlPT_PKS0_E4temp[2048];
	ld.param.u64 	%rd10, [_Z4scanIsLi1024EEvlPT_PKS0__param_0];
	ld.param.u64 	%rd11, [_Z4scanIsLi1024EEvlPT_PKS0__param_1];
	mov.u32 	%r30, %ctaid.x;
	cvt.u64.u32 	%rd21, %r30;
	setp.le.s64 	%p1, %rd10, %rd21;
	@%p1 bra 	$L__BB26_44;
	ld.param.u64 	%rd19, [_Z4scanIsLi1024EEvlPT_PKS0__param_2];
	mov.u32 	%r1, %tid.x;
	shl.b32 	%r31, %r1, 1;
	shl.b32 	%r32, %r1, 2;
	mov.u32 	%r33, _ZZ4scanIsLi1024EEvlPT_PKS0_E4temp;
	add.s32 	%r2, %r33, %r32;
	shl.b32 	%r34, %r1, 3;
	add.s32 	%r35, %r31, 2;
	mov.u32 	%r36, %nctaid.x;
	cvt.u64.u32 	%rd2, %r36;
	or.b32  	%r37, %r34, 4;
	add.s32 	%r3, %r33, %r37;
	add.s32 	%r4, %r3, %r37;
	shl.b32 	%r38, %r35, 2;
	add.s32 	%r39, %r3, %r38;
	add.s32 	%r5, %r39, 4;
	shl.b32 	%r40, %r1, 4;
	add.s32 	%r41, %r4, %r40;
	add.s32 	%r6, %r41, 8;
	shl.b32 	%r42, %r35, 3;
	add.s32 	%r27, %r5, %r42;
	shl.b32 	%r43, %r1, 5;
	add.s32 	%r44, %r6, %r43;
	add.s32 	%r8, %r44, 16;
	shl.b32 	%r45, %r35, 4;
	add.s32 	%r25, %r27, %r45;
	shl.b32 	%r46, %r1, 6;
	add.s32 	%r47, %r8, %r46;
	add.s32 	%r10, %r47, 32;
	shl.b32 	%r48, %r35, 5;
	add.s32 	%r23, %r25, %r48;
	shl.b32 	%r49, %r1, 7;
	add.s32 	%r50, %r10, %r49;
	add.s32 	%r12, %r50, 64;
	shl.b32 	%r51, %r35, 6;
	add.s32 	%r21, %r23, %r51;
	shl.b32 	%r52, %r1, 8;
	add.s32 	%r53, %r12, %r52;
	add.s32 	%r14, %r53, 128;
	shl.b32 	%r54, %r35, 7;
	add.s32 	%r19, %r21, %r54;
	shl.b32 	%r55, %r1, 9;
	add.s32 	%r56, %r14, %r55;
	add.s32 	%r16, %r56, 256;
	shl.b32 	%r57, %r35, 8;
	add.s32 	%r17, %r19, %r57;
	xor.b32  	%r58, %r55, -256;
	add.s32 	%r18, %r16, %r58;
	xor.b32  	%r59, %r52, -128;
	add.s32 	%r20, %r18, %r59;
	xor.b32  	%r60, %r49, -64;
	add.s32 	%r22, %r20, %r60;
	xor.b32  	%r61, %r46, -32;
	add.s32 	%r24, %r22, %r61;
	xor.b32  	%r62, %r43, -16;
	add.s32 	%r26, %r24, %r62;
	xor.b32  	%r63, %r40, -8;
	add.s32 	%r28, %r26, %r63;
	cvta.to.global.u64 	%rd13, %rd19;
	add.s64 	%rd3, %rd13, 2;
	shl.b64 	%rd14, %rd21, 11;
	mul.wide.u32 	%rd15, %r1, 4;
	add.s64 	%rd20, %rd14, %rd15;
	cvta.to.global.u64 	%rd5, %rd11;
$L__BB26_2:
	setp.gt.u32 	%p2, %r1, 511;
	add.s64 	%rd16, %rd3, %rd20;
	ld.global.nc.u16 	%rs7, [%rd16+-2];
	st.shared.u16 	[%r2], %rs7;
	ld.global.nc.u16 	%rs8, [%rd16];
	st.shared.u16 	[%r2+2], %rs8;
	bar.sync 	0;
	@%p2 bra 	$L__BB26_4;
	ld.shared.u16 	%rs9, [%r2];
	ld.shared.u16 	%rs10, [%r2+2];
	add.s16 	%rs11, %rs10, %rs9;
	st.shared.u16 	[%r2+2], %rs11;
$L__BB26_4:
	setp.gt.u32 	%p3, %r1, 255;
	bar.sync 	0;
	@%p3 bra 	$L__BB26_6;
	ld.shared.u16 	%rs12, [%r3+-2];
	ld.shared.u16 	%rs13, [%r3+2];
	add.s16 	%rs14, %rs13, %rs12;
	st.shared.u16 	[%r3+2], %rs14;
$L__BB26_6:
	setp.gt.u32 	%p4, %r1, 127;
	bar.sync 	0;
	@%p4 bra 	$L__BB26_8;
	ld.shared.u16 	%rs15, [%r4+-2];
	ld.shared.u16 	%rs16, [%r5+-2];
	add.s16 	%rs17, %rs16, %rs15;
	st.shared.u16 	[%r5+-2], %rs17;
$L__BB26_8:
	setp.gt.u32 	%p5, %r1, 63;
	bar.sync 	0;
	@%p5 bra 	$L__BB26_10;
	ld.shared.u16 	%rs18, [%r6+-2];
	ld.shared.u16 	%rs19, [%r27+-2];
	add.s16 	%rs20, %rs19, %rs18;
	st.shared.u16 	[%r27+-2], %rs20;
$L__BB26_10:
	setp.gt.u32 	%p6, %r1, 31;
	bar.sync 	0;
	@%p6 bra 	$L__BB26_12;
	ld.shared.u16 	%rs21, [%r8+-2];
	ld.shared.u16 	%rs22, [%r25+-2];
	add.s16 	%rs23, %rs22, %rs21;
	st.shared.u16 	[%r25+-2], %rs23;
$L__BB26_12:
	setp.gt.u32 	%p7, %r1, 15;
	bar.sync 	0;
	@%p7 bra 	$L__BB26_14;
	ld.shared.u16 	%rs24, [%r10+-2];
	ld.shared.u16 	%rs25, [%r23+-2];
	add.s16 	%rs26, %rs25, %rs24;
	st.shared.u16 	[%r23+-2], %rs26;
$L__BB26_14:
	setp.gt.u32 	%p8, %r1, 7;
	bar.sync 	0;
	@%p8 bra 	$L__BB26_16;
	ld.shared.u16 	%rs27, [%r12+-2];
	ld.shared.u16 	%rs28, [%r21+-2];
	add.s16 	%rs29, %rs28, %rs27;
	st.shared.u16 	[%r21+-2], %rs29;
$L__BB26_16:
	setp.gt.u32 	%p9, %r1, 3;
	bar.sync 	0;
	@%p9 bra 	$L__BB26_18;
	ld.shared.u16 	%rs30, [%r14+-2];
	ld.shared.u16 	%rs31, [%r19+-2];
	add.s16 	%rs32, %rs31, %rs30;
	st.shared.u16 	[%r19+-2], %rs32;
$L__BB26_18:
	setp.gt.u32 	%p10, %r1, 1;
	bar.sync 	0;
	@%p10 bra 	$L__BB26_20;
	ld.shared.u16 	%rs33, [%r16+-2];
	ld.shared.u16 	%rs34, [%r17+-2];
	add.s16 	%rs35, %rs34, %rs33;
	st.shared.u16 	[%r17+-2], %rs35;
$L__BB26_20:
	setp.ne.s32 	%p11, %r1, 0;
	bar.sync 	0;
	@%p11 bra 	$L__BB26_22;
	mov.b16 	%rs36, 0;
	st.shared.u16 	[_ZZ4scanIsLi1024EEvlPT_PKS0_E4temp+2046], %rs36;
$L__BB26_22:
	bar.sync 	0;
	@%p11 bra 	$L__BB26_24;
	ld.shared.u16 	%rs37, [_ZZ4scanIsLi1024EEvlPT_PKS0_E4temp+1022];
	ld.shared.u16 	%rs38, [_ZZ4scanIsLi1024EEvlPT_PKS0_E4temp+2046];
	st.shared.u16 	[_ZZ4scanIsLi1024EEvlPT_PKS0_E4temp+1022], %rs38;
	add.s16 	%rs39, %rs38, %rs37;
	st.shared.u16 	[_ZZ4scanIsLi1024EEvlPT_PKS0_E4temp+2046], %rs39;
$L__BB26_24:
	bar.sync 	0;
	@%p10 bra 	$L__BB26_26;
	ld.shared.u16 	%rs40, [%r16+-2];
	ld.shared.u16 	%rs41, [%r17+-2];
	st.shared.u16 	[%r16+-2], %rs41;
	add.s16 	%rs42, %rs41, %rs40;
	st.shared.u16 	[%r17+-2], %rs42;
$L__BB26_26:
	bar.sync 	0;
	@%p9 bra 	$L__BB26_28;
	ld.shared.u16 	%rs43, [%r18+-2];
	ld.shared.u16 	%rs44, [%r19+-2];
	st.shared.u16 	[%r18+-2], %rs44;
	add.s16 	%rs45, %rs44, %rs43;
	st.shared.u16 	[%r19+-2], %rs45;
$L__BB26_28:
	bar.sync 	0;
	@%p8 bra 	$L__BB26_30;
	ld.shared.u16 	%rs46, [%r20+-2];
	ld.shared.u16 	%rs47, [%r21+-2];
	st.shared.u16 	[%r20+-2], %rs47;
	add.s16 	%rs48, %rs47, %rs46;
	st.shared.u16 	[%r21+-2], %rs48;
$L__BB26_30:
	bar.sync 	0;
	@%p7 bra 	$L__BB26_32;
	ld.shared.u16 	%rs49, [%r22+-2];
	ld.shared.u16 	%rs50, [%r23+-2];
	st.shared.u16 	[%r22+-2], %rs50;
	add.s16 	%rs51, %rs50, %rs49;
	st.shared.u16 	[%r23+-2], %rs51;
$L__BB26_32:
	bar.sync 	0;
	@%p6 bra 	$L__BB26_34;
	ld.shared.u16 	%rs52, [%r24+-2];
	ld.shared.u16 	%rs53, [%r25+-2];
	st.shared.u16 	[%r24+-2], %rs53;
	add.s16 	%rs54, %rs53, %rs52;
	st.shared.u16 	[%r25+-2], %rs54;
$L__BB26_34:
	setp.gt.u32 	%p18, %r1, 63;
	bar.sync 	0;
	@%p18 bra 	$L__BB26_36;
	ld.shared.u16 	%rs55, [%r26+-2];
	ld.shared.u16 	%rs56, [%r27+-2];
	st.shared.u16 	[%r26+-2], %rs56;
	add.s16 	%rs57, %rs56, %rs55;
	st.shared.u16 	[%r27+-2], %rs57;
$L__BB26_36:
	setp.gt.u32 	%p19, %r1, 127;
	bar.sync 	0;
	@%p19 bra 	$L__BB26_38;
	ld.shared.u16 	%rs58, [%r28+-2];
	ld.shared.u16 	%rs59, [%r5+-2];
	st.shared.u16 	[%r28+-2], %rs59;
	add.s16 	%rs60, %rs59, %rs58;
	st.shared.u16 	[%r5+-2], %rs60;
$L__BB26_38:
	setp.gt.u32 	%p20, %r1, 255;
	bar.sync 	0;
	@%p20 bra 	$L__BB26_40;
	shl.b32 	%r64, %r1, 3;
	xor.b32  	%r65, %r64, -4;
	add.s32 	%r66, %r28, %r65;
	ld.shared.u16 	%rs61, [%r66+-2];
	sub.s32 	%r67, %r5, %r64;
	ld.shared.u16 	%rs62, [%r67+-10];
	st.shared.u16 	[%r66+-2], %rs62;
	add.s16 	%rs63, %rs62, %rs61;
	st.shared.u16 	[%r67+-10], %rs63;
$L__BB26_40:
	setp.lt.u32 	%p21, %r1, 512;
	bar.sync 	0;
	@%p21 bra 	$L__BB26_42;
	ld.shared.u16 	%rs66, [%r2];
	ld.shared.u16 	%rs65, [%r2+2];
	bra.uni 	$L__BB26_43;
$L__BB26_42:
	ld.shared.u16 	%rs64, [%r2];
	ld.shared.u16 	%rs66, [%r2+2];
	st.shared.u16 	[%r2], %rs66;
	add.s16 	%rs65, %rs66, %rs64;
	st.shared.u16 	[%r2+2], %rs65;
$L__BB26_43:
	add.s64 	%rd17, %rd5, %rd20;
	st.global.u16 	[%rd17], %rs66;
	st.global.u16 	[%rd17+2], %rs65;
	add.s64 	%rd21, %rd21, %rd2;
	shl.b64 	%rd18, %rd2, 11;
	add.s64 	%rd20, %rd20, %rd18;
	setp.lt.s64 	%p22, %rd21, %rd10;
	@%p22 bra 	$L__BB26_2;
$L__BB26_44:
	ret;

}
	// .globl	_Z9scan_bcaoIsLi1024EEvlPT_PKS0_
.visible .entry _Z9scan_bcaoIsLi1024EEvlPT_PKS0_(
	.param .u64 _Z9scan_bcaoIsLi1024EEvlPT_PKS0__param_0,
	.param .u64 .ptr .align 1 _Z9scan_bcaoIsLi1024EEvlPT_PKS0__param_1,
	.param .u64 .ptr .align 1 _Z9scan_bcaoIsLi1024EEvlPT_PKS0__param_2
)
{
	.reg .pred 	%p<23>;
	.reg .b16 	%rs<63>;
	.reg .b32 	%r<160>;
	.reg .b64 	%rd<24>;
	// demoted variable
	.shared .align 2 .b8 _ZZ9scan_bcaoIsLi1024EEvlPT_PKS0_E4temp[4096];
	ld.param.u64 	%rd8, [_Z9scan_bcaoIsLi1024EEvlPT_PKS0__param_0];
	mov.u32 	%r17, %ctaid.x;
	cvt.u64.u32 	%rd23, %r17;
	setp.le.s64 	%p1, %rd8, %rd23;
	@%p1 bra 	$L__BB27_43;
	mov.u32 	%r1, %tid.x;
	shl.b32 	%r18, %r1, 1;
	shl.b32 	%r19, %r1, 2;
	add.s32 	%r20, %r18, 2;
	mov.u32 	%r21, %nctaid.x;
	cvt.u64.u32 	%rd1, %r21;
	or.b32  	%r22, %r19, 2;
	add.s32 	%r23, %r22, %r22;
	shl.b32 	%r24, %r20, 1;
	shr.u32 	%r25, %r19, 5;
	add.s32 	%r26, %r25, %r24;
	shl.b32 	%r27, %r26, 1;
	mov.u32 	%r28, _ZZ9scan_bcaoIsLi1024EEvlPT_PKS0_E4temp;
	add.s32 	%r2, %r28, %r27;
	shl.b32 	%r29, %r1, 3;
	or.b32  	%r30, %r29, 4;
	add.s32 	%r31, %r23, -1;
	shl.b32 	%r32, %r20, 2;
	add.s32 	%r33, %r24, %r19;
	shr.u32 	%r34, %r31, 5;
	add.s32 	%r35, %r34, %r30;
	shr.u32 	%r36, %r33, 5;
	add.s32 	%r37, %r36, %r32;
	shl.b32 	%r38, %r35, 1;
	add.s32 	%r3, %r28, %r38;
	shl.b32 	%r39, %r37, 1;
	add.s32 	%r4, %r28, %r39;
	shl.b32 	%r40, %r1, 4;
	or.b32  	%r41, %r40, 8;
	add.s32 	%r42, %r31, %r30;
	shl.b32 	%r43, %r20, 3;
	add.s32 	%r44, %r32, %r33;
	or.b32  	%r45, %r44, 3;
	shr.u32 	%r46, %r42, 5;
	add.s32 	%r47, %r46, %r41;
	shr.u32 	%r48, %r44, 5;
	add.s32 	%r49, %r48, %r43;
	shl.b32 	%r50, %r47, 1;
	add.s32 	%r5, %r28, %r50;
	shl.b32 	%r51, %r49, 1;
	add.s32 	%r6, %r28, %r51;
	shl.b32 	%r52, %r1, 5;
	or.b32  	%r53, %r52, 16;
	add.s32 	%r54, %r42, %r41;
	shl.b32 	%r55, %r20, 4;
	add.s32 	%r56, %r45, %r43;
	shr.u32 	%r57, %r54, 5;
	add.s32 	%r58, %r57, %r53;
	shr.u32 	%r59, %r56, 5;
	add.s32 	%r60, %r59, %r55;
	shl.b32 	%r61, %r58, 1;
	add.s32 	%r7, %r28, %r61;
	shl.b32 	%r62, %r60, 1;
	add.s32 	%r8, %r28, %r62;
	shl.b32 	%r63, %r1, 6;
	or.b32  	%r64, %r63, 32;
	add.s32 	%r65, %r54, %r53;
	shl.b32 	%r66, %r20, 5;
	add.s32 	%r67, %r56, %r55;
	shr.u32 	%r68, %r65, 5;
	add.s32 	%r69, %r68, %r64;
	shr.u32 	%r70, %r67, 5;
	add.s32 	%r71, %r70, %r66;
	shl.b32 	%r72, %r69, 1;
	add.s32 	%r9, %r28, %r72;
	shl.b32 	%r73, %r71, 1;
	add.s32 	%r10, %r28, %r73;
	shl.b32 	%r74, %r1, 7;
	or.b32  	%r75, %r74, 64;
	add.s32 	%r76, %r65, %r64;
	shl.b32 	%r77, %r20, 6;
	add.s32 	%r78, %r67, %r66;
	shr.u32 	%r79, %r76, 5;
	add.s32 	%r80, %r79, %r75;
	shr.u32 	%r81, %r78, 5;
	add.s32 	%r82, %r81, %r77;
	shl.b32 	%r83, %r80, 1;
	add.s32 	%r11, %r28, %r83;
	shl.b32 	%r84, %r82, 1;
	add.s32 	%r12, %r28, %r84;
	shl.b32 	%r85, %r1, 8;
	or.b32  	%r86, %r85, 128;
	add.s32 	%r87, %r76, %r75;
	shl.b32 	%r88, %r20, 7;
	add.s32 	%r89, %r78, %r77;
	shr.u32 	%r90, %r87, 5;
	add.s32 	%r91, %r90, %r86;
	shr.u32 	%r92, %r89, 5;
	add.s32 	%r93, %r92, %r88;
	shl.b32 	%r94, %r91, 1;
	add.s32 	%r13, %r28, %r94;
	shl.b32 	%r95, %r93, 1;
	add.s32 	%r14, %r28, %r95;
	shl.b32 	%r96, %r1, 9;
	add.s32 	%r97, %r87, %r86;
	shl.b32 	%r98, %r20, 8;
	add.s32 	%r99, %r89, %r88;
	shr.u32 	%r100, %r97, 5;
	add.s32 	%r101, %r100, %r96;
	shl.b32 	%r102, %r101, 1;
	shr.u32 	%r103, %r99, 5;
	add.s32 	%r104, %r103, %r98;
	add.s32 	%r105, %r102, %r28;
	add.s32 	%r15, %r105, 512;
	shl.b32 	%r106, %r104, 1;
	add.s32 	%r16, %r28, %r106;
	mul.wide.u32 	%rd12, %r17, 2048;
	mul.wide.u32 	%rd13, %r1, 2;
	or.b64  	%rd22, %rd12, %rd13;
$L__BB27_2:
	ld.param.u64 	%rd21, [_Z9scan_bcaoIsLi1024EEvlPT_PKS0__param_2];
	setp.gt.u32 	%p2, %r1, 511;
	cvta.to.global.u64 	%rd14, %rd21;
	add.s64 	%rd15, %rd14, %rd22;
	ld.global.nc.u16 	%rs1, [%rd15];
	shr.u32 	%r108, %r1, 5;
	add.s32 	%r109, %r108, %r1;
	shl.b32 	%r110, %r109, 1;
	add.s32 	%r112, %r28, %r110;
	st.shared.u16 	[%r112], %rs1;
	ld.global.nc.u16 	%rs2, [%rd15+1024];
	add.s32 	%r113, %r1, 512;
	shr.u32 	%r114, %r113, 5;
	add.s32 	%r115, %r114, %r1;
	shl.b32 	%r116, %r115, 1;
	add.s32 	%r117, %r28, %r116;
	st.shared.u16 	[%r117+1024], %rs2;
	bar.sync 	0;
	@%p2 bra 	$L__BB27_4;
	shr.u32 	%r118, %r1, 4;
	shl.b32 	%r119, %r1, 1;
	add.s32 	%r120, %r118, %r119;
	shl.b32 	%r121, %r120, 1;
	add.s32 	%r123, %r28, %r121;
	ld.shared.u16 	%rs3, [%r123];
	shr.u32 	%r124, %r119, 5;
	add.s32 	%r125, %r124, %r119;
	shl.b32 	%r126, %r125, 1;
	add.s32 	%r127, %r28, %r126;
	ld.shared.u16 	%rs4, [%r127+2];
	add.s16 	%rs5, %rs4, %rs3;
	st.shared.u16 	[%r127+2], %rs5;
$L__BB27_4:
	setp.gt.u32 	%p3, %r1, 255;
	bar.sync 	0;
	@%p3 bra 	$L__BB27_6;
	shl.b32 	%r128, %r1, 2;
	shr.u32 	%r129, %r128, 5;
	add.s32 	%r130, %r129, %r128;
	shl.b32 	%r131, %r130, 1;
	add.s32 	%r133, %r131, %r28;
	ld.shared.u16 	%rs6, [%r133+2];
	ld.shared.u16 	%rs7, [%r2+-2];
	add.s16 	%rs8, %rs7, %rs6;
	st.shared.u16 	[%r2+-2], %rs8;
$L__BB27_6:
	setp.gt.u32 	%p4, %r1, 127;
	bar.sync 	0;
	@%p4 bra 	$L__BB27_8;
	ld.shared.u16 	%rs9, [%r3+-2];
	ld.shared.u16 	%rs10, [%r4+-2];
	add.s16 	%rs11, %rs10, %rs9;
	st.shared.u16 	[%r4+-2], %rs11;
$L__BB27_8:
	setp.gt.u32 	%p5, %r1, 63;
	bar.sync 	0;
	@%p5 bra 	$L__BB27_10;
	ld.shared.u16 	%rs12, [%r5+-2];
	ld.shared.u16 	%rs13, [%r6+-2];
	add.s16 	%rs14, %rs13, %rs12;
	st.shared.u16 	[%r6+-2], %rs14;
$L__BB27_10:
	setp.gt.u32 	%p6, %r1, 31;
	bar.sync 	0;
	@%p6 bra 	$L__BB27_12;
	ld.shared.u16 	%rs15, [%r7+-2];
	ld.shared.u16 	%rs16, [%r8+-2];
	add.s16 	%rs17, %rs16, %rs15;
	st.shared.u16 	[%r8+-2], %rs17;
$L__BB27_12:
	setp.gt.u32 	%p7, %r1, 15;
	bar.sync 	0;
	@%p7 bra 	$L__BB27_14;
	ld.shared.u16 	%rs18, [%r9+-2];
	ld.shared.u16 	%rs19, [%r10+-2];
	add.s16 	%rs20, %rs19, %rs18;
	st.shared.u16 	[%r10+-2], %rs20;
$L__BB27_14:
	setp.gt.u32 	%p8, %r1, 7;
	bar.sync 	0;
	@%p8 bra 	$L__BB27_16;
	ld.shared.u16 	%rs21, [%r11+-2];
	ld.shared.u16 	%rs22, [%r12+-2];
	add.s16 	%rs23, %rs22, %rs21;
	st.shared.u16 	[%r12+-2], %rs23;
$L__BB27_16:
	setp.gt.u32 	%p9, %r1, 3;
	bar.sync 	0;
	@%p9 bra 	$L__BB27_18;
	ld.shared.u16 	%rs24, [%r13+-2];
	ld.shared.u16 	%rs25, [%r14+-2];
	add.s16 	%rs26, %rs25, %rs24;
	st.shared.u16 	[%r14+-2], %rs26;
$L__BB27_18:
	setp.gt.u32 	%p10, %r1, 1;
	bar.sync 	0;
	@%p10 bra 	$L__BB27_20;
	ld.shared.u16 	%rs27, [%r15+-2];
	ld.shared.u16 	%rs28, [%r16+-2];
	add.s16 	%rs29, %rs28, %rs27;
	st.shared.u16 	[%r16+-2], %rs29;
$L__BB27_20:
	setp.ne.s32 	%p11, %r1, 0;
	bar.sync 	0;
	@%p11 bra 	$L__BB27_22;
	mov.b16 	%rs30, 0;
	st.shared.u16 	[_ZZ9scan_bcaoIsLi1024EEvlPT_PKS0_E4temp+2108], %rs30;
$L__BB27_22:
	setp.ne.s32 	%p12, %r1, 0;
	bar.sync 	0;
	@%p12 bra 	$L__BB27_24;
	ld.shared.u16 	%rs31, [_ZZ9scan_bcaoIsLi1024EEvlPT_PKS0_E4temp+1052];
	ld.shared.u16 	%rs32, [_ZZ9scan_bcaoIsLi1024EEvlPT_PKS0_E4temp+2108];
	st.shared.u16 	[_ZZ9scan_bcaoIsLi1024EEvlPT_PKS0_E4temp+1052], %rs32;
	add.s16 	%rs33, %rs32, %rs31;
	st.shared.u16 	[_ZZ9scan_bcaoIsLi1024EEvlPT_PKS0_E4temp+2108], %rs33;
$L__BB27_24:
	setp.gt.u32 	%p13, %r1, 1;
	bar.sync 	0;
	@%p13 bra 	$L__BB27_26;
	ld.shared.u16 	%rs34, [%r15+-2];
	ld.shared.u16 	%rs35, [%r16+-2];
	st.shared.u16 	[%r15+-2], %rs35;
	add.s16 	%rs36, %rs35, %rs34;
	st.shared.u16 	[%r16+-2], %rs36;
$L__BB27_26:
	setp.gt.u32 	%p14, %r1, 3;
	bar.sync 	0;
	@%p14 bra 	$L__BB27_28;
	ld.shared.u16 	%rs37, [%r13+-2];
	ld.shared.u16 	%rs38, [%r14+-2];
	st.shared.u16 	[%r13+-2], %rs38;
	add.s16 	%rs39, %rs38, %rs37;
	st.shared.u16 	[%r14+-2], %rs39;
$L__BB27_28:
	setp.gt.u32 	%p15, %r1, 7;
	bar.sync 	0;
	@%p15 bra 	$L__BB27_30;
	ld.shared.u16 	%rs40, [%r11+-2];
	ld.shared.u16 	%rs41, [%r12+-2];
	st.shared.u16 	[%r11+-2], %rs41;
	add.s16 	%rs42, %rs41, %rs40;
	st.shared.u16 	[%r12+-2], %rs42;
$L__BB27_30:
	setp.gt.u32 	%p16, %r1, 15;
	bar.sync 	0;
	@%p16 bra 	$L__BB27_32;
	ld.shared.u16 	%rs43, [%r9+-2];
	ld.shared.u16 	%rs44, [%r10+-2];
	st.shared.u16 	[%r9+-2], %rs44;
	add.s16 	%rs45, %rs44, %rs43;
	st.shared.u16 	[%r10+-2], %rs45;
$L__BB27_32:
	setp.gt.u32 	%p17, %r1, 31;
	bar.sync 	0;
	@%p17 bra 	$L__BB27_34;
	ld.shared.u16 	%rs46, [%r7+-2];
	ld.shared.u16 	%rs47, [%r8+-2];
	st.shared.u16 	[%r7+-2], %rs47;
	add.s16 	%rs48, %rs47, %rs46;
	st.shared.u16 	[%r8+-2], %rs48;
$L__BB27_34:
	setp.gt.u32 	%p18, %r1, 63;
	bar.sync 	0;
	@%p18 bra 	$L__BB27_36;
	ld.shared.u16 	%rs49, [%r5+-2];
	ld.shared.u16 	%rs50, [%r6+-2];
	st.shared.u16 	[%r5+-2], %rs50;
	add.s16 	%rs51, %rs50, %rs49;
	st.shared.u16 	[%r6+-2], %rs51;
$L__BB27_36:
	setp.gt.u32 	%p19, %r1, 127;
	bar.sync 	0;
	@%p19 bra 	$L__BB27_38;
	ld.shared.u16 	%rs52, [%r3+-2];
	ld.shared.u16 	%rs53, [%r4+-2];
	st.shared.u16 	[%r3+-2], %rs53;
	add.s16 	%rs54, %rs53, %rs52;
	st.shared.u16 	[%r4+-2], %rs54;
$L__BB27_38:
	setp.gt.u32 	%p20, %r1, 255;
	bar.sync 	0;
	@%p20 bra 	$L__BB27_40;
	shl.b32 	%r134, %r1, 2;
	shr.u32 	%r135, %r134, 5;
	add.s32 	%r136, %r135, %r134;
	shl.b32 	%r137, %r136, 1;
	add.s32 	%r139, %r137, %r28;
	ld.shared.u16 	%rs55, [%r139+2];
	ld.shared.u16 	%rs56, [%r2+-2];
	st.shared.u16 	[%r139+2], %rs56;
	add.s16 	%rs57, %rs56, %rs55;
	st.shared.u16 	[%r2+-2], %rs57;
$L__BB27_40:
	setp.gt.u32 	%p21, %r1, 511;
	bar.sync 	0;
	@%p21 bra 	$L__BB27_42;
	shr.u32 	%r140, %r1, 4;
	shl.b32 	%r141, %r1, 1;
	add.s32 	%r142, %r140, %r141;
	shl.b32 	%r143, %r142, 1;
	add.s32 	%r145, %r28, %r143;
	ld.shared.u16 	%rs58, [%r145];
	shr.u32 	%r146, %r141, 5;
	add.s32 	%r147, %r146, %r141;
	shl.b32 	%r148, %r147, 1;
	add.s32 	%r149, %r28, %r148;
	ld.shared.u16 	%rs59, [%r149+2];
	st.shared.u16 	[%r145], %rs59;
	add.s16 	%rs60, %rs59, %rs58;
	st.shared.u16 	[%r149+2], %rs60;
$L__BB27_42:
	ld.param.u64 	%rd20, [_Z9scan_bcaoIsLi1024EEvlPT_PKS0__param_1];
	ld.param.u64 	%rd19, [_Z9scan_bcaoIsLi1024EEvlPT_PKS0__param_0];
	bar.sync 	0;
	ld.shared.u16 	%rs61, [%r112];
	cvta.to.global.u64 	%rd16, %rd20;
	add.s64 	%rd17, %rd16, %rd22;
	st.global.u16 	[%rd17], %rs61;
	add.s32 	%r155, %r1, 512;
	shr.u32 	%r156, %r155, 5;
	add.s32 	%r157, %r156, %r1;
	shl.b32 	%r158, %r157, 1;
	add.s32 	%r159, %r28, %r158;
	ld.shared.u16 	%rs62, [%r159+1024];
	st.global.u16 	[%rd17+1024], %rs62;
	add.s64 	%rd23, %rd23, %rd1;
	shl.b64 	%rd18, %rd1, 11;
	add.s64 	%rd22, %rd22, %rd18;
	setp.lt.s64 	%p22, %rd23, %rd19;
	@%p22 bra 	$L__BB27_2;
$L__BB27_43:
	ret;

}
	// .globl	_Z4scanIiLi1024EEvlPT_PKS0_
.visible .entry _Z4scanIiLi1024EEvlPT_PKS0_(
	.param .u64 _Z4scanIiLi1024EEvlPT_PKS0__param_0,
	.param .u64 .ptr .align 1 _Z4scanIiLi1024EEvlPT_PKS0__param_1,
	.param .u64 .ptr .align 1 _Z4scanIiLi1024EEvlPT_PKS0__param_2
)
{
	.reg .pred 	%p<23>;
	.reg .b32 	%r<134>;
	.reg .b64 	%rd<22>;
	// demoted variable
	.shared .align 4 .b8 _ZZ4scanIiLi1024EEvlPT_PKS0_E4temp[4096];
	ld.param.u64 	%rd10, [_Z4scanIiLi1024EEvlPT_PKS0__param_0];
	ld.param.u64 	%rd11, [_Z4scanIiLi1024EEvlPT_PKS0__param_1];
	mov.u32 	%r36, %ctaid.x;
	cvt.u64.u32 	%rd21, %r36;
	setp.le.s64 	%p1, %rd10, %rd21;
	@%p1 bra 	$L__BB28_44;
	ld.param.u64 	%rd19, [_Z4scanIiLi1024EEvlPT_PKS0__param_2];
	mov.u32 	%r1, %tid.x;
	shl.b32 	%r37, %r1, 1;
	shl.b32 	%r38, %r1, 3;
	mov.u32 	%r39, _ZZ4scanIiLi1024EEvlPT_PKS0_E4temp;
	add.s32 	%r2, %r39, %r38;
	shl.b32 	%r40, %r1, 4;
	add.s32 	%r41, %r37, 2;
	mov.u32 	%r42, %nctaid.x;
	cvt.u64.u32 	%rd2, %r42;
	or.b32  	%r43, %r40, 8;
	add.s32 	%r3, %r39, %r43;
	add.s32 	%r4, %r3, %r43;
	shl.b32 	%r44, %r41, 3;
	add.s32 	%r45, %r3, %r44;
	add.s32 	%r5, %r45, 8;
	shl.b32 	%r46, %r1, 5;
	add.s32 	%r47, %r4, %r46;
	add.s32 	%r6, %r47, 16;
	shl.b32 	%r48, %r41, 4;
	add.s32 	%r27, %r5, %r48;
	shl.b32 	%r49, %r1, 6;
	add.s32 	%r50, %r6, %r49;
	add.s32 	%r8, %r50, 32;
	shl.b32 	%r51, %r41, 5;
	add.s32 	%r25, %r27, %r51;
	shl.b32 	%r52, %r1, 7;
	add.s32 	%r53, %r8, %r52;
	add.s32 	%r10, %r53, 64;
	shl.b32 	%r54, %r41, 6;
	add.s32 	%r23, %r25, %r54;
	shl.b32 	%r55, %r1, 8;
	add.s32 	%r56, %r10, %r55;
	add.s32 	%r12, %r56, 128;
	shl.b32 	%r57, %r41, 7;
	add.s32 	%r21, %r23, %r57;
	shl.b32 	%r58, %r1, 9;
	add.s32 	%r59, %r12, %r58;
	add.s32 	%r14, %r59, 256;
	shl.b32 	%r60, %r41, 8;
	add.s32 	%r19, %r21, %r60;
	shl.b32 	%r61, %r1, 10;
	add.s32 	%r62, %r14, %r61;
	add.s32 	%r16, %r62, 512;
	shl.b32 	%r63, %r41, 9;
	add.s32 	%r17, %r19, %r63;
	xor.b32  	%r64, %r61, -512;
	add.s32 	%r18, %r16, %r64;
	xor.b32  	%r65, %r58, -256;
	add.s32 	%r20, %r18, %r65;
	xor.b32  	%r66, %r55, -128;
	add.s32 	%r22, %r20, %r66;
	xor.b32  	%r67, %r52, -64;
	add.s32 	%r24, %r22, %r67;
	xor.b32  	%r68, %r49, -32;
	add.s32 	%r26, %r24, %r68;
	xor.b32  	%r69, %r46, -16;
	add.s32 	%r28, %r26, %r69;
	cvta.to.global.u64 	%rd13, %rd19;
	add.s64 	%rd3, %rd13, 4;
	shl.b64 	%rd14, %rd21, 12;
	mul.wide.u32 	%rd15, %r1, 8;
	add.s64 	%rd20, %rd14, %rd15;
	cvta.to.global.u64 	%rd5, %rd11;
$L__BB28_2:
	setp.gt.u32 	%p2, %r1, 511;
	add.s64 	%rd16, %rd3, %rd20;
	ld.global.nc.u32 	%r70, [%rd16+-4];
	st.shared.u32 	[%r2], %r70;
	ld.global.nc.u32 	%r71, [%rd16];
	st.shared.u32 	[%r2+4], %r71;
	bar.sync 	0;
	@%p2 bra 	$L__BB28_4;
	ld.shared.u32 	%r72, [%r2];
	ld.shared.u32 	%r73, [%r2+4];
	add.s32 	%r74, %r73, %r72;
	st.shared.u32 	[%r2+4], %r74;
$L__BB28_4:
	setp.gt.u32 	%p3, %r1, 255;
	bar.sync 	0;
	@%p3 bra 	$L__BB28_6;
	ld.shared.u32 	%r75, [%r3+-4];
	ld.shared.u32 	%r76, [%r3+4];
	add.s32 	%r77, %r76, %r75;
	st.shared.u32 	[%r3+4], %r77;
$L__BB28_6:
	setp.gt.u32 	%p4, %r1, 127;
	bar.sync 	0;
	@%p4 bra 	$L__BB28_8;
	ld.shared.u32 	%r78, [%r4+-4];
	ld.shared.u32 	%r79, [%r5+-4];
	add.s32 	%r80, %r79, %r78;
	st.shared.u32 	[%r5+-4], %r80;
$L__BB28_8:
	setp.gt.u32 	%p5, %r1, 63;
	bar.sync 	0;
	@%p5 bra 	$L__BB28_10;
	ld.shared.u32 	%r81, [%r6+-4];
	ld.shared.u32 	%r82, [%r27+-4];
	add.s32 	%r83, %r82, %r81;
	st.shared.u32 	[%r27+-4], %r83;
$L__BB28_10:
	setp.gt.u32 	%p6, %r1, 31;
	bar.sync 	0;
	@%p6 bra 	$L__BB28_12;
	ld.shared.u32 	%r84, [%r8+-4];
	ld.shared.u32 	%r85, [%r25+-4];
	add.s32 	%r86, %r85, %r84;
	st.shared.u32 	[%r25+-4], %r86;
$L__BB28_12:
	setp.gt.u32 	%p7, %r1, 15;
	bar.sync 	0;
	@%p7 bra 	$L__BB28_14;
	ld.shared.u32 	%r87, [%r10+-4];
	ld.shared.u32 	%r88, [%r23+-4];
	add.s32 	%r89, %r88, %r87;
	st.shared.u32 	[%r23+-4], %r89;
$L__BB28_14:
	setp.gt.u32 	%p8, %r1, 7;
	bar.sync 	0;
	@%p8 bra 	$L__BB28_16;
	ld.shared.u32 	%r90, [%r12+-4];
	ld.shared.u32 	%r91, [%r21+-4];
	add.s32 	%r92, %r91, %r90;
	st.shared.u32 	[%r21+-4], %r92;
$L__BB28_16:
	setp.gt.u32 	%p9, %r1, 3;
	bar.sync 	0;
	@%p9 bra 	$L__BB28_18;
	ld.shared.u32 	%r93, [%r14+-4];
	ld.shared.u32 	%r94, [%r19+-4];
	add.s32 	%r95, %r94, %r93;
	st.shared.u32 	[%r19+-4], %r95;
$L__BB28_18:
	setp.gt.u32 	%p10, %r1, 1;
	bar.sync 	0;
	@%p10 bra 	$L__BB28_20;
	ld.shared.u32 	%r96, [%r16+-4];
	ld.shared.u32 	%r97, [%r17+-4];
	add.s32 	%r98, %r97, %r96;
	st.shared.u32 	[%r17+-4], %r98;
$L__BB28_20:
	setp.ne.s32 	%p11, %r1, 0;
	bar.sync 	0;
	@%p11 bra 	$L__BB28_22;
	mov.b32 	%r99, 0;
	st.shared.u32 	[_ZZ4scanIiLi1024EEvlPT_PKS0_E4temp+4092], %r99;
$L__BB28_22:
	bar.sync 	0;
	@%p11 bra 	$L__BB28_24;
	ld.shared.u32 	%r100, [_ZZ4scanIiLi1024EEvlPT_PKS0_E4temp+2044];
	ld.shared.u32 	%r101, [_ZZ4scanIiLi1024EEvlPT_PKS0_E4temp+4092];
	st.shared.u32 	[_ZZ4scanIiLi1024EEvlPT_PKS0_E4temp+2044], %r101;
	add.s32 	%r102, %r101, %r100;
	st.shared.u32 	[_ZZ4scanIiLi1024EEvlPT_PKS0_E4temp+4092], %r102;
$L__BB28_24:
	bar.sync 	0;
	@%p10 bra 	$L__BB28_26;
	ld.shared.u32 	%r103, [%r16+-4];
	ld.shared.u32 	%r104, [%r17+-4];
	st.shared.u32 	[%r16+-4], %r104;
	add.s32 	%r105, %r104, %r103;
	st.shared.u32 	[%r17+-4], %r105;
$L__BB28_26:
	bar.sync 	0;
	@%p9 bra 	$L__BB28_28;
	ld.shared.u32 	%r106, [%r18+-4];
	ld.shared.u32 	%r107, [%r19+-4];
	st.shared.u32 	[%r18+-4], %r107;
	add.s32 	%r108, %r107, %r106;
	st.shared.u32 	[%r19+-4], %r108;
$L__BB28_28:
	bar.sync 	0;
	@%p8 bra 	$L__BB28_30;
	ld.shared.u32 	%r109, [%r20+-4];
	ld.shared.u32 	%r110, [%r21+-4];
	st.shared.u32 	[%r20+-4], %r110;
	add.s32 	%r111, %r110, %r109;
	st.shared.u32 	[%r21+-4], %r111;
$L__BB28_30:
	bar.sync 	0;
	@%p7 bra 	$L__BB28_32;
	ld.shared.u32 	%r112, [%r22+-4];
	ld.shared.u32 	%r113, [%r23+-4];
	st.shared.u32 	[%r22+-4], %r113;
	add.s32 	%r114, %r113, %r112;
	st.shared.u32 	[%r23+-4], %r114;
$L__BB28_32:
	bar.sync 	0;
	@%p6 bra 	$L__BB28_34;
	ld.shared.u32 	%r115, [%r24+-4];
	ld.shared.u32 	%r116, [%r25+-4];
	st.shared.u32 	[%r24+-4], %r116;
	add.s32 	%r117, %r116, %r115;
	st.shared.u32 	[%r25+-4], %r117;
$L__BB28_34:
	setp.gt.u32 	%p18, %r1, 63;
	bar.sync 	0;
	@%p18 bra 	$L__BB28_36;
	ld.shared.u32 	%r118, [%r26+-4];
	ld.shared.u32 	%r119, [%r27+-4];
	st.shared.u32 	[%r26+-4], %r119;
	add.s32 	%r120, %r119, %r118;
	st.shared.u32 	[%r27+-4], %r120;
$L__BB28_36:
	setp.gt.u32 	%p19, %r1, 127;
	bar.sync 	0;
	@%p19 bra 	$L__BB28_38;
	ld.shared.u32 	%r121, [%r28+-4];
	ld.shared.u32 	%r122, [%r5+-4];
	st.shared.u32 	[%r28+-4], %r122;
	add.s32 	%r123, %r122, %r121;
	st.shared.u32 	[%r5+-4], %r123;
$L__BB28_38:
	setp.gt.u32 	%p20, %r1, 255;
	bar.sync 	0;
	@%p20 bra 	$L__BB28_40;
	shl.b32 	%r124, %r1, 4;
	xor.b32  	%r125, %r124, -8;
	add.s32 	%r126, %r28, %r125;
	ld.shared.u32 	%r127, [%r126+-4];
	sub.s32 	%r128, %r5, %r124;
	ld.shared.u32 	%r129, [%r128+-20];
	st.shared.u32 	[%r126+-4], %r129;
	add.s32 	%r130, %r129, %r127;
	st.shared.u32 	[%r128+-20], %r130;
$L__BB28_40:
	setp.lt.u32 	%p21, %r1, 512;
	bar.sync 	0;
	@%p21 bra 	$L__BB28_42;
	ld.shared.u32 	%r133, [%r2];
	ld.shared.u32 	%r132, [%r2+4];
	bra.uni 	$L__BB28_43;
$L__BB28_42:
	ld.shared.u32 	%r131, [%r2];
	ld.shared.u32 	%r133, [%r2+4];
	st.shared.u32 	[%r2], %r133;
	add.s32 	%r132, %r133, %r131;
	st.shared.u32 	[%r2+4], %r132;
$L__BB28_43:
	add.s64 	%rd17, %rd5, %rd20;
	st.global.u32 	[%rd17], %r133;
	st.global.u32 	[%rd17+4], %r132;
	add.s64 	%rd21, %rd21, %rd2;
	shl.b64 	%rd18, %rd2, 12;
	add.s64 	%rd20, %rd20, %rd18;
	setp.lt.s64 	%p22, %rd21, %rd10;
	@%p22 bra 	$L__BB28_2;
$L__BB28_44:
	ret;

}
	// .globl	_Z9scan_bcaoIiLi1024EEvlPT_PKS0_
.visible .entry _Z9scan_bcaoIiLi1024EEvlPT_PKS0_(
	.param .u64 _Z9scan_bcaoIiLi1024EEvlPT_PKS0__param_0,
	.param .u64 .ptr .align 1 _Z9scan_bcaoIiLi1024EEvlPT_PKS0__param_1,
	.param .u64 .ptr .align 1 _Z9scan_bcaoIiLi1024EEvlPT_PKS0__param_2
)
{
	.reg .pred 	%p<23>;
	.reg .b32 	%r<222>;
	.reg .b64 	%rd<24>;
	// demoted variable
	.shared .align 4 .b8 _ZZ9scan_bcaoIiLi1024EEvlPT_PKS0_E4temp[8192];
	ld.param.u64 	%rd8, [_Z9scan_bcaoIiLi1024EEvlPT_PKS0__param_0];
	mov.u32 	%r17, %ctaid.x;
	cvt.u64.u32 	%rd23, %r17;
	setp.le.s64 	%p1, %rd8, %rd23;
	@%p1 bra 	$L__BB29_43;
	mov.u32 	%r1, %tid.x;
	shl.b32 	%r18, %r1, 1;
	shl.b32 	%r19, %r1, 2;
	add.s32 	%r20, %r18, 2;
	mov.u32 	%r21, %nctaid.x;
	cvt.u64.u32 	%rd1, %r21;
	or.b32  	%r22, %r19, 2;
	add.s32 	%r23, %r22, %r22;
	shl.b32 	%r24, %r20, 1;
	shr.u32 	%r25, %r19, 5;
	add.s32 	%r26, %r25, %r24;
	shl.b32 	%r27, %r26, 2;
	mov.u32 	%r28, _ZZ9scan_bcaoIiLi1024EEvlPT_PKS0_E4temp;
	add.s32 	%r2, %r28, %r27;
	shl.b32 	%r29, %r1, 3;
	or.b32  	%r30, %r29, 4;
	add.s32 	%r31, %r23, -1;
	shl.b32 	%r32, %r20, 2;
	add.s32 	%r33, %r24, %r19;
	shr.u32 	%r34, %r31, 5;
	add.s32 	%r35, %r34, %r30;
	shr.u32 	%r36, %r33, 5;
	add.s32 	%r37, %r36, %r32;
	shl.b32 	%r38, %r35, 2;
	add.s32 	%r3, %r28, %r38;
	shl.b32 	%r39, %r37, 2;
	add.s32 	%r4, %r28, %r39;
	shl.b32 	%r40, %r1, 4;
	or.b32  	%r41, %r40, 8;
	add.s32 	%r42, %r31, %r30;
	shl.b32 	%r43, %r20, 3;
	add.s32 	%r44, %r32, %r33;
	or.b32  	%r45, %r44, 3;
	shr.u32 	%r46, %r42, 5;
	add.s32 	%r47, %r46, %r41;
	shr.u32 	%r48, %r44, 5;
	add.s32 	%r49, %r48, %r43;
	shl.b32 	%r50, %r47, 2;
	add.s32 	%r5, %r28, %r50;
	shl.b32 	%r51, %r49, 2;
	add.s32 	%r6, %r28, %r51;
	shl.b32 	%r52, %r1, 5;
	or.b32  	%r53, %r52, 16;
	add.s32 	%r54, %r42, %r41;
	shl.b32 	%r55, %r20, 4;
	add.s32 	%r56, %r45, %r43;
	shr.u32 	%r57, %r54, 5;
	add.s32 	%r58, %r57, %r53;
	shr.u32 	%r59, %r56, 5;
	add.s32 	%r60, %r59, %r55;
	shl.b32 	%r61, %r58, 2;
	add.s32 	%r7, %r28, %r61;
	shl.b32 	%r62, %r60, 2;
	add.s32 	%r8, %r28, %r62;
	shl.b32 	%r63, %r1, 6;
	or.b32  	%r64, %r63, 32;
	add.s32 	%r65, %r54, %r53;
	shl.b32 	%r66, %r20, 5;
	add.s32 	%r67, %r56, %r55;
	shr.u32 	%r68, %r65, 5;
	add.s32 	%r69, %r68, %r64;
	shr.u32 	%r70, %r67, 5;
	add.s32 	%r71, %r70, %r66;
	shl.b32 	%r72, %r69, 2;
	add.s32 	%r9, %r28, %r72;
	shl.b32 	%r73, %r71, 2;
	add.s32 	%r10, %r28, %r73;
	shl.b32 	%r74, %r1, 7;
	or.b32  	%r75, %r74, 64;
	add.s32 	%r76, %r65, %r64;
	shl.b32 	%r77, %r20, 6;
	add.s32 	%r78, %r67, %r66;
	shr.u32 	%r79, %r76, 5;
	add.s32 	%r80, %r79, %r75;
	shr.u32 	%r81, %r78, 5;
	add.s32 	%r82, %r81, %r77;
	shl.b32 	%r83, %r80, 2;
	add.s32 	%r11, %r28, %r83;
	shl.b32 	%r84, %r82, 2;
	add.s32 	%r12, %r28, %r84;
	shl.b32 	%r85, %r1, 8;
	or.b32  	%r86, %r85, 128;
	add.s32 	%r87, %r76, %r75;
	shl.b32 	%r88, %r20, 7;
	add.s32 	%r89, %r78, %r77;
	shr.u32 	%r90, %r87, 5;
	add.s32 	%r91, %r90, %r86;
	shr.u32 	%r92, %r89, 5;
	add.s32 	%r93, %r92, %r88;
	shl.b32 	%r94, %r91, 2;
	add.s32 	%r13, %r28, %r94;
	shl.b32 	%r95, %r93, 2;
	add.s32 	%r14, %r28, %r95;
	shl.b32 	%r96, %r1, 9;
	add.s32 	%r97, %r87, %r86;
	shl.b32 	%r98, %r20, 8;
	add.s32 	%r99, %r89, %r88;
	shr.u32 	%r100, %r97, 5;
	add.s32 	%r101, %r100, %r96;
	shl.b32 	%r102, %r101, 2;
	shr.u32 	%r103, %r99, 5;
	add.s32 	%r104, %r103, %r98;
	add.s32 	%r105, %r102, %r28;
	add.s32 	%r15, %r105, 1024;
	shl.b32 	%r106, %r104, 2;
	add.s32 	%r16, %r28, %r106;
	mul.wide.u32 	%rd12, %r17, 4096;
	mul.wide.u32 	%rd13, %r1, 4;
	or.b64  	%rd22, %rd12, %rd13;
$L__BB29_2:
	ld.param.u64 	%rd21, [_Z9scan_bcaoIiLi1024EEvlPT_PKS0__param_2];
	setp.gt.u32 	%p2, %r1, 511;
	cvta.to.global.u64 	%rd14, %rd21;
	add.s64 	%rd15, %rd14, %rd22;
	ld.global.nc.u32 	%r108, [%rd15];
	shr.u32 	%r109, %r1, 5;
	add.s32 	%r110, %r109, %r1;
	shl.b32 	%r111, %r110, 2;
	add.s32 	%r113, %r28, %r111;
	st.shared.u32 	[%r113], %r108;
	ld.global.nc.u32 	%r114, [%rd15+2048];
	add.s32 	%r115, %r1, 512;
	shr.u32 	%r116, %r115, 5;
	add.s32 	%r117, %r116, %r1;
	shl.b32 	%r118, %r117, 2;
	add.s32 	%r119, %r28, %r118;
	st.shared.u32 	[%r119+2048], %r114;
	bar.sync 	0;
	@%p2 bra 	$L__BB29_4;
	shr.u32 	%r120, %r1, 4;
	shl.b32 	%r121, %r1, 1;
	add.s32 	%r122, %r120, %r121;
	shl.b32 	%r123, %r122, 2;
	add.s32 	%r125, %r28, %r123;
	ld.shared.u32 	%r126, [%r125];
	shr.u32 	%r127, %r121, 5;
	add.s32 	%r128, %r127, %r121;
	shl.b32 	%r129, %r128, 2;
	add.s32 	%r130, %r28, %r129;
	ld.shared.u32 	%r131, [%r130+4];
	add.s32 	%r132, %r131, %r126;
	st.shared.u32 	[%r130+4], %r132;
$L__BB29_4:
	setp.gt.u32 	%p3, %r1, 255;
	bar.sync 	0;
	@%p3 bra 	$L__BB29_6;
	shl.b32 	%r133, %r1, 2;
	shr.u32 	%r134, %r133, 5;
	add.s32 	%r135, %r134, %r133;
	shl.b32 	%r136, %r135, 2;
	add.s32 	%r138, %r136, %r28;
	ld.shared.u32 	%r139, [%r138+4];
	ld.shared.u32 	%r140, [%r2+-4];
	add.s32 	%r141, %r140, %r139;
	st.shared.u32 	[%r2+-4], %r141;
$L__BB29_6:
	setp.gt.u32 	%p4, %r1, 127;
	bar.sync 	0;
	@%p4 bra 	$L__BB29_8;
	ld.shared.u32 	%r142, [%r3+-4];
	ld.shared.u32 	%r143, [%r4+-4];
	add.s32 	%r144, %r143, %r142;
	st.shared.u32 	[%r4+-4], %r144;
$L__BB29_8:
	setp.gt.u32 	%p5, %r1, 63;
	bar.sync 	0;
	@%p5 bra 	$L__BB29_10;
	ld.shared.u32 	%r145, [%r5+-4];
	ld.shared.u32 	%r146, [%r6+-4];
	add.s32 	%r147, %r146, %r145;
	st.shared.u32 	[%r6+-4], %r147;
$L__BB29_10:
	setp.gt.u32 	%p6, %r1, 31;
	bar.sync 	0;
	@%p6 bra 	$L__BB29_12;
	ld.shared.u32 	%r148, [%r7+-4];
	ld.shared.u32 	%r149, [%r8+-4];
	add.s32 	%r150, %r149, %r148;
	st.shared.u32 	[%r8+-4], %r150;
$L__BB29_12:
	setp.gt.u32 	%p7, %r1, 15;
	bar.sync 	0;
	@%p7 bra 	$L__BB29_14;
	ld.shared.u32 	%r151, [%r9+-4];
	ld.shared.u32 	%r152, [%r10+-4];
	add.s32 	%r153, %r152, %r151;
	st.shared.u32 	[%r10+-4], %r153;
$L__BB29_14:
	setp.gt.u32 	%p8, %r1, 7;
	bar.sync 	0;
	@%p8 bra 	$L__BB29_16;
	ld.shared.u32 	%r154, [%r11+-4];
	ld.shared.u32 	%r155, [%r12+-4];
	add.s32 	%r156, %r155, %r154;
	st.shared.u32 	[%r12+-4], %r156;
$L__BB29_16:
	setp.gt.u32 	%p9, %r1, 3;
	bar.sync 	0;
	@%p9 bra 	$L__BB29_18;
	ld.shared.u32 	%r157, [%r13+-4];
	ld.shared.u32 	%r158, [%r14+-4];
	add.s32 	%r159, %r158, %r157;
	st.shared.u32 	[%r14+-4], %r159;
$L__BB29_18:
	setp.gt.u32 	%p10, %r1, 1;
	bar.sync 	0;
	@%p10 bra 	$L__BB29_20;
	ld.shared.u32 	%r160, [%r15+-4];
	ld.shared.u32 	%r161, [%r16+-4];
	add.s32 	%r162, %r161, %r160;
	st.shared.u32 	[%r16+-4], %r162;
$L__BB29_20:
	setp.ne.s32 	%p11, %r1, 0;
	bar.sync 	0;
	@%p11 bra 	$L__BB29_22;
	mov.b32 	%r163, 0;
	st.shared.u32 	[_ZZ9scan_bcaoIiLi1024EEvlPT_PKS0_E4temp+4216], %r163;
$L__BB29_22:
	setp.ne.s32 	%p12, %r1, 0;
	bar.sync 	0;
	@%p12 bra 	$L__BB29_24;
	ld.shared.u32 	%r164, [_ZZ9scan_bcaoIiLi1024EEvlPT_PKS0_E4temp+2104];
	ld.shared.u32 	%r165, [_ZZ9scan_bcaoIiLi1024EEvlPT_PKS0_E4temp+4216];
	st.shared.u32 	[_ZZ9scan_bcaoIiLi1024EEvlPT_PKS0_E4temp+2104], %r165;
	add.s32 	%r166, %r165, %r164;
	st.shared.u32 	[_ZZ9scan_bcaoIiLi1024EEvlPT_PKS0_E4temp+4216], %r166;
$L__BB29_24:
	setp.gt.u32 	%p13, %r1, 1;
	bar.sync 	0;
	@%p13 bra 	$L__BB29_26;
	ld.shared.u32 	%r167, [%r15+-4];
	ld.shared.u32 	%r168, [%r16+-4];
	st.shared.u32 	[%r15+-4], %r168;
	add.s32 	%r169, %r168, %r167;
	st.shared.u32 	[%r16+-4], %r169;
$L__BB29_26:
	setp.gt.u32 	%p14, %r1, 3;
	bar.sync 	0;
	@%p14 bra 	$L__BB29_28;
	ld.shared.u32 	%r170, [%r13+-4];
	ld.shared.u32 	%r171, [%r14+-4];
	st.shared.u32 	[%r13+-4], %r171;
	add.s32 	%r172, %r171, %r170;
	st.shared.u32 	[%r14+-4], %r172;
$L__BB29_28:
	setp.gt.u32 	%p15, %r1, 7;
	bar.sync 	0;
	@%p15 bra 	$L__BB29_30;
	ld.shared.u32 	%r173, [%r11+-4];
	ld.shared.u32 	%r174, [%r12+-4];
	st.shared.u32 	[%r11+-4], %r174;
	add.s32 	%r175, %r174, %r173;
	st.shared.u32 	[%r12+-4], %r175;
$L__BB29_30:
	setp.gt.u32 	%p16, %r1, 15;
	bar.sync 	0;
	@%p16 bra 	$L__BB29_32;
	ld.shared.u32 	%r176, [%r9+-4];
	ld.shared.u32 	%r177, [%r10+-4];
	st.shared.u32 	[%r9+-4], %r177;
	add.s32 	%r178, %r177, %r176;
	st.shared.u32 	[%r10+-4], %r178;
$L__BB29_32:
	setp.gt.u32 	%p17, %r1, 31;
	bar.sync 	0;
	@%p17 bra 	$L__BB29_34;
	ld.shared.u32 	%r179, [%r7+-4];
	ld.shared.u32 	%r180, [%r8+-4];
	st.shared.u32 	[%r7+-4], %r180;
	add.s32 	%r181, %r180, %r179;
	st.shared.u32 	[%r8+-4], %r181;
$L__BB29_34:
	setp.gt.u32 	%p18, %r1, 63;
	bar.sync 	0;
	@%p18 bra 	$L__BB29_36;
	ld.shared.u32 	%r182, [%r5+-4];
	ld.shared.u32 	%r183, [%r6+-4];
	st.shared.u32 	[%r5+-4], %r183;
	add.s32 	%r184, %r183, %r182;
	st.shared.u32 	[%r6+-4], %r184;
$L__BB29_36:
	setp.gt.u32 	%p19, %r1, 127;
	bar.sync 	0;
	@%p19 bra 	$L__BB29_38;
	ld.shared.u32 	%r185, [%r3+-4];
	ld.shared.u32 	%r186, [%r4+-4];
	st.shared.u32 	[%r3+-4], %r186;
	add.s32 	%r187, %r186, %r185;
	st.shared.u32 	[%r4+-4], %r187;
$L__BB29_38:
	setp.gt.u32 	%p20, %r1, 255;
	bar.sync 	0;
	@%p20 bra 	$L__BB29_40;
	shl.b32 	%r188, %r1, 2;
	shr.u32 	%r189, %r188, 5;
	add.s32 	%r190, %r189, %r188;
	shl.b32 	%r191, %r190, 2;
	add.s32 	%r193, %r191, %r28;
	ld.shared.u32 	%r194, [%r193+4];
	ld.shared.u32 	%r195, [%r2+-4];
	st.shared.u32 	[%r193+4], %r195;
	add.s32 	%r196, %r195, %r194;
	st.shared.u32 	[%r2+-4], %r196;
$L__BB29_40:
	setp.gt.u32 	%p21, %r1, 511;
	bar.sync 	0;
	@%p21 bra 	$L__BB29_42;
	shr.u32 	%r197, %r1, 4;
	shl.b32 	%r198, %r1, 1;
	add.s32 	%r199, %r197, %r198;
	shl.b32 	%r200, %r199, 2;
	add.s32 	%r202, %r28, %r200;
	ld.shared.u32 	%r203, [%r202];
	shr.u32 	%r204, %r198, 5;
	add.s32 	%r205, %r204, %r198;
	shl.b32 	%r206, %r205, 2;
	add.s32 	%r207, %r28, %r206;
	ld.shared.u32 	%r208, [%r207+4];
	st.shared.u32 	[%r202], %r208;
	add.s32 	%r209, %r208, %r203;
	st.shared.u32 	[%r207+4], %r209;
$L__BB29_42:
	ld.param.u64 	%rd20, [_Z9scan_bcaoIiLi1024EEvlPT_PKS0__param_1];
	ld.param.u64 	%rd19, [_Z9scan_bcaoIiLi1024EEvlPT_PKS0__param_0];
	bar.sync 	0;
	ld.shared.u32 	%r215, [%r113];
	cvta.to.global.u64 	%rd16, %rd20;
	add.s64 	%rd17, %rd16, %rd22;
	st.global.u32 	[%rd17], %r215;
	add.s32 	%r216, %r1, 512;
	shr.u32 	%r217, %r216, 5;
	add.s32 	%r218, %r217, %r1;
	shl.b32 	%r219, %r218, 2;
	add.s32 	%r220, %r28, %r219;
	ld.shared.u32 	%r221, [%r220+2048];
	st.global.u32 	[%rd17+2048], %r221;
	add.s64 	%rd23, %rd23, %rd1;
	shl.b64 	%rd18, %rd1, 12;
	add.s64 	%rd22, %rd22, %rd18;
	setp.lt.s64 	%p22, %rd23, %rd19;
	@%p22 bra 	$L__BB29_2;
$L__BB29_43:
	ret;

}
	// .globl	_Z4scanIlLi1024EEvlPT_PKS0_
.visible .entry _Z4scanIlLi1024EEvlPT_PKS0_(
	.param .u64 _Z4scanIlLi1024EEvlPT_PKS0__param_0,
	.param .u64 .ptr .align 1 _Z4scanIlLi1024EEvlPT_PKS0__param_1,
	.param .u64 .ptr .align 1 _Z4scanIlLi1024EEvlPT_PKS0__param_2
)
{
	.reg .pred 	%p<23>;
	.reg .b32 	%r<68>;
	.reg .b64 	%rd<88>;
	// demoted variable
	.shared .align 8 .b8 _ZZ4scanIlLi1024EEvlPT_PKS0_E4temp[8192];
	ld.param.u64 	%rd16, [_Z4scanIlLi1024EEvlPT_PKS0__param_0];
	ld.param.u64 	%rd17, [_Z4scanIlLi1024EEvlPT_PKS0__param_1];
	mov.u32 	%r30, %ctaid.x;
	cvt.u64.u32 	%rd85, %r30;
	setp.le.s64 	%p1, %rd16, %rd85;
	@%p1 bra 	$L__BB30_44;
	ld.param.u64 	%rd83, [_Z4scanIlLi1024EEvlPT_PKS0__param_2];
	mov.u32 	%r1, %tid.x;
	shl.b32 	%r31, %r1, 1;
	shl.b32 	%r32, %r1, 4;
	mov.u32 	%r33, _ZZ4scanIlLi1024EEvlPT_PKS0_E4temp;
	add.s32 	%r2, %r33, %r32;
	shl.b32 	%r34, %r1, 5;
	add.s32 	%r35, %r31, 2;
	mov.u32 	%r36, %nctaid.x;
	cvt.u64.u32 	%rd2, %r36;
	or.b32  	%r37, %r34, 16;
	add.s32 	%r3, %r33, %r37;
	add.s32 	%r4, %r3, %r37;
	shl.b32 	%r38, %r35, 4;
	add.s32 	%r39, %r3, %r38;
	add.s32 	%r5, %r39, 16;
	shl.b32 	%r40, %r1, 6;
	add.s32 	%r41, %r4, %r40;
	add.s32 	%r6, %r41, 32;
	shl.b32 	%r42, %r35, 5;
	add.s32 	%r27, %r5, %r42;
	shl.b32 	%r43, %r1, 7;
	add.s32 	%r44, %r6, %r43;
	add.s32 	%r8, %r44, 64;
	shl.b32 	%r45, %r35, 6;
	add.s32 	%r25, %r27, %r45;
	shl.b32 	%r46, %r1, 8;
	add.s32 	%r47, %r8, %r46;
	add.s32 	%r10, %r47, 128;
	shl.b32 	%r48, %r35, 7;
	add.s32 	%r23, %r25, %r48;
	shl.b32 	%r49, %r1, 9;
	add.s32 	%r50, %r10, %r49;
	add.s32 	%r12, %r50, 256;
	shl.b32 	%r51, %r35, 8;
	add.s32 	%r21, %r23, %r51;
	shl.b32 	%r52, %r1, 10;
	add.s32 	%r53, %r12, %r52;
	add.s32 	%r14, %r53, 512;
	shl.b32 	%r54, %r35, 9;
	add.s32 	%r19, %r21, %r54;
	shl.b32 	%r55, %r1, 11;
	add.s32 	%r56, %r14, %r55;
	add.s32 	%r16, %r56, 1024;
	shl.b32 	%r57, %r35, 10;
	add.s32 	%r17, %r19, %r57;
	xor.b32  	%r58, %r55, -1024;
	add.s32 	%r18, %r16, %r58;
	xor.b32  	%r59, %r52, -512;
	add.s32 	%r20, %r18, %r59;
	xor.b32  	%r60, %r49, -256;
	add.s32 	%r22, %r20, %r60;
	xor.b32  	%r61, %r46, -128;
	add.s32 	%r24, %r22, %r61;
	xor.b32  	%r62, %r43, -64;
	add.s32 	%r26, %r24, %r62;
	xor.b32  	%r63, %r40, -32;
	add.s32 	%r28, %r26, %r63;
	cvta.to.global.u64 	%rd19, %rd83;
	add.s64 	%rd3, %rd19, 8;
	shl.b64 	%rd20, %rd85, 13;
	mul.wide.u32 	%rd21, %r1, 16;
	add.s64 	%rd84, %rd20, %rd21;
	cvta.to.global.u64 	%rd5, %rd17;
$L__BB30_2:
	setp.gt.u32 	%p2, %r1, 511;
	add.s64 	%rd22, %rd3, %rd84;
	ld.global.nc.u64 	%rd23, [%rd22+-8];
	st.shared.u64 	[%r2], %rd23;
	ld.global.nc.u64 	%rd24, [%rd22];
	st.shared.u64 	[%r2+8], %rd24;
	bar.sync 	0;
	@%p2 bra 	$L__BB30_4;
	ld.shared.u64 	%rd25, [%r2];
	ld.shared.u64 	%rd26, [%r2+8];
	add.s64 	%rd27, %rd26, %rd25;
	st.shared.u64 	[%r2+8], %rd27;
$L__BB30_4:
	setp.gt.u32 	%p3, %r1, 255;
	bar.sync 	0;
	@%p3 bra 	$L__BB30_6;
	ld.shared.u64 	%rd28, [%r3+-8];
	ld.shared.u64 	%rd29, [%r3+8];
	add.s64 	%rd30, %rd29, %rd28;
	st.shared.u64 	[%r3+8], %rd30;
$L__BB30_6:
	setp.gt.u32 	%p4, %r1, 127;
	bar.sync 	0;
	@%p4 bra 	$L__BB30_8;
	ld.shared.u64 	%rd31, [%r4+-8];
	ld.shared.u64 	%rd32, [%r5+-8];
	add.s64 	%rd33, %rd32, %rd31;
	st.shared.u64 	[%r5+-8], %rd33;
$L__BB30_8:
	setp.gt.u32 	%p5, %r1, 63;
	bar.sync 	0;
	@%p5 bra 	$L__BB30_10;
	ld.shared.u64 	%rd34, [%r6+-8];
	ld.shared.u64 	%rd35, [%r27+-8];
	add.s64 	%rd36, %rd35, %rd34;
	st.shared.u64 	[%r27+-8], %rd36;
$L__BB30_10:
	setp.gt.u32 	%p6, %r1, 31;
	bar.sync 	0;
	@%p6 bra 	$L__BB30_12;
	ld.shared.u64 	%rd37, [%r8+-8];
	ld.shared.u64 	%rd38, [%r25+-8];
	add.s64 	%rd39, %rd38, %rd37;
	st.shared.u64 	[%r25+-8], %rd39;
$L__BB30_12:
	setp.gt.u32 	%p7, %r1, 15;
	bar.sync 	0;
	@%p7 bra 	$L__BB30_14;
	ld.shared.u64 	%rd40, [%r10+-8];
	ld.shared.u64 	%rd41, [%r23+-8];
	add.s64 	%rd42, %rd41, %rd40;
	st.shared.u64 	[%r23+-8], %rd42;
$L__BB30_14:
	setp.gt.u32 	%p8, %r1, 7;
	bar.sync 	0;
	@%p8 bra 	$L__BB30_16;
	ld.shared.u64 	%rd43, [%r12+-8];
	ld.shared.u64 	%rd44, [%r21+-8];
	add.s64 	%rd45, %rd44, %rd43;
	st.shared.u64 	[%r21+-8], %rd45;
$L__BB30_16:
	setp.gt.u32 	%p9, %r1, 3;
	bar.sync 	0;
	@%p9 bra 	$L__BB30_18;
	ld.shared.u64 	%rd46, [%r14+-8];
	ld.shared.u64 	%rd47, [%r19+-8];
	add.s64 	%rd48, %rd47, %rd46;
	st.shared.u64 	[%r19+-8], %rd48;
$L__BB30_18:
	setp.gt.u32 	%p10, %r1, 1;
	bar.sync 	0;
	@%p10 bra 	$L__BB30_20;
	ld.shared.u64 	%rd49, [%r16+-8];
	ld.shared.u64 	%rd50, [%r17+-8];
	add.s64 	%rd51, %rd50, %rd49;
	st.shared.u64 	[%r17+-8], %rd51;
$L__BB30_20:
	setp.ne.s32 	%p11, %r1, 0;
	bar.sync 	0;
	@%p11 bra 	$L__BB30_22;
	mov.b64 	%rd52, 0;
	st.shared.u64 	[_ZZ4scanIlLi1024EEvlPT_PKS0_E4temp+8184], %rd52;
$L__BB30_22:
	bar.sync 	0;
	@%p11 bra 	$L__BB30_24;
	ld.shared.u64 	%rd53, [_ZZ4scanIlLi1024EEvlPT_PKS0_E4temp+4088];
	ld.shared.u64 	%rd54, [_ZZ4scanIlLi1024EEvlPT_PKS0_E4temp+8184];
	st.shared.u64 	[_ZZ4scanIlLi1024EEvlPT_PKS0_E4temp+4088], %rd54;
	add.s64 	%rd55, %rd54, %rd53;
	st.shared.u64 	[_ZZ4scanIlLi1024EEvlPT_PKS0_E4temp+8184], %rd55;
$L__BB30_24:
	bar.sync 	0;
	@%p10 bra 	$L__BB30_26;
	ld.shared.u64 	%rd56, [%r16+-8];
	ld.shared.u64 	%rd57, [%r17+-8];
	st.shared.u64 	[%r16+-8], %rd57;
	add.s64 	%rd58, %rd57, %rd56;
	st.shared.u64 	[%r17+-8], %rd58;
$L__BB30_26:
	bar.sync 	0;
	@%p9 bra 	$L__BB30_28;
	ld.shared.u64 	%rd59, [%r18+-8];
	ld.shared.u64 	%rd60, [%r19+-8];
	st.shared.u64 	[%r18+-8], %rd60;
	add.s64 	%rd61, %rd60, %rd59;
	st.shared.u64 	[%r19+-8], %rd61;
$L__BB30_28:
	bar.sync 	0;
	@%p8 bra 	$L__BB30_30;
	ld.shared.u64 	%rd62, [%r20+-8];
	ld.shared.u64 	%rd63, [%r21+-8];
	st.shared.u64 	[%r20+-8], %rd63;
	add.s64 	%rd64, %rd63, %rd62;
	st.shared.u64 	[%r21+-8], %rd64;
$L__BB30_30:
	bar.sync 	0;
	@%p7 bra 	$L__BB30_32;
	ld.shared.u64 	%rd65, [%r22+-8];
	ld.shared.u64 	%rd66, [%r23+-8];
	st.shared.u64 	[%r22+-8], %rd66;
	add.s64 	%rd67, %rd66, %rd65;
	st.shared.u64 	[%r23+-8], %rd67;
$L__BB30_32:
	bar.sync 	0;
	@%p6 bra 	$L__BB30_34;
	ld.shared.u64 	%rd68, [%r24+-8];
	ld.shared.u64 	%rd69, [%r25+-8];
	st.shared.u64 	[%r24+-8], %rd69;
	add.s64 	%rd70, %rd69, %rd68;
	st.shared.u64 	[%r25+-8], %rd70;
$L__BB30_34:
	setp.gt.u32 	%p18, %r1, 63;
	bar.sync 	0;
	@%p18 bra 	$L__BB30_36;
	ld.shared.u64 	%rd71, [%r26+-8];
	ld.shared.u64 	%rd72, [%r27+-8];
	st.shared.u64 	[%r26+-8], %rd72;
	add.s64 	%rd73, %rd72, %rd71;
	st.shared.u64 	[%r27+-8], %rd73;
$L__BB30_36:
	setp.gt.u32 	%p19, %r1, 127;
	bar.sync 	0;
	@%p19 bra 	$L__BB30_38;
	ld.shared.u64 	%rd74, [%r28+-8];
	ld.shared.u64 	%rd75, [%r5+-8];
	st.shared.u64 	[%r28+-8], %rd75;
	add.s64 	%rd76, %rd75, %rd74;
	st.shared.u64 	[%r5+-8], %rd76;
$L__BB30_38:
	setp.gt.u32 	%p20, %r1, 255;
	bar.sync 	0;
	@%p20 bra 	$L__BB30_40;
	shl.b32 	%r64, %r1, 5;
	xor.b32  	%r65, %r64, -16;
	add.s32 	%r66, %r28, %r65;
	ld.shared.u64 	%rd77, [%r66+-8];
	sub.s32 	%r67, %r5, %r64;
	ld.shared.u64 	%rd78, [%r67+-40];
	st.shared.u64 	[%r66+-8], %rd78;
	add.s64 	%rd79, %rd78, %rd77;
	st.shared.u64 	[%r67+-40], %rd79;
$L__BB30_40:
	setp.lt.u32 	%p21, %r1, 512;
	bar.sync 	0;
	@%p21 bra 	$L__BB30_42;
	ld.shared.u64 	%rd87, [%r2];
	ld.shared.u64 	%rd86, [%r2+8];
	bra.uni 	$L__BB30_43;
$L__BB30_42:
	ld.shared.u64 	%rd80, [%r2];
	ld.shared.u64 	%rd87, [%r2+8];
	st.shared.u64 	[%r2], %rd87;
	add.s64 	%rd86, %rd87, %rd80;
	st.shared.u64 	[%r2+8], %rd86;
$L__BB30_43:
	add.s64 	%rd81, %rd5, %rd84;
	st.global.u64 	[%rd81], %rd87;
	st.global.u64 	[%rd81+8], %rd86;
	add.s64 	%rd85, %rd85, %rd2;
	shl.b64 	%rd82, %rd2, 13;
	add.s64 	%rd84, %rd84, %rd82;
	setp.lt.s64 	%p22, %rd85, %rd16;
	@%p22 bra 	$L__BB30_2;
$L__BB30_44:
	ret;

}
	// .globl	_Z9scan_bcaoIlLi1024EEvlPT_PKS0_
.visible .entry _Z9scan_bcaoIlLi1024EEvlPT_PKS0_(
	.param .u64 _Z9scan_bcaoIlLi1024EEvlPT_PKS0__param_0,
	.param .u64 .ptr .align 1 _Z9scan_bcaoIlLi1024EEvlPT_PKS0__param_1,
	.param .u64 .ptr .align 1 _Z9scan_bcaoIlLi1024EEvlPT_PKS0__param_2
)
{
	.reg .pred 	%p<23>;
	.reg .b32 	%r<127>;
	.reg .b64 	%rd<83>;
	// demoted variable
	.shared .align 8 .b8 _ZZ9scan_bcaoIlLi1024EEvlPT_PKS0_E4temp[16384];
	ld.param.u64 	%rd10, [_Z9scan_bcaoIlLi1024EEvlPT_PKS0__param_0];
	ld.param.u64 	%rd11, [_Z9scan_bcaoIlLi1024EEvlPT_PKS0__param_1];
	ld.param.u64 	%rd12, [_Z9scan_bcaoIlLi1024EEvlPT_PKS0__param_2];
	mov.u32 	%r22, %ctaid.x;
	cvt.u64.u32 	%rd82, %r22;
	setp.le.s64 	%p1, %rd10, %rd82;
	@%p1 bra 	$L__BB31_43;
	mov.u32 	%r1, %tid.x;
	add.s32 	%r23, %r1, 512;
	shr.u32 	%r24, %r1, 5;
	shr.u32 	%r25, %r23, 5;
	add.s32 	%r26, %r24, %r1;
	shl.b32 	%r27, %r26, 3;
	mov.u32 	%r28, _ZZ9scan_bcaoIlLi1024EEvlPT_PKS0_E4temp;
	add.s32 	%r2, %r28, %r27;
	add.s32 	%r29, %r25, %r1;
	shl.b32 	%r30, %r29, 3;
	add.s32 	%r3, %r28, %r30;
	shl.b32 	%r31, %r1, 1;
	add.s32 	%r32, %r31, 2;
	mov.u32 	%r33, %nctaid.x;
	cvt.u64.u32 	%rd2, %r33;
	shr.u32 	%r34, %r1, 4;
	add.s32 	%r35, %r34, %r31;
	shr.u32 	%r36, %r31, 5;
	add.s32 	%r37, %r36, %r31;
	shl.b32 	%r38, %r35, 3;
	add.s32 	%r4, %r28, %r38;
	shl.b32 	%r39, %r37, 3;
	add.s32 	%r5, %r28, %r39;
	shl.b32 	%r40, %r1, 2;
	or.b32  	%r41, %r40, 2;
	shl.b32 	%r42, %r32, 1;
	shr.u32 	%r43, %r40, 5;
	add.s32 	%r44, %r43, %r41;
	add.s32 	%r45, %r43, %r42;
	shl.b32 	%r46, %r44, 3;
	add.s32 	%r6, %r28, %r46;
	shl.b32 	%r47, %r45, 3;
	add.s32 	%r7, %r28, %r47;
	shl.b32 	%r48, %r1, 3;
	or.b32  	%r49, %r48, 4;
	add.s32 	%r50, %r41, %r40;
	or.b32  	%r51, %r50, 1;
	shl.b32 	%r52, %r32, 2;
	add.s32 	%r53, %r42, %r40;
	shr.u32 	%r54, %r50, 5;
	add.s32 	%r55, %r54, %r49;
	shr.u32 	%r56, %r53, 5;
	add.s32 	%r57, %r56, %r52;
	shl.b32 	%r58, %r55, 3;
	add.s32 	%r8, %r28, %r58;
	shl.b32 	%r59, %r57, 3;
	add.s32 	%r9, %r28, %r59;
	shl.b32 	%r60, %r1, 4;
	or.b32  	%r61, %r60, 8;
	add.s32 	%r62, %r51, %r49;
	shl.b32 	%r63, %r32, 3;
	add.s32 	%r64, %r52, %r53;
	or.b32  	%r65, %r64, 3;
	shr.u32 	%r66, %r62, 5;
	add.s32 	%r67, %r66, %r61;
	shr.u32 	%r68, %r64, 5;
	add.s32 	%r69, %r68, %r63;
	shl.b32 	%r70, %r67, 3;
	add.s32 	%r10, %r28, %r70;
	shl.b32 	%r71, %r69, 3;
	add.s32 	%r11, %r28, %r71;
	shl.b32 	%r72, %r1, 5;
	or.b32  	%r73, %r72, 16;
	add.s32 	%r74, %r62, %r61;
	shl.b32 	%r75, %r32, 4;
	add.s32 	%r76, %r65, %r63;
	shr.u32 	%r77, %r74, 5;
	add.s32 	%r78, %r77, %r73;
	shr.u32 	%r79, %r76, 5;
	add.s32 	%r80, %r79, %r75;
	shl.b32 	%r81, %r78, 3;
	add.s32 	%r12, %r28, %r81;
	shl.b32 	%r82, %r80, 3;
	add.s32 	%r13, %r28, %r82;
	shl.b32 	%r83, %r1, 6;
	or.b32  	%r84, %r83, 32;
	add.s32 	%r85, %r74, %r73;
	shl.b32 	%r86, %r32, 5;
	add.s32 	%r87, %r76, %r75;
	shr.u32 	%r88, %r85, 5;
	add.s32 	%r89, %r88, %r84;
	shr.u32 	%r90, %r87, 5;
	add.s32 	%r91, %r90, %r86;
	shl.b32 	%r92, %r89, 3;
	add.s32 	%r14, %r28, %r92;
	shl.b32 	%r93, %r91, 3;
	add.s32 	%r15, %r28, %r93;
	shl.b32 	%r94, %r1, 7;
	or.b32  	%r95, %r94, 64;
	add.s32 	%r96, %r85, %r84;
	shl.b32 	%r97, %r32, 6;
	add.s32 	%r98, %r87, %r86;
	shr.u32 	%r99, %r96, 5;
	add.s32 	%r100, %r99, %r95;
	shr.u32 	%r101, %r98, 5;
	add.s32 	%r102, %r101, %r97;
	shl.b32 	%r103, %r100, 3;
	add.s32 	%r16, %r28, %r103;
	shl.b32 	%r104, %r102, 3;
	add.s32 	%r17, %r28, %r104;
	shl.b32 	%r105, %r1, 8;
	or.b32  	%r106, %r105, 128;
	add.s32 	%r107, %r96, %r95;
	shl.b32 	%r108, %r32, 7;
	add.s32 	%r109, %r98, %r97;
	shr.u32 	%r110, %r107, 5;
	add.s32 	%r111, %r110, %r106;
	shr.u32 	%r112, %r109, 5;
	add.s32 	%r113, %r112, %r108;
	shl.b32 	%r114, %r111, 3;
	add.s32 	%r18, %r28, %r114;
	shl.b32 	%r115, %r113, 3;
	add.s32 	%r19, %r28, %r115;
	shl.b32 	%r116, %r1, 9;
	add.s32 	%r117, %r107, %r106;
	shl.b32 	%r118, %r32, 8;
	add.s32 	%r119, %r109, %r108;
	shr.u32 	%r120, %r117, 5;
	add.s32 	%r121, %r120, %r116;
	shl.b32 	%r122, %r121, 3;
	shr.u32 	%r123, %r119, 5;
	add.s32 	%r124, %r123, %r118;
	add.s32 	%r125, %r122, %r28;
	add.s32 	%r20, %r125, 2048;
	shl.b32 	%r126, %r124, 3;
	add.s32 	%r21, %r28, %r126;
	cvta.to.global.u64 	%rd13, %rd12;
	add.s64 	%rd3, %rd13, 4096;
	shl.b64 	%rd14, %rd82, 13;
	mul.wide.u32 	%rd15, %r1, 8;
	or.b64  	%rd81, %rd14, %rd15;
	cvta.to.global.u64 	%rd5, %rd11;
$L__BB31_2:
	setp.gt.u32 	%p2, %r1, 511;
	add.s64 	%rd16, %rd3, %rd81;
	ld.global.nc.u64 	%rd17, [%rd16+-4096];
	st.shared.u64 	[%r2], %rd17;
	ld.global.nc.u64 	%rd18, [%rd16];
	st.shared.u64 	[%r3+4096], %rd18;
	bar.sync 	0;
	@%p2 bra 	$L__BB31_4;
	ld.shared.u64 	%rd19, [%r4];
	ld.shared.u64 	%rd20, [%r5+8];
	add.s64 	%rd21, %rd20, %rd19;
	st.shared.u64 	[%r5+8], %rd21;
$L__BB31_4:
	setp.gt.u32 	%p3, %r1, 255;
	bar.sync 	0;
	@%p3 bra 	$L__BB31_6;
	ld.shared.u64 	%rd22, [%r6+-8];
	ld.shared.u64 	%rd23, [%r7+-8];
	add.s64 	%rd24, %rd23, %rd22;
	st.shared.u64 	[%r7+-8], %rd24;
$L__BB31_6:
	setp.gt.u32 	%p4, %r1, 127;
	bar.sync 	0;
	@%p4 bra 	$L__BB31_8;
	ld.shared.u64 	%rd25, [%r8+-8];
	ld.shared.u64 	%rd26, [%r9+-8];
	add.s64 	%rd27, %rd26, %rd25;
	st.shared.u64 	[%r9+-8], %rd27;
$L__BB31_8:
	setp.gt.u32 	%p5, %r1, 63;
	bar.sync 	0;
	@%p5 bra 	$L__BB31_10;
	ld.shared.u64 	%rd28, [%r10+-8];
	ld.shared.u64 	%rd29, [%r11+-8];
	add.s64 	%rd30, %rd29, %rd28;
	st.shared.u64 	[%r11+-8], %rd30;
$L__BB31_10:
	setp.gt.u32 	%p6, %r1, 31;
	bar.sync 	0;
	@%p6 bra 	$L__BB31_12;
	ld.shared.u64 	%rd31, [%r12+-8];
	ld.shared.u64 	%rd32, [%r13+-8];
	add.s64 	%rd33, %rd32, %rd31;
	st.shared.u64 	[%r13+-8], %rd33;
$L__BB31_12:
	setp.gt.u32 	%p7, %r1, 15;
	bar.sync 	0;
	@%p7 bra 	$L__BB31_14;
	ld.shared.u64 	%rd34, [%r14+-8];
	ld.shared.u64 	%rd35, [%r15+-8];
	add.s64 	%rd36, %rd35, %rd34;
	st.shared.u64 	[%r15+-8], %rd36;
$L__BB31_14:
	setp.gt.u32 	%p8, %r1, 7;
	bar.sync 	0;
	@%p8 bra 	$L__BB31_16;
	ld.shared.u64 	%rd37, [%r16+-8];
	ld.shared.u64 	%rd38, [%r17+-8];
	add.s64 	%rd39, %rd38, %rd37;
	st.shared.u64 	[%r17+-8], %rd39;
$L__BB31_16:
	setp.gt.u32 	%p9, %r1, 3;
	bar.sync 	0;
	@%p9 bra 	$L__BB31_18;
	ld.shared.u64 	%rd40, [%r18+-8];
	ld.shared.u64 	%rd41, [%r19+-8];
	add.s64 	%rd42, %rd41, %rd40;
	st.shared.u64 	[%r19+-8], %rd42;
$L__BB31_18:
	setp.gt.u32 	%p10, %r1, 1;
	bar.sync 	0;
	@%p10 bra 	$L__BB31_20;
	ld.shared.u64 	%rd43, [%r20+-8];
	ld.shared.u64 	%rd44, [%r21+-8];
	add.s64 	%rd45, %rd44, %rd43;
	st.shared.u64 	[%r21+-8], %rd45;
$L__BB31_20:
	setp.ne.s32 	%p11, %r1, 0;
	bar.sync 	0;
	@%p11 bra 	$L__BB31_22;
	mov.b64 	%rd46, 0;
	st.shared.u64 	[_ZZ9scan_bcaoIlLi1024EEvlPT_PKS0_E4temp+8432], %rd46;
$L__BB31_22:
	bar.sync 	0;
	@%p11 bra 	$L__BB31_24;
	ld.shared.u64 	%rd47, [_ZZ9scan_bcaoIlLi1024EEvlPT_PKS0_E4temp+4208];
	ld.shared.u64 	%rd48, [_ZZ9scan_bcaoIlLi1024EEvlPT_PKS0_E4temp+8432];
	st.shared.u64 	[_ZZ9scan_bcaoIlLi1024EEvlPT_PKS0_E4temp+4208], %rd48;
	add.s64 	%rd49, %rd48, %rd47;
	st.shared.u64 	[_ZZ9scan_bcaoIlLi1024EEvlPT_PKS0_E4temp+8432], %rd49;
$L__BB31_24:
	bar.sync 	0;
	@%p10 bra 	$L__BB31_26;
	ld.shared.u64 	%rd50, [%r20+-8];
	ld.shared.u64 	%rd51, [%r21+-8];
	st.shared.u64 	[%r20+-8], %rd51;
	add.s64 	%rd52, %rd51, %rd50;
	st.shared.u64 	[%r21+-8], %rd52;
$L__BB31_26:
	bar.sync 	0;
	@%p9 bra 	$L__BB31_28;
	ld.shared.u64 	%rd53, [%r18+-8];
	ld.shared.u64 	%rd54, [%r19+-8];
	st.shared.u64 	[%r18+-8], %rd54;
	add.s64 	%rd55, %rd54, %rd53;
	st.shared.u64 	[%r19+-8], %rd55;
$L__BB31_28:
	bar.sync 	0;
	@%p8 bra 	$L__BB31_30;
	ld.shared.u64 	%rd56, [%r16+-8];
	ld.shared.u64 	%rd57, [%r17+-8];
	st.shared.u64 	[%r16+-8], %rd57;
	add.s64 	%rd58, %rd57, %rd56;
	st.shared.u64 	[%r17+-8], %rd58;
$L__BB31_30:
	bar.sync 	0;
	@%p7 bra 	$L__BB31_32;
	ld.shared.u64 	%rd59, [%r14+-8];
	ld.shared.u64 	%rd60, [%r15+-8];
	st.shared.u64 	[%r14+-8], %rd60;
	add.s64 	%rd61, %rd60, %rd59;
	st.shared.u64 	[%r15+-8], %rd61;
$L__BB31_32:
	bar.sync 	0;
	@%p6 bra 	$L__BB31_34;
	ld.shared.u64 	%rd62, [%r12+-8];
	ld.shared.u64 	%rd63, [%r13+-8];
	st.shared.u64 	[%r12+-8], %rd63;
	add.s64 	%rd64, %rd63, %rd62;
	st.shared.u64 	[%r13+-8], %rd64;
$L__BB31_34:
	setp.gt.u32 	%p18, %r1, 63;
	bar.sync 	0;
	@%p18 bra 	$L__BB31_36;
	ld.shared.u64 	%rd65, [%r10+-8];
	ld.shared.u64 	%rd66, [%r11+-8];
	st.shared.u64 	[%r10+-8], %rd66;
	add.s64 	%rd67, %rd66, %rd65;
	st.shared.u64 	[%r11+-8], %rd67;
$L__BB31_36:
	setp.gt.u32 	%p19, %r1, 127;
	bar.sync 	0;
	@%p19 bra 	$L__BB31_38;
	ld.shared.u64 	%rd68, [%r8+-8];
	ld.shared.u64 	%rd69, [%r9+-8];
	st.shared.u64 	[%r8+-8], %rd69;
	add.s64 	%rd70, %rd69, %rd68;
	st.shared.u64 	[%r9+-8], %rd70;
$L__BB31_38:
	setp.gt.u32 	%p20, %r1, 255;
	bar.sync 	0;
	@%p20 bra 	$L__BB31_40;
	ld.shared.u64 	%rd71, [%r6+-8];
	ld.shared.u64 	%rd72, [%r7+-8];
	st.shared.u64 	[%r6+-8], %rd72;
	add.s64 	%rd73, %rd72, %rd71;
	st.shared.u64 	[%r7+-8], %rd73;
$L__BB31_40:
	setp.gt.u32 	%p21, %r1, 511;
	bar.sync 	0;
	@%p21 bra 	$L__BB31_42;
	ld.shared.u64 	%rd74, [%r4];
	ld.shared.u64 	%rd75, [%r5+8];
	st.shared.u64 	[%r4], %rd75;
	add.s64 	%rd76, %rd75, %rd74;
	st.shared.u64 	[%r5+8], %rd76;
$L__BB31_42:
	bar.sync 	0;
	ld.shared.u64 	%rd77, [%r2];
	add.s64 	%rd78, %rd5, %rd81;
	st.global.u64 	[%rd78], %rd77;
	ld.shared.u64 	%rd79, [%r3+4096];
	st.global.u64 	[%rd78+4096], %rd79;
	add.s64 	%rd82, %rd82, %rd2;
	shl.b64 	%rd80, %rd2, 13;
	add.s64 	%rd81, %rd81, %rd80;
	setp.lt.s64 	%p22, %rd82, %rd10;
	@%p22 bra 	$L__BB31_2;
$L__BB31_43:
	ret;

}
	// .globl	_Z4scanIcLi2048EEvlPT_PKS0_
.visible .entry _Z4scanIcLi2048EEvlPT_PKS0_(
	.param .u64 _Z4scanIcLi2048EEvlPT_PKS0__param_0,
	.param .u64 .ptr .align 1 _Z4scanIcLi2048EEvlPT_PKS0__param_1,
	.param .u64 .ptr .align 1 _Z4scanIcLi2048EEvlPT_PKS0__param_2
)
{
	.reg .pred 	%p<23>;
	.reg .b16 	%rs<69>;
	.reg .b32 	%r<89>;
	.reg .b64 	%rd<23>;
	// demoted variable
	.shared .align 1 .b8 _ZZ4scanIcLi2048EEvlPT_PKS0_E4temp[2048];
	ld.param.u64 	%rd8, [_Z4scanIcLi2048EEvlPT_PKS0__param_0];
	mov.u32 	%r32, %ctaid.x;
	cvt.u64.u32 	%rd22, %r32;
	setp.le.s64 	%p1, %rd8, %rd22;
	@%p1 bra 	$L__BB32_43;
	mov.u32 	%r1, %tid.x;
	shl.b32 	%r33, %r1, 1;
	cvt.u64.u32 	%rd11, %r33;
	shl.b32 	%r34, %r1, 2;
	add.s32 	%r35, %r33, 2;
	mov.u32 	%r36, %nctaid.x;
	cvt.u64.u32 	%rd2, %r36;
	or.b32  	%r37, %r34, 2;
	mov.u32 	%r38, _ZZ4scanIcLi2048EEvlPT_PKS0_E4temp;
	add.s32 	%r2, %r38, %r37;
	add.s32 	%r3, %r2, %r37;
	shl.b32 	%r39, %r35, 1;
	add.s32 	%r40, %r2, %r39;
	add.s32 	%r4, %r40, 2;
	shl.b32 	%r41, %r1, 3;
	add.s32 	%r42, %r3, %r41;
	add.s32 	%r5, %r42, 4;
	shl.b32 	%r43, %r35, 2;
	add.s32 	%r27, %r4, %r43;
	shl.b32 	%r44, %r1, 4;
	add.s32 	%r45, %r5, %r44;
	add.s32 	%r7, %r45, 8;
	shl.b32 	%r46, %r35, 3;
	add.s32 	%r25, %r27, %r46;
	shl.b32 	%r47, %r1, 5;
	add.s32 	%r48, %r7, %r47;
	add.s32 	%r9, %r48, 16;
	shl.b32 	%r49, %r35, 4;
	add.s32 	%r23, %r25, %r49;
	shl.b32 	%r50, %r1, 6;
	add.s32 	%r51, %r9, %r50;
	add.s32 	%r11, %r51, 32;
	shl.b32 	%r52, %r35, 5;
	add.s32 	%r22, %r23, %r52;
	shl.b32 	%r53, %r1, 7;
	add.s32 	%r54, %r11, %r53;
	add.s32 	%r13, %r54, 64;
	shl.b32 	%r55, %r35, 6;
	add.s32 	%r21, %r22, %r55;
	shl.b32 	%r56, %r1, 8;
	add.s32 	%r57, %r13, %r56;
	add.s32 	%r15, %r57, 128;
	shl.b32 	%r58, %r35, 7;
	add.s32 	%r20, %r21, %r58;
	shl.b32 	%r59, %r1, 9;
	add.s32 	%r60, %r15, %r59;
	add.s32 	%r17, %r60, 256;
	shl.b32 	%r61, %r35, 8;
	add.s32 	%r18, %r20, %r61;
	xor.b32  	%r62, %r59, -256;
	add.s32 	%r19, %r17, %r62;
	xor.b32  	%r63, %r56, -128;
	add.s32 	%r64, %r19, %r63;
	xor.b32  	%r65, %r53, -64;
	add.s32 	%r66, %r64, %r65;
	xor.b32  	%r67, %r50, -32;
	add.s32 	%r68, %r66, %r67;
	xor.b32  	%r69, %r47, -16;
	add.s32 	%r24, %r68, %r69;
	xor.b32  	%r70, %r44, -8;
	add.s32 	%r26, %r24, %r70;
	xor.b32  	%r71, %r41, -4;
	add.s32 	%r28, %r26, %r71;
	shl.b64 	%rd12, %rd22, 11;
	or.b64  	%rd21, %rd12, %rd11;
$L__BB32_2:
	ld.param.u64 	%rd20, [_Z4scanIcLi2048EEvlPT_PKS0__param_2];
	setp.gt.u32 	%p2, %r1, 511;
	cvta.to.global.u64 	%rd13, %rd20;
	add.s64 	%rd14, %rd13, %rd21;
	ld.global.nc.u8 	%rs1, [%rd14];
	cvt.u16.u8 	%rs2, %rs1;
	shl.b32 	%r72, %r1, 1;
	mov.u32 	%r73, _ZZ4scanIcLi2048EEvlPT_PKS0_E4temp;
	add.s32 	%r74, %r73, %r72;
	st.shared.u8 	[%r74], %rs2;
	ld.global.nc.u8 	%rs3, [%rd14+1];
	cvt.u16.u8 	%rs4, %rs3;
	st.shared.u8 	[%r74+1], %rs4;
	bar.sync 	0;
	ld.shared.u8 	%rs5, [%r74];
	ld.shared.u8 	%rs6, [%r74+1];
	add.s16 	%rs7, %rs6, %rs5;
	st.shared.u8 	[%r74+1], %rs7;
	bar.sync 	0;
	@%p2 bra 	$L__BB32_4;
	ld.shared.u8 	%rs8, [%r2+-1];
	ld.shared.u8 	%rs9, [%r2+1];
	add.s16 	%rs10, %rs9, %rs8;
	st.shared.u8 	[%r2+1], %rs10;
$L__BB32_4:
	setp.gt.u32 	%p3, %r1, 255;
	bar.sync 	0;
	@%p3 bra 	$L__BB32_6;
	ld.shared.u8 	%rs11, [%r3+-1];
	ld.shared.u8 	%rs12, [%r4+-1];
	add.s16 	%rs13, %rs12, %rs11;
	st.shared.u8 	[%r4+-1], %rs13;
$L__BB32_6:
	setp.gt.u32 	%p4, %r1, 127;
	bar.sync 	0;
	@%p4 bra 	$L__BB32_8;
	ld.shared.u8 	%rs14, [%r5+-1];
	ld.shared.u8 	%rs15, [%r27+-1];
	add.s16 	%rs16, %rs15, %rs14;
	st.shared.u8 	[%r27+-1], %rs16;
$L__BB32_8:
	setp.gt.u32 	%p5, %r1, 63;
	bar.sync 	0;
	@%p5 bra 	$L__BB32_10;
	ld.shared.u8 	%rs17, [%r7+-1];
	ld.shared.u8 	%rs18, [%r25+-1];
	add.s16 	%rs19, %rs18, %rs17;
	st.shared.u8 	[%r25+-1], %rs19;
$L__BB32_10:
	setp.gt.u32 	%p6, %r1, 31;
	bar.sync 	0;
	@%p6 bra 	$L__BB32_12;
	ld.shared.u8 	%rs20, [%r9+-1];
	ld.shared.u8 	%rs21, [%r23+-1];
	add.s16 	%rs22, %rs21, %rs20;
	st.shared.u8 	[%r23+-1], %rs22;
$L__BB32_12:
	setp.gt.u32 	%p7, %r1, 15;
	bar.sync 	0;
	@%p7 bra 	$L__BB32_14;
	ld.shared.u8 	%rs23, [%r11+-1];
	ld.shared.u8 	%rs24, [%r22+-1];
	add.s16 	%rs25, %rs24, %rs23;
	st.shared.u8 	[%r22+-1], %rs25;
$L__BB32_14:
	setp.gt.u32 	%p8, %r1, 7;
	bar.sync 	0;
	@%p8 bra 	$L__BB32_16;
	ld.shared.u8 	%rs26, [%r13+-1];
	ld.shared.u8 	%rs27, [%r21+-1];
	add.s16 	%rs28, %rs27, %rs26;
	st.shared.u8 	[%r21+-1], %rs28;
$L__BB32_16:
	setp.gt.u32 	%p9, %r1, 3;
	bar.sync 	0;
	@%p9 bra 	$L__BB32_18;
	ld.shared.u8 	%rs29, [%r15+-1];
	ld.shared.u8 	%rs30, [%r20+-1];
	add.s16 	%rs31, %rs30, %rs29;
	st.shared.u8 	[%r20+-1], %rs31;
$L__BB32_18:
	setp.gt.u32 	%p10, %r1, 1;
	bar.sync 	0;
	@%p10 bra 	$L__BB32_20;
	ld.shared.u8 	%rs32, [%r17+-1];
	ld.shared.u8 	%rs33, [%r18+-1];
	add.s16 	%rs34, %rs33, %rs32;
	st.shared.u8 	[%r18+-1], %rs34;
$L__BB32_20:
	setp.ne.s32 	%p11, %r1, 0;
	bar.sync 	0;
	@%p11 bra 	$L__BB32_22;
	mov.b16 	%rs35, 0;
	st.shared.u8 	[_ZZ4scanIcLi2048EEvlPT_PKS0_E4temp+2047], %rs35;
$L__BB32_22:
	bar.sync 	0;
	@%p11 bra 	$L__BB32_24;
	ld.shared.u8 	%rs36, [_ZZ4scanIcLi2048EEvlPT_PKS0_E4temp+1023];
	ld.shared.u8 	%rs37, [_ZZ4scanIcLi2048EEvlPT_PKS0_E4temp+2047];
	st.shared.u8 	[_ZZ4scanIcLi2048EEvlPT_PKS0_E4temp+1023], %rs37;
	add.s16 	%rs38, %rs37, %rs36;
	st.shared.u8 	[_ZZ4scanIcLi2048EEvlPT_PKS0_E4temp+2047], %rs38;
$L__BB32_24:
	bar.sync 	0;
	@%p10 bra 	$L__BB32_26;
	ld.shared.u8 	%rs39, [%r17+-1];
	ld.shared.u8 	%rs40, [%r18+-1];
	st.shared.u8 	[%r17+-1], %rs40;
	add.s16 	%rs41, %rs40, %rs39;
	st.shared.u8 	[%r18+-1], %rs41;
$L__BB32_26:
	bar.sync 	0;
	@%p9 bra 	$L__BB32_28;
	ld.shared.u8 	%rs42, [%r19+-1];
	ld.shared.u8 	%rs43, [%r20+-1];
	st.shared.u8 	[%r19+-1], %rs43;
	add.s16 	%rs44, %rs43, %rs42;
	st.shared.u8 	[%r20+-1], %rs44;
$L__BB32_28:
	shl.b32 	%r75, %r1, 8;
	xor.b32  	%r76, %r75, -128;
	add.s32 	%r30, %r19, %r76;
	bar.sync 	0;
	@%p8 bra 	$L__BB32_30;
	ld.shared.u8 	%rs45, [%r30+-1];
	ld.shared.u8 	%rs46, [%r21+-1];
	st.shared.u8 	[%r30+-1], %rs46;
	add.s16 	%rs47, %rs46, %rs45;
	st.shared.u8 	[%r21+-1], %rs47;
$L__BB32_30:
	shl.b32 	%r77, %r1, 7;
	xor.b32  	%r78, %r77, -64;
	add.s32 	%r31, %r30, %r78;
	bar.sync 	0;
	@%p7 bra 	$L__BB32_32;
	ld.shared.u8 	%rs48, [%r31+-1];
	ld.shared.u8 	%rs49, [%r22+-1];
	st.shared.u8 	[%r31+-1], %rs49;
	add.s16 	%rs50, %rs49, %rs48;
	st.shared.u8 	[%r22+-1], %rs50;
$L__BB32_32:
	bar.sync 	0;
	@%p6 bra 	$L__BB32_34;
	shl.b32 	%r79, %r1, 6;
	xor.b32  	%r80, %r79, -32;
	add.s32 	%r81, %r31, %r80;
	ld.shared.u8 	%rs51, [%r81+-1];
	ld.shared.u8 	%rs52, [%r23+-1];
	st.shared.u8 	[%r81+-1], %rs52;
	add.s16 	%rs53, %rs52, %rs51;
	st.shared.u8 	[%r23+-1], %rs53;
$L__BB32_34:
	setp.gt.u32 	%p18, %r1, 63;
	bar.sync 	0;
	@%p18 bra 	$L__BB32_36;
	ld.shared.u8 	%rs54, [%r24+-1];
	ld.shared.u8 	%rs55, [%r25+-1];
	st.shared.u8 	[%r24+-1], %rs55;
	add.s16 	%rs56, %rs55, %rs54;
	st.shared.u8 	[%r25+-1], %rs56;
$L__BB32_36:
	setp.gt.u32 	%p19, %r1, 127;
	bar.sync 	0;
	@%p19 bra 	$L__BB32_38;
	ld.shared.u8 	%rs57, [%r26+-1];
	ld.shared.u8 	%rs58, [%r27+-1];
	st.shared.u8 	[%r26+-1], %rs58;
	add.s16 	%rs59, %rs58, %rs57;
	st.shared.u8 	[%r27+-1], %rs59;
$L__BB32_38:
	setp.gt.u32 	%p20, %r1, 255;
	bar.sync 	0;
	@%p20 bra 	$L__BB32_40;
	ld.shared.u8 	%rs60, [%r28+-1];
	ld.shared.u8 	%rs61, [%r4+-1];
	st.shared.u8 	[%r28+-1], %rs61;
	add.s16 	%rs62, %rs61, %rs60;
	st.shared.u8 	[%r4+-1], %rs62;
$L__BB32_40:
	setp.gt.u32 	%p21, %r1, 511;
	bar.sync 	0;
	@%p21 bra 	$L__BB32_42;
	shl.b32 	%r82, %r1, 2;
	xor.b32  	%r83, %r82, -2;
	add.s32 	%r84, %r28, %r83;
	ld.shared.u8 	%rs63, [%r84+-1];
	sub.s32 	%r85, %r4, %r82;
	ld.shared.u8 	%rs64, [%r85+-5];
	st.shared.u8 	[%r84+-1], %rs64;
	add.s16 	%rs65, %rs64, %rs63;
	st.shared.u8 	[%r85+-5], %rs65;
$L__BB32_42:
	ld.param.u64 	%rd19, [_Z4scanIcLi2048EEvlPT_PKS0__param_1];
	ld.param.u64 	%rd18, [_Z4scanIcLi2048EEvlPT_PKS0__param_0];
	bar.sync 	0;
	shl.b32 	%r86, %r1, 1;
	mov.u32 	%r87, _ZZ4scanIcLi2048EEvlPT_PKS0_E4temp;
	add.s32 	%r88, %r87, %r86;
	ld.shared.u8 	%rs66, [%r88];
	ld.shared.u8 	%rs67, [%r88+1];
	st.shared.u8 	[%r88], %rs67;
	add.s16 	%rs68, %rs67, %rs66;
	st.shared.u8 	[%r88+1], %rs68;
	cvta.to.global.u64 	%rd15, %rd19;
	add.s64 	%rd16, %rd15, %rd21;
	st.global.u8 	[%rd16], %rs67;
	st.global.u8 	[%rd16+1], %rs68;
	add.s64 	%rd22, %rd22, %rd2;
	shl.b64 	%rd17, %rd2, 11;
	add.s64 	%rd21, %rd21, %rd17;
	setp.lt.s64 	%p22, %rd22, %rd18;
	@%p22 bra 	$L__BB32_2;
$L__BB32_43:
	ret;

}
	// .globl	_Z9scan_bcaoIcLi2048EEvlPT_PKS0_
.visible .entry _Z9scan_bcaoIcLi2048EEvlPT_PKS0_(
	.param .u64 _Z9scan_bcaoIcLi2048EEvlPT_PKS0__param_0,
	.param .u64 .ptr .align 1 _Z9scan_bcaoIcLi2048EEvlPT_PKS0__param_1,
	.param .u64 .ptr .align 1 _Z9scan_bcaoIcLi2048EEvlPT_PKS0__param_2
)
{
	.reg .pred 	%p<23>;
	.reg .b16 	%rs<71>;
	.reg .b32 	%r<118>;
	.reg .b64 	%rd<22>;
	// demoted variable
	.shared .align 1 .b8 _ZZ9scan_bcaoIcLi2048EEvlPT_PKS0_E4temp[4096];
	ld.param.u64 	%rd10, [_Z9scan_bcaoIcLi2048EEvlPT_PKS0__param_0];
	ld.param.u64 	%rd12, [_Z9scan_bcaoIcLi2048EEvlPT_PKS0__param_2];
	mov.u32 	%r24, %ctaid.x;
	cvt.u64.u32 	%rd21, %r24;
	setp.le.s64 	%p1, %rd10, %rd21;
	@%p1 bra 	$L__BB33_43;
	ld.param.u64 	%rd19, [_Z9scan_bcaoIcLi2048EEvlPT_PKS0__param_1];
	mov.u32 	%r1, %tid.x;
	or.b32  	%r25, %r1, 1024;
	shr.u32 	%r26, %r1, 5;
	shr.u32 	%r27, %r25, 5;
	cvt.u64.u32 	%rd13, %r1;
	add.s32 	%r28, %r26, %r1;
	mov.u32 	%r29, _ZZ9scan_bcaoIcLi2048EEvlPT_PKS0_E4temp;
	add.s32 	%r2, %r29, %r28;
	add.s32 	%r30, %r27, %r1;
	add.s32 	%r3, %r29, %r30;
	shl.b32 	%r31, %r1, 1;
	add.s32 	%r32, %r31, 2;
	mov.u32 	%r33, %nctaid.x;
	cvt.u64.u32 	%rd2, %r33;
	shr.u32 	%r34, %r1, 4;
	add.s32 	%r35, %r34, %r31;
	shr.u32 	%r36, %r31, 5;
	add.s32 	%r37, %r36, %r31;
	add.s32 	%r4, %r29, %r35;
	add.s32 	%r5, %r29, %r37;
	shl.b32 	%r38, %r1, 2;
	or.b32  	%r39, %r38, 2;
	shl.b32 	%r40, %r32, 1;
	shr.u32 	%r41, %r38, 5;
	add.s32 	%r42, %r41, %r39;
	add.s32 	%r43, %r41, %r40;
	add.s32 	%r6, %r29, %r42;
	add.s32 	%r7, %r29, %r43;
	shl.b32 	%r44, %r1, 3;
	or.b32  	%r45, %r44, 4;
	add.s32 	%r46, %r39, %r38;
	or.b32  	%r47, %r46, 1;
	shl.b32 	%r48, %r32, 2;
	add.s32 	%r49, %r40, %r38;
	shr.u32 	%r50, %r46, 5;
	add.s32 	%r51, %r50, %r45;
	shr.u32 	%r52, %r49, 5;
	add.s32 	%r53, %r52, %r48;
	add.s32 	%r8, %r29, %r51;
	add.s32 	%r9, %r29, %r53;
	shl.b32 	%r54, %r1, 4;
	or.b32  	%r55, %r54, 8;
	add.s32 	%r56, %r47, %r45;
	shl.b32 	%r57, %r32, 3;
	add.s32 	%r58, %r48, %r49;
	or.b32  	%r59, %r58, 3;
	shr.u32 	%r60, %r56, 5;
	add.s32 	%r61, %r60, %r55;
	shr.u32 	%r62, %r58, 5;
	add.s32 	%r63, %r62, %r57;
	add.s32 	%r10, %r29, %r61;
	add.s32 	%r11, %r29, %r63;
	shl.b32 	%r64, %r1, 5;
	or.b32  	%r65, %r64, 16;
	add.s32 	%r66, %r56, %r55;
	shl.b32 	%r67, %r32, 4;
	add.s32 	%r68, %r59, %r57;
	shr.u32 	%r69, %r66, 5;
	add.s32 	%r70, %r69, %r65;
	shr.u32 	%r71, %r68, 5;
	add.s32 	%r72, %r71, %r67;
	add.s32 	%r12, %r29, %r70;
	add.s32 	%r13, %r29, %r72;
	shl.b32 	%r73, %r1, 6;
	or.b32  	%r74, %r73, 32;
	add.s32 	%r75, %r66, %r65;
	shl.b32 	%r76, %r32, 5;
	add.s32 	%r77, %r68, %r67;
	shr.u32 	%r78, %r75, 5;
	add.s32 	%r79, %r78, %r74;
	shr.u32 	%r80, %r77, 5;
	add.s32 	%r81, %r80, %r76;
	add.s32 	%r14, %r29, %r79;
	add.s32 	%r15, %r29, %r81;
	shl.b32 	%r82, %r1, 7;
	or.b32  	%r83, %r82, 64;
	add.s32 	%r84, %r75, %r74;
	shl.b32 	%r85, %r32, 6;
	add.s32 	%r86, %r77, %r76;
	shr.u32 	%r87, %r84, 5;
	add.s32 	%r88, %r87, %r83;
	shr.u32 	%r89, %r86, 5;
	add.s32 	%r90, %r89, %r85;
	add.s32 	%r16, %r29, %r88;
	add.s32 	%r17, %r29, %r90;
	shl.b32 	%r91, %r1, 8;
	or.b32  	%r92, %r91, 128;
	add.s32 	%r93, %r84, %r83;
	shl.b32 	%r94, %r32, 7;
	add.s32 	%r95, %r86, %r85;
	shr.u32 	%r96, %r93, 5;
	add.s32 	%r97, %r96, %r92;
	shr.u32 	%r98, %r95, 5;
	add.s32 	%r99, %r98, %r94;
	add.s32 	%r18, %r29, %r97;
	add.s32 	%r19, %r29, %r99;
	shl.b32 	%r100, %r1, 9;
	or.b32  	%r101, %r100, 256;
	add.s32 	%r102, %r93, %r92;
	shl.b32 	%r103, %r32, 8;
	add.s32 	%r104, %r95, %r94;
	shr.u32 	%r105, %r102, 5;
	add.s32 	%r106, %r105, %r101;
	shr.u32 	%r107, %r104, 5;
	add.s32 	%r108, %r107, %r103;
	add.s32 	%r20, %r29, %r106;
	add.s32 	%r21, %r29, %r108;
	shl.b32 	%r109, %r1, 10;
	add.s32 	%r110, %r102, %r101;
	shl.b32 	%r111, %r32, 9;
	add.s32 	%r112, %r104, %r103;
	shr.u32 	%r113, %r110, 5;
	add.s32 	%r114, %r113, %r109;
	add.s32 	%r115, %r114, %r29;
	shr.u32 	%r116, %r112, 5;
	add.s32 	%r117, %r116, %r111;
	add.s32 	%r22, %r115, 512;
	add.s32 	%r23, %r29, %r117;
	shl.b64 	%rd14, %rd21, 11;
	or.b64  	%rd20, %rd14, %rd13;
	cvta.to.global.u64 	%rd15, %rd19;
	add.s64 	%rd4, %rd15, 1024;
	cvta.to.global.u64 	%rd5, %rd12;
$L__BB33_2:
	setp.gt.u32 	%p2, %r1, 511;
	add.s64 	%rd16, %rd5, %rd20;
	ld.global.nc.u8 	%rs1, [%rd16];
	cvt.u16.u8 	%rs2, %rs1;
	st.shared.u8 	[%r2], %rs2;
	ld.global.nc.u8 	%rs3, [%rd16+1024];
	cvt.u16.u8 	%rs4, %rs3;
	st.shared.u8 	[%r3+1024], %rs4;
	bar.sync 	0;
	ld.shared.u8 	%rs5, [%r4];
	ld.shared.u8 	%rs6, [%r5+1];
	add.s16 	%rs7, %rs6, %rs5;
	st.shared.u8 	[%r5+1], %rs7;
	bar.sync 	0;
	@%p2 bra 	$L__BB33_4;
	ld.shared.u8 	%rs8, [%r6+-1];
	ld.shared.u8 	%rs9, [%r7+-1];
	add.s16 	%rs10, %rs9, %rs8;
	st.shared.u8 	[%r7+-1], %rs10;
$L__BB33_4:
	setp.gt.u32 	%p3, %r1, 255;
	bar.sync 	0;
	@%p3 bra 	$L__BB33_6;
	ld.shared.u8 	%rs11, [%r8+-1];
	ld.shared.u8 	%rs12, [%r9+-1];
	add.s16 	%rs13, %rs12, %rs11;
	st.shared.u8 	[%r9+-1], %rs13;
$L__BB33_6:
	setp.gt.u32 	%p4, %r1, 127;
	bar.sync 	0;
	@%p4 bra 	$L__BB33_8;
	ld.shared.u8 	%rs14, [%r10+-1];
	ld.shared.u8 	%rs15, [%r11+-1];
	add.s16 	%rs16, %rs15, %rs14;
	st.shared.u8 	[%r11+-1], %rs16;
$L__BB33_8:
	setp.gt.u32 	%p5, %r1, 63;
	bar.sync 	0;
	@%p5 bra 	$L__BB33_10;
	ld.shared.u8 	%rs17, [%r12+-1];
	ld.shared.u8 	%rs18, [%r13+-1];
	add.s16 	%rs19, %rs18, %rs17;
	st.shared.u8 	[%r13+-1], %rs19;
$L__BB33_10:
	setp.gt.u32 	%p6, %r1, 31;
	bar.sync 	0;
	@%p6 bra 	$L__BB33_12;
	ld.shared.u8 	%rs20, [%r14+-1];
	ld.shared.u8 	%rs21, [%r15+-1];
	add.s16 	%rs22, %rs21, %rs20;
	st.shared.u8 	[%r15+-1], %rs22;
$L__BB33_12:
	setp.gt.u32 	%p7, %r1, 15;
	bar.sync 	0;
	@%p7 bra 	$L__BB33_14;
	ld.shared.u8 	%rs23, [%r16+-1];
	ld.shared.u8 	%rs24, [%r17+-1];
	add.s16 	%rs25, %rs24, %rs23;
	st.shared.u8 	[%r17+-1], %rs25;
$L__BB33_14:
	setp.gt.u32 	%p8, %r1, 7;
	bar.sync 	0;
	@%p8 bra 	$L__BB33_16;
	ld.shared.u8 	%rs26, [%r18+-1];
	ld.shared.u8 	%rs27, [%r19+-1];
	add.s16 	%rs28, %rs27, %rs26;
	st.shared.u8 	[%r19+-1], %rs28;
$L__BB33_16:
	setp.gt.u32 	%p9, %r1, 3;
	bar.sync 	0;
	@%p9 bra 	$L__BB33_18;
	ld.shared.u8 	%rs29, [%r20+-1];
	ld.shared.u8 	%rs30, [%r21+-1];
	add.s16 	%rs31, %rs30, %rs29;
	st.shared.u8 	[%r21+-1], %rs31;
$L__BB33_18:
	setp.gt.u32 	%p10, %r1, 1;
	bar.sync 	0;
	@%p10 bra 	$L__BB33_20;
	ld.shared.u8 	%rs32, [%r22+-1];
	ld.shared.u8 	%rs33, [%r23+-1];
	add.s16 	%rs34, %rs33, %rs32;
	st.shared.u8 	[%r23+-1], %rs34;
$L__BB33_20:
	setp.ne.s32 	%p11, %r1, 0;
	bar.sync 	0;
	@%p11 bra 	$L__BB33_22;
	mov.b16 	%rs35, 0;
	st.shared.u8 	[_ZZ9scan_bcaoIcLi2048EEvlPT_PKS0_E4temp+2110], %rs35;
$L__BB33_22:
	bar.sync 	0;
	@%p11 bra 	$L__BB33_24;
	ld.shared.u8 	%rs36, [_ZZ9scan_bcaoIcLi2048EEvlPT_PKS0_E4temp+1054];
	ld.shared.u8 	%rs37, [_ZZ9scan_bcaoIcLi2048EEvlPT_PKS0_E4temp+2110];
	st.shared.u8 	[_ZZ9scan_bcaoIcLi2048EEvlPT_PKS0_E4temp+1054], %rs37;
	add.s16 	%rs38, %rs37, %rs36;
	st.shared.u8 	[_ZZ9scan_bcaoIcLi2048EEvlPT_PKS0_E4temp+2110], %rs38;
$L__BB33_24:
	bar.sync 	0;
	@%p10 bra 	$L__BB33_26;
	ld.shared.u8 	%rs39, [%r22+-1];
	ld.shared.u8 	%rs40, [%r23+-1];
	st.shared.u8 	[%r22+-1], %rs40;
	add.s16 	%rs41, %rs40, %rs39;
	st.shared.u8 	[%r23+-1], %rs41;
$L__BB33_26:
	bar.sync 	0;
	@%p9 bra 	$L__BB33_28;
	ld.shared.u8 	%rs42, [%r20+-1];
	ld.shared.u8 	%rs43, [%r21+-1];
	st.shared.u8 	[%r20+-1], %rs43;
	add.s16 	%rs44, %rs43, %rs42;
	st.shared.u8 	[%r21+-1], %rs44;
$L__BB33_28:
	bar.sync 	0;
	@%p8 bra 	$L__BB33_30;
	ld.shared.u8 	%rs45, [%r18+-1];
	ld.shared.u8 	%rs46, [%r19+-1];
	st.shared.u8 	[%r18+-1], %rs46;
	add.s16 	%rs47, %rs46, %rs45;
	st.shared.u8 	[%r19+-1], %rs47;
$L__BB33_30:
	bar.sync 	0;
	@%p7 bra 	$L__BB33_32;
	ld.shared.u8 	%rs48, [%r16+-1];
	ld.shared.u8 	%rs49, [%r17+-1];
	st.shared.u8 	[%r16+-1], %rs49;
	add.s16 	%rs50, %rs49, %rs48;
	st.shared.u8 	[%r17+-1], %rs50;
$L__BB33_32:
	bar.sync 	0;
	@%p6 bra 	$L__BB33_34;
	ld.shared.u8 	%rs51, [%r14+-1];
	ld.shared.u8 	%rs52, [%r15+-1];
	st.shared.u8 	[%r14+-1], %rs52;
	add.s16 	%rs53, %rs52, %rs51;
	st.shared.u8 	[%r15+-1], %rs53;
$L__BB33_34:
	setp.gt.u32 	%p18, %r1, 63;
	bar.sync 	0;
	@%p18 bra 	$L__BB33_36;
	ld.shared.u8 	%rs54, [%r12+-1];
	ld.shared.u8 	%rs55, [%r13+-1];
	st.shared.u8 	[%r12+-1], %rs55;
	add.s16 	%rs56, %rs55, %rs54;
	st.shared.u8 	[%r13+-1], %rs56;
$L__BB33_36:
	setp.gt.u32 	%p19, %r1, 127;
	bar.sync 	0;
	@%p19 bra 	$L__BB33_38;
	ld.shared.u8 	%rs57, [%r10+-1];
	ld.shared.u8 	%rs58, [%r11+-1];
	st.shared.u8 	[%r10+-1], %rs58;
	add.s16 	%rs59, %rs58, %rs57;
	st.shared.u8 	[%r11+-1], %rs59;
$L__BB33_38:
	setp.gt.u32 	%p20, %r1, 255;
	bar.sync 	0;
	@%p20 bra 	$L__BB33_40;
	ld.shared.u8 	%rs60, [%r8+-1];
	ld.shared.u8 	%rs61, [%r9+-1];
	st.shared.u8 	[%r8+-1], %rs61;
	add.s16 	%rs62, %rs61, %rs60;
	st.shared.u8 	[%r9+-1], %rs62;
$L__BB33_40:
	setp.gt.u32 	%p21, %r1, 511;
	bar.sync 	0;
	@%p21 bra 	$L__BB33_42;
	ld.shared.u8 	%rs63, [%r6+-1];
	ld.shared.u8 	%rs64, [%r7+-1];
	st.shared.u8 	[%r6+-1], %rs64;
	add.s16 	%rs65, %rs64, %rs63;
	st.shared.u8 	[%r7+-1], %rs65;
$L__BB33_42:
	bar.sync 	0;
	ld.shared.u8 	%rs66, [%r4];
	ld.shared.u8 	%rs67, [%r5+1];
	st.shared.u8 	[%r4], %rs67;
	add.s16 	%rs68, %rs67, %rs66;
	st.shared.u8 	[%r5+1], %rs68;
	bar.sync 	0;
	ld.shared.u8 	%rs69, [%r2];
	add.s64 	%rd17, %rd4, %rd20;
	st.global.u8 	[%rd17+-1024], %rs69;
	ld.shared.u8 	%rs70, [%r3+1024];
	st.global.u8 	[%rd17], %rs70;
	add.s64 	%rd21, %rd21, %rd2;
	shl.b64 	%rd18, %rd2, 11;
	add.s64 	%rd20, %rd20, %rd18;
	setp.lt.s64 	%p22, %rd21, %rd10;
	@%p22 bra 	$L__BB33_2;
$L__BB33_43:
	ret;

}
	// .globl	_Z4scanIsLi2048EEvlPT_PKS0_
.visible .entry _Z4scanIsLi2048EEvlPT_PKS0_(
	.param .u64 _Z4scanIsLi2048EEvlPT_PKS0__param_0,
	.param .u64 .ptr .align 1 _Z4scanIsLi2048EEvlPT_PKS0__param_1,
	.param .u64 .ptr .align 1 _Z4scanIsLi2048EEvlPT_PKS0__param_2
)
{
	.reg .pred 	%p<23>;
	.reg .b16 	%rs<67>;
	.reg .b32 	%r<86>;
	.reg .b64 	%rd<23>;
	// demoted variable
	.shared .align 2 .b8 _ZZ4scanIsLi2048EEvlPT_PKS0_E4temp[4096];
	ld.param.u64 	%rd8, [_Z4scanIsLi2048EEvlPT_PKS0__param_0];
	mov.u32 	%r32, %ctaid.x;
	cvt.u64.u32 	%rd22, %r32;
	setp.le.s64 	%p1, %rd8, %rd22;
	@%p1 bra 	$L__BB34_43;
	mov.u32 	%r1, %tid.x;
	shl.b32 	%r33, %r1, 1;
	shl.b32 	%r34, %r1, 3;
	add.s32 	%r35, %r33, 2;
	mov.u32 	%r36, %nctaid.x;
	cvt.u64.u32 	%rd2, %r36;
	or.b32  	%r37, %r34, 4;
	mov.u32 	%r38, _ZZ4scanIsLi2048EEvlPT_PKS0_E4temp;
	add.s32 	%r2, %r38, %r37;
	add.s32 	%r3, %r2, %r37;
	shl.b32 	%r39, %r35, 2;
	add.s32 	%r40, %r2, %r39;
	add.s32 	%r4, %r40, 4;
	shl.b32 	%r41, %r1, 4;
	add.s32 	%r42, %r3, %r41;
	add.s32 	%r5, %r42, 8;
	shl.b32 	%r43, %r35, 3;
	add.s32 	%r28, %r4, %r43;
	shl.b32 	%r44, %r1, 5;
	add.s32 	%r45, %r5, %r44;
	add.s32 	%r7, %r45, 16;
	shl.b32 	%r46, %r35, 4;
	add.s32 	%r26, %r28, %r46;
	shl.b32 	%r47, %r1, 6;
	add.s32 	%r48, %r7, %r47;
	add.s32 	%r9, %r48, 32;
	shl.b32 	%r49, %r35, 5;
	add.s32 	%r24, %r26, %r49;
	shl.b32 	%r50, %r1, 7;
	add.s32 	%r51, %r9, %r50;
	add.s32 	%r11, %r51, 64;
	shl.b32 	%r52, %r35, 6;
	add.s32 	%r23, %r24, %r52;
	shl.b32 	%r53, %r1, 8;
	add.s32 	%r54, %r11, %r53;
	add.s32 	%r13, %r54, 128;
	shl.b32 	%r55, %r35, 7;
	add.s32 	%r22, %r23, %r55;
	shl.b32 	%r56, %r1, 9;
	add.s32 	%r57, %r13, %r56;
	add.s32 	%r15, %r57, 256;
	shl.b32 	%r58, %r35, 8;
	add.s32 	%r20, %r22, %r58;
	shl.b32 	%r59, %r1, 10;
	add.s32 	%r60, %r15, %r59;
	add.s32 	%r17, %r60, 512;
	shl.b32 	%r61, %r35, 9;
	add.s32 	%r18, %r20, %r61;
	xor.b32  	%r62, %r59, -512;
	add.s32 	%r19, %r17, %r62;
	xor.b32  	%r63, %r56, -256;
	add.s32 	%r21, %r19, %r63;
	xor.b32  	%r64, %r53, -128;
	add.s32 	%r65, %r21, %r64;
	xor.b32  	%r66, %r50, -64;
	add.s32 	%r67, %r65, %r66;
	xor.b32  	%r68, %r47, -32;
	add.s32 	%r25, %r67, %r68;
	xor.b32  	%r69, %r44, -16;
	add.s32 	%r27, %r25, %r69;
	xor.b32  	%r70, %r41, -8;
	add.s32 	%r29, %r27, %r70;
	shl.b64 	%rd11, %rd22, 12;
	mul.wide.u32 	%rd12, %r1, 4;
	or.b64  	%rd21, %rd11, %rd12;
$L__BB34_2:
	ld.param.u64 	%rd20, [_Z4scanIsLi2048EEvlPT_PKS0__param_2];
	setp.gt.u32 	%p2, %r1, 511;
	cvta.to.global.u64 	%rd13, %rd20;
	add.s64 	%rd14, %rd13, %rd21;
	ld.global.nc.u16 	%rs1, [%rd14];
	shl.b32 	%r71, %r1, 2;
	mov.u32 	%r72, _ZZ4scanIsLi2048EEvlPT_PKS0_E4temp;
	add.s32 	%r73, %r72, %r71;
	st.shared.u16 	[%r73], %rs1;
	ld.global.nc.u16 	%rs2, [%rd14+2];
	st.shared.u16 	[%r73+2], %rs2;
	bar.sync 	0;
	ld.shared.u16 	%rs3, [%r73];
	ld.shared.u16 	%rs4, [%r73+2];
	add.s16 	%rs5, %rs4, %rs3;
	st.shared.u16 	[%r73+2], %rs5;
	bar.sync 	0;
	@%p2 bra 	$L__BB34_4;
	ld.shared.u16 	%rs6, [%r2+-2];
	ld.shared.u16 	%rs7, [%r2+2];
	add.s16 	%rs8, %rs7, %rs6;
	st.shared.u16 	[%r2+2], %rs8;
$L__BB34_4:
	setp.gt.u32 	%p3, %r1, 255;
	bar.sync 	0;
	@%p3 bra 	$L__BB34_6;
	ld.shared.u16 	%rs9, [%r3+-2];
	ld.shared.u16 	%rs10, [%r4+-2];
	add.s16 	%rs11, %rs10, %rs9;
	st.shared.u16 	[%r4+-2], %rs11;
$L__BB34_6:
	setp.gt.u32 	%p4, %r1, 127;
	bar.sync 	0;
	@%p4 bra 	$L__BB34_8;
	ld.shared.u16 	%rs12, [%r5+-2];
	ld.shared.u16 	%rs13, [%r28+-2];
	add.s16 	%rs14, %rs13, %rs12;
	st.shared.u16 	[%r28+-2], %rs14;
$L__BB34_8:
	setp.gt.u32 	%p5, %r1, 63;
	bar.sync 	0;
	@%p5 bra 	$L__BB34_10;
	ld.shared.u16 	%rs15, [%r7+-2];
	ld.shared.u16 	%rs16, [%r26+-2];
	add.s16 	%rs17, %rs16, %rs15;
	st.shared.u16 	[%r26+-2], %rs17;
$L__BB34_10:
	setp.gt.u32 	%p6, %r1, 31;
	bar.sync 	0;
	@%p6 bra 	$L__BB34_12;
	ld.shared.u16 	%rs18, [%r9+-2];
	ld.shared.u16 	%rs19, [%r24+-2];
	add.s16 	%rs20, %rs19, %rs18;
	st.shared.u16 	[%r24+-2], %rs20;
$L__BB34_12:
	setp.gt.u32 	%p7, %r1, 15;
	bar.sync 	0;
	@%p7 bra 	$L__BB34_14;
	ld.shared.u16 	%rs21, [%r11+-2];
	ld.shared.u16 	%rs22, [%r23+-2];
	add.s16 	%rs23, %rs22, %rs21;
	st.shared.u16 	[%r23+-2], %rs23;
$L__BB34_14:
	setp.gt.u32 	%p8, %r1, 7;
	bar.sync 	0;
	@%p8 bra 	$L__BB34_16;
	ld.shared.u16 	%rs24, [%r13+-2];
	ld.shared.u16 	%rs25, [%r22+-2];
	add.s16 	%rs26, %rs25, %rs24;
	st.shared.u16 	[%r22+-2], %rs26;
$L__BB34_16:
	setp.gt.u32 	%p9, %r1, 3;
	bar.sync 	0;
	@%p9 bra 	$L__BB34_18;
	ld.shared.u16 	%rs27, [%r15+-2];
	ld.shared.u16 	%rs28, [%r20+-2];
	add.s16 	%rs29, %rs28, %rs27;
	st.shared.u16 	[%r20+-2], %rs29;
$L__BB34_18:
	setp.gt.u32 	%p10, %r1, 1;
	bar.sync 	0;
	@%p10 bra 	$L__BB34_20;
	ld.shared.u16 	%rs30, [%r17+-2];
	ld.shared.u16 	%rs31, [%r18+-2];
	add.s16 	%rs32, %rs31, %rs30;
	st.shared.u16 	[%r18+-2], %rs32;
$L__BB34_20:
	setp.ne.s32 	%p11, %r1, 0;
	bar.sync 	0;
	@%p11 bra 	$L__BB34_22;
	mov.b16 	%rs33, 0;
	st.shared.u16 	[_ZZ4scanIsLi2048EEvlPT_PKS0_E4temp+4094], %rs33;
$L__BB34_22:
	bar.sync 	0;
	@%p11 bra 	$L__BB34_24;
	ld.shared.u16 	%rs34, [_ZZ4scanIsLi2048EEvlPT_PKS0_E4temp+2046];
	ld.shared.u16 	%rs35, [_ZZ4scanIsLi2048EEvlPT_PKS0_E4temp+4094];
	st.shared.u16 	[_ZZ4scanIsLi2048EEvlPT_PKS0_E4temp+2046], %rs35;
	add.s16 	%rs36, %rs35, %rs34;
	st.shared.u16 	[_ZZ4scanIsLi2048EEvlPT_PKS0_E4temp+4094], %rs36;
$L__BB34_24:
	bar.sync 	0;
	@%p10 bra 	$L__BB34_26;
	ld.shared.u16 	%rs37, [%r17+-2];
	ld.shared.u16 	%rs38, [%r18+-2];
	st.shared.u16 	[%r17+-2], %rs38;
	add.s16 	%rs39, %rs38, %rs37;
	st.shared.u16 	[%r18+-2], %rs39;
$L__BB34_26:
	bar.sync 	0;
	@%p9 bra 	$L__BB34_28;
	ld.shared.u16 	%rs40, [%r19+-2];
	ld.shared.u16 	%rs41, [%r20+-2];
	st.shared.u16 	[%r19+-2], %rs41;
	add.s16 	%rs42, %rs41, %rs40;
	st.shared.u16 	[%r20+-2], %rs42;
$L__BB34_28:
	bar.sync 	0;
	@%p8 bra 	$L__BB34_30;
	ld.shared.u16 	%rs43, [%r21+-2];
	ld.shared.u16 	%rs44, [%r22+-2];
	st.shared.u16 	[%r21+-2], %rs44;
	add.s16 	%rs45, %rs44, %rs43;
	st.shared.u16 	[%r22+-2], %rs45;
$L__BB34_30:
	shl.b32 	%r74, %r1, 8;
	xor.b32  	%r75, %r74, -128;
	add.s32 	%r31, %r21, %r75;
	bar.sync 	0;
	@%p7 bra 	$L__BB34_32;
	ld.shared.u16 	%rs46, [%r31+-2];
	ld.shared.u16 	%rs47, [%r23+-2];
	st.shared.u16 	[%r31+-2], %rs47;
	add.s16 	%rs48, %rs47, %rs46;
	st.shared.u16 	[%r23+-2], %rs48;
$L__BB34_32:
	bar.sync 	0;
	@%p6 bra 	$L__BB34_34;
	shl.b32 	%r76, %r1, 7;
	xor.b32  	%r77, %r76, -64;
	add.s32 	%r78, %r31, %r77;
	ld.shared.u16 	%rs49, [%r78+-2];
	ld.shared.u16 	%rs50, [%r24+-2];
	st.shared.u16 	[%r78+-2], %rs50;
	add.s16 	%rs51, %rs50, %rs49;
	st.shared.u16 	[%r24+-2], %rs51;
$L__BB34_34:
	setp.gt.u32 	%p18, %r1, 63;
	bar.sync 	0;
	@%p18 bra 	$L__BB34_36;
	ld.shared.u16 	%rs52, [%r25+-2];
	ld.shared.u16 	%rs53, [%r26+-2];
	st.shared.u16 	[%r25+-2], %rs53;
	add.s16 	%rs54, %rs53, %rs52;
	st.shared.u16 	[%r26+-2], %rs54;
$L__BB34_36:
	setp.gt.u32 	%p19, %r1, 127;
	bar.sync 	0;
	@%p19 bra 	$L__BB34_38;
	ld.shared.u16 	%rs55, [%r27+-2];
	ld.shared.u16 	%rs56, [%r28+-2];
	st.shared.u16 	[%r27+-2], %rs56;
	add.s16 	%rs57, %rs56, %rs55;
	st.shared.u16 	[%r28+-2], %rs57;
$L__BB34_38:
	setp.gt.u32 	%p20, %r1, 255;
	bar.sync 	0;
	@%p20 bra 	$L__BB34_40;
	ld.shared.u16 	%rs58, [%r29+-2];
	ld.shared.u16 	%rs59, [%r4+-2];
	st.shared.u16 	[%r29+-2], %rs59;
	add.s16 	%rs60, %rs59, %rs58;
	st.shared.u16 	[%r4+-2], %rs60;
$L__BB34_40:
	setp.gt.u32 	%p21, %r1, 511;
	bar.sync 	0;
	@%p21 bra 	$L__BB34_42;
	shl.b32 	%r79, %r1, 3;
	xor.b32  	%r80, %r79, -4;
	add.s32 	%r81, %r29, %r80;
	ld.shared.u16 	%rs61, [%r81+-2];
	sub.s32 	%r82, %r4, %r79;
	ld.shared.u16 	%rs62, [%r82+-10];
	st.shared.u16 	[%r81+-2], %rs62;
	add.s16 	%rs63, %rs62, %rs61;
	st.shared.u16 	[%r82+-10], %rs63;
$L__BB34_42:
	ld.param.u64 	%rd19, [_Z4scanIsLi2048EEvlPT_PKS0__param_1];
	ld.param.u64 	%rd18, [_Z4scanIsLi2048EEvlPT_PKS0__param_0];
	bar.sync 	0;
	shl.b32 	%r83, %r1, 2;
	mov.u32 	%r84, _ZZ4scanIsLi2048EEvlPT_PKS0_E4temp;
	add.s32 	%r85, %r84, %r83;
	ld.shared.u16 	%rs64, [%r85];
	ld.shared.u16 	%rs65, [%r85+2];
	st.shared.u16 	[%r85], %rs65;
	add.s16 	%rs66, %rs65, %rs64;
	st.shared.u16 	[%r85+2], %rs66;
	cvta.to.global.u64 	%rd15, %rd19;
	add.s64 	%rd16, %rd15, %rd21;
	st.global.u16 	[%rd16], %rs65;
	st.global.u16 	[%rd16+2], %rs66;
	add.s64 	%rd22, %rd22, %rd2;
	shl.b64 	%rd17, %rd2, 12;
	add.s64 	%rd21, %rd21, %rd17;
	setp.lt.s64 	%p22, %rd22, %rd18;
	@%p22 bra 	$L__BB34_2;
$L__BB34_43:
	ret;

}
	// .globl	_Z9scan_bcaoIsLi2048EEvlPT_PKS0_
.visible .entry _Z9scan_bcaoIsLi2048EEvlPT_PKS0_(
	.param .u64 _Z9scan_bcaoIsLi2048EEvlPT_PKS0__param_0,
	.param .u64 .ptr .align 1 _Z9scan_bcaoIsLi2048EEvlPT_PKS0__param_1,
	.param .u64 .ptr .align 1 _Z9scan_bcaoIsLi2048EEvlPT_PKS0__param_2
)
{
	.reg .pred 	%p<23>;
	.reg .b16 	%rs<69>;
	.reg .b32 	%r<140>;
	.reg .b64 	%rd<22>;
	// demoted variable
	.shared .align 2 .b8 _ZZ9scan_bcaoIsLi2048EEvlPT_PKS0_E4temp[8192];
	ld.param.u64 	%rd10, [_Z9scan_bcaoIsLi2048EEvlPT_PKS0__param_0];
	ld.param.u64 	%rd12, [_Z9scan_bcaoIsLi2048EEvlPT_PKS0__param_2];
	mov.u32 	%r24, %ctaid.x;
	cvt.u64.u32 	%rd21, %r24;
	setp.le.s64 	%p1, %rd10, %rd21;
	@%p1 bra 	$L__BB35_43;
	ld.param.u64 	%rd19, [_Z9scan_bcaoIsLi2048EEvlPT_PKS0__param_1];
	mov.u32 	%r1, %tid.x;
	or.b32  	%r25, %r1, 1024;
	shr.u32 	%r26, %r1, 5;
	shr.u32 	%r27, %r25, 5;
	add.s32 	%r28, %r26, %r1;
	shl.b32 	%r29, %r28, 1;
	mov.u32 	%r30, _ZZ9scan_bcaoIsLi2048EEvlPT_PKS0_E4temp;
	add.s32 	%r2, %r30, %r29;
	add.s32 	%r31, %r27, %r1;
	shl.b32 	%r32, %r31, 1;
	add.s32 	%r3, %r30, %r32;
	shl.b32 	%r33, %r1, 1;
	add.s32 	%r34, %r33, 2;
	mov.u32 	%r35, %nctaid.x;
	cvt.u64.u32 	%rd2, %r35;
	shr.u32 	%r36, %r1, 4;
	add.s32 	%r37, %r36, %r33;
	shr.u32 	%r38, %r33, 5;
	add.s32 	%r39, %r38, %r33;
	shl.b32 	%r40, %r37, 1;
	add.s32 	%r4, %r30, %r40;
	shl.b32 	%r41, %r39, 1;
	add.s32 	%r5, %r30, %r41;
	shl.b32 	%r42, %r1, 2;
	or.b32  	%r43, %r42, 2;
	shl.b32 	%r44, %r34, 1;
	shr.u32 	%r45, %r42, 5;
	add.s32 	%r46, %r45, %r43;
	add.s32 	%r47, %r45, %r44;
	shl.b32 	%r48, %r46, 1;
	add.s32 	%r6, %r30, %r48;
	shl.b32 	%r49, %r47, 1;
	add.s32 	%r7, %r30, %r49;
	shl.b32 	%r50, %r1, 3;
	or.b32  	%r51, %r50, 4;
	add.s32 	%r52, %r43, %r42;
	or.b32  	%r53, %r52, 1;
	shl.b32 	%r54, %r34, 2;
	add.s32 	%r55, %r44, %r42;
	shr.u32 	%r56, %r52, 5;
	add.s32 	%r57, %r56, %r51;
	shr.u32 	%r58, %r55, 5;
	add.s32 	%r59, %r58, %r54;
	shl.b32 	%r60, %r57, 1;
	add.s32 	%r8, %r30, %r60;
	shl.b32 	%r61, %r59, 1;
	add.s32 	%r9, %r30, %r61;
	shl.b32 	%r62, %r1, 4;
	or.b32  	%r63, %r62, 8;
	add.s32 	%r64, %r53, %r51;
	shl.b32 	%r65, %r34, 3;
	add.s32 	%r66, %r54, %r55;
	or.b32  	%r67, %r66, 3;
	shr.u32 	%r68, %r64, 5;
	add.s32 	%r69, %r68, %r63;
	shr.u32 	%r70, %r66, 5;
	add.s32 	%r71, %r70, %r65;
	shl.b32 	%r72, %r69, 1;
	add.s32 	%r10, %r30, %r72;
	shl.b32 	%r73, %r71, 1;
	add.s32 	%r11, %r30, %r73;
	shl.b32 	%r74, %r1, 5;
	or.b32  	%r75, %r74, 16;
	add.s32 	%r76, %r64, %r63;
	shl.b32 	%r77, %r34, 4;
	add.s32 	%r78, %r67, %r65;
	shr.u32 	%r79, %r76, 5;
	add.s32 	%r80, %r79, %r75;
	shr.u32 	%r81, %r78, 5;
	add.s32 	%r82, %r81, %r77;
	shl.b32 	%r83, %r80, 1;
	add.s32 	%r12, %r30, %r83;
	shl.b32 	%r84, %r82, 1;
	add.s32 	%r13, %r30, %r84;
	shl.b32 	%r85, %r1, 6;
	or.b32  	%r86, %r85, 32;
	add.s32 	%r87, %r76, %r75;
	shl.b32 	%r88, %r34, 5;
	add.s32 	%r89, %r78, %r77;
	shr.u32 	%r90, %r87, 5;
	add.s32 	%r91, %r90, %r86;
	shr.u32 	%r92, %r89, 5;
	add.s32 	%r93, %r92, %r88;
	shl.b32 	%r94, %r91, 1;
	add.s32 	%r14, %r30, %r94;
	shl.b32 	%r95, %r93, 1;
	add.s32 	%r15, %r30, %r95;
	shl.b32 	%r96, %r1, 7;
	or.b32  	%r97, %r96, 64;
	add.s32 	%r98, %r87, %r86;
	shl.b32 	%r99, %r34, 6;
	add.s32 	%r100, %r89, %r88;
	shr.u32 	%r101, %r98, 5;
	add.s32 	%r102, %r101, %r97;
	shr.u32 	%r103, %r100, 5;
	add.s32 	%r104, %r103, %r99;
	shl.b32 	%r105, %r102, 1;
	add.s32 	%r16, %r30, %r105;
	shl.b32 	%r106, %r104, 1;
	add.s32 	%r17, %r30, %r106;
	shl.b32 	%r107, %r1, 8;
	or.b32  	%r108, %r107, 128;
	add.s32 	%r109, %r98, %r97;
	shl.b32 	%r110, %r34, 7;
	add.s32 	%r111, %r100, %r99;
	shr.u32 	%r112, %r109, 5;
	add.s32 	%r113, %r112, %r108;
	shr.u32 	%r114, %r111, 5;
	add.s32 	%r115, %r114, %r110;
	shl.b32 	%r116, %r113, 1;
	add.s32 	%r18, %r30, %r116;
	shl.b32 	%r117, %r115, 1;
	add.s32 	%r19, %r30, %r117;
	shl.b32 	%r118, %r1, 9;
	or.b32  	%r119, %r118, 256;
	add.s32 	%r120, %r109, %r108;
	shl.b32 	%r121, %r34, 8;
	add.s32 	%r122, %r111, %r110;
	shr.u32 	%r123, %r120, 5;
	add.s32 	%r124, %r123, %r119;
	shr.u32 	%r125, %r122, 5;
	add.s32 	%r126, %r125, %r121;
	shl.b32 	%r127, %r124, 1;
	add.s32 	%r20, %r30, %r127;
	shl.b32 	%r128, %r126, 1;
	add.s32 	%r21, %r30, %r128;
	shl.b32 	%r129, %r1, 10;
	add.s32 	%r130, %r120, %r119;
	shl.b32 	%r131, %r34, 9;
	add.s32 	%r132, %r122, %r121;
	shr.u32 	%r133, %r130, 5;
	add.s32 	%r134, %r133, %r129;
	shl.b32 	%r135, %r134, 1;
	shr.u32 	%r136, %r132, 5;
	add.s32 	%r137, %r136, %r131;
	add.s32 	%r138, %r135, %r30;
	add.s32 	%r22, %r138, 1024;
	shl.b32 	%r139, %r137, 1;
	add.s32 	%r23, %r30, %r139;
	cvta.to.global.u64 	%rd13, %rd12;
	add.s64 	%rd3, %rd13, 2048;
	shl.b64 	%rd14, %rd21, 12;
	mul.wide.u32 	%rd15, %r1, 2;
	or.b64  	%rd20, %rd14, %rd15;
	cvta.to.global.u64 	%rd5, %rd19;
$L__BB35_2:
	setp.gt.u32 	%p2, %r1, 511;
	add.s64 	%rd16, %rd3, %rd20;
	ld.global.nc.u16 	%rs1, [%rd16+-2048];
	st.shared.u16 	[%r2], %rs1;
	ld.global.nc.u16 	%rs2, [%rd16];
	st.shared.u16 	[%r3+2048], %rs2;
	bar.sync 	0;
	ld.shared.u16 	%rs3, [%r4];
	ld.shared.u16 	%rs4, [%r5+2];
	add.s16 	%rs5, %rs4, %rs3;
	st.shared.u16 	[%r5+2], %rs5;
	bar.sync 	0;
	@%p2 bra 	$L__BB35_4;
	ld.shared.u16 	%rs6, [%r6+-2];
	ld.shared.u16 	%rs7, [%r7+-2];
	add.s16 	%rs8, %rs7, %rs6;
	st.shared.u16 	[%r7+-2], %rs8;
$L__BB35_4:
	setp.gt.u32 	%p3, %r1, 255;
	bar.sync 	0;
	@%p3 bra 	$L__BB35_6;
	ld.shared.u16 	%rs9, [%r8+-2];
	ld.shared.u16 	%rs10, [%r9+-2];
	add.s16 	%rs11, %rs10, %rs9;
	st.shared.u16 	[%r9+-2], %rs11;
$L__BB35_6:
	setp.gt.u32 	%p4, %r1, 127;
	bar.sync 	0;
	@%p4 bra 	$L__BB35_8;
	ld.shared.u16 	%rs12, [%r10+-2];
	ld.shared.u16 	%rs13, [%r11+-2];
	add.s16 	%rs14, %rs13, %rs12;
	st.shared.u16 	[%r11+-2], %rs14;
$L__BB35_8:
	setp.gt.u32 	%p5, %r1, 63;
	bar.sync 	0;
	@%p5 bra 	$L__BB35_10;
	ld.shared.u16 	%rs15, [%r12+-2];
	ld.shared.u16 	%rs16, [%r13+-2];
	add.s16 	%rs17, %rs16, %rs15;
	st.shared.u16 	[%r13+-2], %rs17;
$L__BB35_10:
	setp.gt.u32 	%p6, %r1, 31;
	bar.sync 	0;
	@%p6 bra 	$L__BB35_12;
	ld.shared.u16 	%rs18, [%r14+-2];
	ld.shared.u16 	%rs19, [%r15+-2];
	add.s16 	%rs20, %rs19, %rs18;
	st.shared.u16 	[%r15+-2], %rs20;
$L__BB35_12:
	setp.gt.u32 	%p7, %r1, 15;
	bar.sync 	0;
	@%p7 bra 	$L__BB35_14;
	ld.shared.u16 	%rs21, [%r16+-2];
	ld.shared.u16 	%rs22, [%r17+-2];
	add.s16 	%rs23, %rs22, %rs21;
	st.shared.u16 	[%r17+-2], %rs23;
$L__BB35_14:
	setp.gt.u32 	%p8, %r1, 7;
	bar.sync 	0;
	@%p8 bra 	$L__BB35_16;
	ld.shared.u16 	%rs24, [%r18+-2];
	ld.shared.u16 	%rs25, [%r19+-2];
	add.s16 	%rs26, %rs25, %rs24;
	st.shared.u16 	[%r19+-2], %rs26;
$L__BB35_16:
	setp.gt.u32 	%p9, %r1, 3;
	bar.sync 	0;
	@%p9 bra 	$L__BB35_18;
	ld.shared.u16 	%rs27, [%r20+-2];
	ld.shared.u16 	%rs28, [%r21+-2];
	add.s16 	%rs29, %rs28, %rs27;
	st.shared.u16 	[%r21+-2], %rs29;
$L__BB35_18:
	setp.gt.u32 	%p10, %r1, 1;
	bar.sync 	0;
	@%p10 bra 	$L__BB35_20;
	ld.shared.u16 	%rs30, [%r22+-2];
	ld.shared.u16 	%rs31, [%r23+-2];
	add.s16 	%rs32, %rs31, %rs30;
	st.shared.u16 	[%r23+-2], %rs32;
$L__BB35_20:
	setp.ne.s32 	%p11, %r1, 0;
	bar.sync 	0;
	@%p11 bra 	$L__BB35_22;
	mov.b16 	%rs33, 0;
	st.shared.u16 	[_ZZ9scan_bcaoIsLi2048EEvlPT_PKS0_E4temp+4220], %rs33;
$L__BB35_22:
	bar.sync 	0;
	@%p11 bra 	$L__BB35_24;
	ld.shared.u16 	%rs34, [_ZZ9scan_bcaoIsLi2048EEvlPT_PKS0_E4temp+2108];
	ld.shared.u16 	%rs35, [_ZZ9scan_bcaoIsLi2048EEvlPT_PKS0_E4temp+4220];
	st.shared.u16 	[_ZZ9scan_bcaoIsLi2048EEvlPT_PKS0_E4temp+2108], %rs35;
	add.s16 	%rs36, %rs35, %rs34;
	st.shared.u16 	[_ZZ9scan_bcaoIsLi2048EEvlPT_PKS0_E4temp+4220], %rs36;
$L__BB35_24:
	bar.sync 	0;
	@%p10 bra 	$L__BB35_26;
	ld.shared.u16 	%rs37, [%r22+-2];
	ld.shared.u16 	%rs38, [%r23+-2];
	st.shared.u16 	[%r22+-2], %rs38;
	add.s16 	%rs39, %rs38, %rs37;
	st.shared.u16 	[%r23+-2], %rs39;
$L__BB35_26:
	bar.sync 	0;
	@%p9 bra 	$L__BB35_28;
	ld.shared.u16 	%rs40, [%r20+-2];
	ld.shared.u16 	%rs41, [%r21+-2];
	st.shared.u16 	[%r20+-2], %rs41;
	add.s16 	%rs42, %rs41, %rs40;
	st.shared.u16 	[%r21+-2], %rs42;
$L__BB35_28:
	bar.sync 	0;
	@%p8 bra 	$L__BB35_30;
	ld.shared.u16 	%rs43, [%r18+-2];
	ld.shared.u16 	%rs44, [%r19+-2];
	st.shared.u16 	[%r18+-2], %rs44;
	add.s16 	%rs45, %rs44, %rs43;
	st.shared.u16 	[%r19+-2], %rs45;
$L__BB35_30:
	bar.sync 	0;
	@%p7 bra 	$L__BB35_32;
	ld.shared.u16 	%rs46, [%r16+-2];
	ld.shared.u16 	%rs47, [%r17+-2];
	st.shared.u16 	[%r16+-2], %rs47;
	add.s16 	%rs48, %rs47, %rs46;
	st.shared.u16 	[%r17+-2], %rs48;
$L__BB35_32:
	bar.sync 	0;
	@%p6 bra 	$L__BB35_34;
	ld.shared.u16 	%rs49, [%r14+-2];
	ld.shared.u16 	%rs50, [%r15+-2];
	st.shared.u16 	[%r14+-2], %rs50;
	add.s16 	%rs51, %rs50, %rs49;
	st.shared.u16 	[%r15+-2], %rs51;
$L__BB35_34:
	setp.gt.u32 	%p18, %r1, 63;
	bar.sync 	0;
	@%p18 bra 	$L__BB35_36;
	ld.shared.u16 	%rs52, [%r12+-2];
	ld.shared.u16 	%rs53, [%r13+-2];
	st.shared.u16 	[%r12+-2], %rs53;
	add.s16 	%rs54, %rs53, %rs52;
	st.shared.u16 	[%r13+-2], %rs54;
$L__BB35_36:
	setp.gt.u32 	%p19, %r1, 127;
	bar.sync 	0;
	@%p19 bra 	$L__BB35_38;
	ld.shared.u16 	%rs55, [%r10+-2];
	ld.shared.u16 	%rs56, [%r11+-2];
	st.shared.u16 	[%r10+-2], %rs56;
	add.s16 	%rs57, %rs56, %rs55;
	st.shared.u16 	[%r11+-2], %rs57;
$L__BB35_38:
	setp.gt.u32 	%p20, %r1, 255;
	bar.sync 	0;
	@%p20 bra 	$L__BB35_40;
	ld.shared.u16 	%rs58, [%r8+-2];
	ld.shared.u16 	%rs59, [%r9+-2];
	st.shared.u16 	[%r8+-2], %rs59;
	add.s16 	%rs60, %rs59, %rs58;
	st.shared.u16 	[%r9+-2], %rs60;
$L__BB35_40:
	setp.gt.u32 	%p21, %r1, 511;
	bar.sync 	0;
	@%p21 bra 	$L__BB35_42;
	ld.shared.u16 	%rs61, [%r6+-2];
	ld.shared.u16 	%rs62, [%r7+-2];
	st.shared.u16 	[%r6+-2], %rs62;
	add.s16 	%rs63, %rs62, %rs61;
	st.shared.u16 	[%r7+-2], %rs63;
$L__BB35_42:
	bar.sync 	0;
	ld.shared.u16 	%rs64, [%r4];
	ld.shared.u16 	%rs65, [%r5+2];
	st.shared.u16 	[%r4], %rs65;
	add.s16 	%rs66, %rs65, %rs64;
	st.shared.u16 	[%r5+2], %rs66;
	bar.sync 	0;
	ld.shared.u16 	%rs67, [%r2];
	add.s64 	%rd17, %rd5, %rd20;
	st.global.u16 	[%rd17], %rs67;
	ld.shared.u16 	%rs68, [%r3+2048];
	st.global.u16 	[%rd17+2048], %rs68;
	add.s64 	%rd21, %rd21, %rd2;
	shl.b64 	%rd18, %rd2, 12;
	add.s64 	%rd20, %rd20, %rd18;
	setp.lt.s64 	%p22, %rd21, %rd10;
	@%p22 bra 	$L__BB35_2;
$L__BB35_43:
	ret;

}
	// .globl	_Z4scanIiLi2048EEvlPT_PKS0_
.visible .entry _Z4scanIiLi2048EEvlPT_PKS0_(
	.param .u64 _Z4scanIiLi2048EEvlPT_PKS0__param_0,
	.param .u64 .ptr .align 1 _Z4scanIiLi2048EEvlPT_PKS0__param_1,
	.param .u64 .ptr .align 1 _Z4scanIiLi2048EEvlPT_PKS0__param_2
)
{
	.reg .pred 	%p<23>;
	.reg .b32 	%r<152>;
	.reg .b64 	%rd<23>;
	// demoted variable
	.shared .align 4 .b8 _ZZ4scanIiLi2048EEvlPT_PKS0_E4temp[8192];
	ld.param.u64 	%rd8, [_Z4scanIiLi2048EEvlPT_PKS0__param_0];
	mov.u32 	%r32, %ctaid.x;
	cvt.u64.u32 	%rd22, %r32;
	setp.le.s64 	%p1, %rd8, %rd22;
	@%p1 bra 	$L__BB36_43;
	mov.u32 	%r1, %tid.x;
	shl.b32 	%r33, %r1, 1;
	shl.b32 	%r34, %r1, 4;
	add.s32 	%r35, %r33, 2;
	mov.u32 	%r36, %nctaid.x;
	cvt.u64.u32 	%rd2, %r36;
	or.b32  	%r37, %r34, 8;
	mov.u32 	%r38, _ZZ4scanIiLi2048EEvlPT_PKS0_E4temp;
	add.s32 	%r2, %r38, %r37;
	add.s32 	%r3, %r2, %r37;
	shl.b32 	%r39, %r35, 3;
	add.s32 	%r40, %r2, %r39;
	add.s32 	%r4, %r40, 8;
	shl.b32 	%r41, %r1, 5;
	add.s32 	%r42, %r3, %r41;
	add.s32 	%r5, %r42, 16;
	shl.b32 	%r43, %r35, 4;
	add.s32 	%r28, %r4, %r43;
	shl.b32 	%r44, %r1, 6;
	add.s32 	%r45, %r5, %r44;
	add.s32 	%r7, %r45, 32;
	shl.b32 	%r46, %r35, 5;
	add.s32 	%r26, %r28, %r46;
	shl.b32 	%r47, %r1, 7;
	add.s32 	%r48, %r7, %r47;
	add.s32 	%r9, %r48, 64;
	shl.b32 	%r49, %r35, 6;
	add.s32 	%r24, %r26, %r49;
	shl.b32 	%r50, %r1, 8;
	add.s32 	%r51, %r9, %r50;
	add.s32 	%r11, %r51, 128;
	shl.b32 	%r52, %r35, 7;
	add.s32 	%r23, %r24, %r52;
	shl.b32 	%r53, %r1, 9;
	add.s32 	%r54, %r11, %r53;
	add.s32 	%r13, %r54, 256;
	shl.b32 	%r55, %r35, 8;
	add.s32 	%r22, %r23, %r55;
	shl.b32 	%r56, %r1, 10;
	add.s32 	%r57, %r13, %r56;
	add.s32 	%r15, %r57, 512;
	shl.b32 	%r58, %r35, 9;
	add.s32 	%r20, %r22, %r58;
	shl.b32 	%r59, %r1, 11;
	add.s32 	%r60, %r15, %r59;
	add.s32 	%r17, %r60, 1024;
	shl.b32 	%r61, %r35, 10;
	add.s32 	%r18, %r20, %r61;
	xor.b32  	%r62, %r59, -1024;
	add.s32 	%r19, %r17, %r62;
	xor.b32  	%r63, %r56, -512;
	add.s32 	%r21, %r19, %r63;
	xor.b32  	%r64, %r53, -256;
	add.s32 	%r65, %r21, %r64;
	xor.b32  	%r66, %r50, -128;
	add.s32 	%r67, %r65, %r66;
	xor.b32  	%r68, %r47, -64;
	add.s32 	%r25, %r67, %r68;
	xor.b32  	%r69, %r44, -32;
	add.s32 	%r27, %r25, %r69;
	xor.b32  	%r70, %r41, -16;
	add.s32 	%r29, %r27, %r70;
	shl.b64 	%rd11, %rd22, 13;
	mul.wide.u32 	%rd12, %r1, 8;
	or.b64  	%rd21, %rd11, %rd12;
$L__BB36_2:
	ld.param.u64 	%rd20, [_Z4scanIiLi2048EEvlPT_PKS0__param_2];
	setp.gt.u32 	%p2, %r1, 511;
	cvta.to.global.u64 	%rd13, %rd20;
	add.s64 	%rd14, %rd13, %rd21;
	ld.global.nc.u32 	%r71, [%rd14];
	shl.b32 	%r72, %r1, 3;
	mov.u32 	%r73, _ZZ4scanIiLi2048EEvlPT_PKS0_E4temp;
	add.s32 	%r74, %r73, %r72;
	st.shared.u32 	[%r74], %r71;
	ld.global.nc.u32 	%r75, [%rd14+4];
	st.shared.u32 	[%r74+4], %r75;
	bar.sync 	0;
	ld.shared.u32 	%r76, [%r74];
	ld.shared.u32 	%r77, [%r74+4];
	add.s32 	%r78, %r77, %r76;
	st.shared.u32 	[%r74+4], %r78;
	bar.sync 	0;
	@%p2 bra 	$L__BB36_4;
	ld.shared.u32 	%r79, [%r2+-4];
	ld.shared.u32 	%r80, [%r2+4];
	add.s32 	%r81, %r80, %r79;
	st.shared.u32 	[%r2+4], %r81;
$L__BB36_4:
	setp.gt.u32 	%p3, %r1, 255;
	bar.sync 	0;
	@%p3 bra 	$L__BB36_6;
	ld.shared.u32 	%r82, [%r3+-4];
	ld.shared.u32 	%r83, [%r4+-4];
	add.s32 	%r84, %r83, %r82;
	st.shared.u32 	[%r4+-4], %r84;
$L__BB36_6:
	setp.gt.u32 	%p4, %r1, 127;
	bar.sync 	0;
	@%p4 bra 	$L__BB36_8;
	ld.shared.u32 	%r85, [%r5+-4];
	ld.shared.u32 	%r86, [%r28+-4];
	add.s32 	%r87, %r86, %r85;
	st.shared.u32 	[%r28+-4], %r87;
$L__BB36_8:
	setp.gt.u32 	%p5, %r1, 63;
	bar.sync 	0;
	@%p5 bra 	$L__BB36_10;
	ld.shared.u32 	%r88, [%r7+-4];
	ld.shared.u32 	%r89, [%r26+-4];
	add.s32 	%r90, %r89, %r88;
	st.shared.u32 	[%r26+-4], %r90;
$L__BB36_10:
	setp.gt.u32 	%p6, %r1, 31;
	bar.sync 	0;
	@%p6 bra 	$L__BB36_12;
	ld.shared.u32 	%r91, [%r9+-4];
	ld.shared.u32 	%r92, [%r24+-4];
	add.s32 	%r93, %r92, %r91;
	st.shared.u32 	[%r24+-4], %r93;
$L__BB36_12:
	setp.gt.u32 	%p7, %r1, 15;
	bar.sync 	0;
	@%p7 bra 	$L__BB36_14;
	ld.shared.u32 	%r94, [%r11+-4];
	ld.shared.u32 	%r95, [%r23+-4];
	add.s32 	%r96, %r95, %r94;
	st.shared.u32 	[%r23+-4], %r96;
$L__BB36_14:
	setp.gt.u32 	%p8, %r1, 7;
	bar.sync 	0;
	@%p8 bra 	$L__BB36_16;
	ld.shared.u32 	%r97, [%r13+-4];
	ld.shared.u32 	%r98, [%r22+-4];
	add.s32 	%r99, %r98, %r97;
	st.shared.u32 	[%r22+-4], %r99;
$L__BB36_16:
	setp.gt.u32 	%p9, %r1, 3;
	bar.sync 	0;
	@%p9 bra 	$L__BB36_18;
	ld.shared.u32 	%r100, [%r15+-4];
	ld.shared.u32 	%r101, [%r20+-4];
	add.s32 	%r102, %r101, %r100;
	st.shared.u32 	[%r20+-4], %r102;
$L__BB36_18:
	setp.gt.u32 	%p10, %r1, 1;
	bar.sync 	0;
	@%p10 bra 	$L__BB36_20;
	ld.shared.u32 	%r103, [%r17+-4];
	ld.shared.u32 	%r104, [%r18+-4];
	add.s32 	%r105, %r104, %r103;
	st.shared.u32 	[%r18+-4], %r105;
$L__BB36_20:
	setp.ne.s32 	%p11, %r1, 0;
	bar.sync 	0;
	@%p11 bra 	$L__BB36_22;
	mov.b32 	%r106, 0;
	st.shared.u32 	[_ZZ4scanIiLi2048EEvlPT_PKS0_E4temp+8188], %r106;
$L__BB36_22:
	bar.sync 	0;
	@%p11 bra 	$L__BB36_24;
	ld.shared.u32 	%r107, [_ZZ4scanIiLi2048EEvlPT_PKS0_E4temp+4092];
	ld.shared.u32 	%r108, [_ZZ4scanIiLi2048EEvlPT_PKS0_E4temp+8188];
	st.shared.u32 	[_ZZ4scanIiLi2048EEvlPT_PKS0_E4temp+4092], %r108;
	add.s32 	%r109, %r108, %r107;
	st.shared.u32 	[_ZZ4scanIiLi2048EEvlPT_PKS0_E4temp+8188], %r109;
$L__BB36_24:
	bar.sync 	0;
	@%p10 bra 	$L__BB36_26;
	ld.shared.u32 	%r110, [%r17+-4];
	ld.shared.u32 	%r111, [%r18+-4];
	st.shared.u32 	[%r17+-4], %r111;
	add.s32 	%r112, %r111, %r110;
	st.shared.u32 	[%r18+-4], %r112;
$L__BB36_26:
	bar.sync 	0;
	@%p9 bra 	$L__BB36_28;
	ld.shared.u32 	%r113, [%r19+-4];
	ld.shared.u32 	%r114, [%r20+-4];
	st.shared.u32 	[%r19+-4], %r114;
	add.s32 	%r115, %r114, %r113;
	st.shared.u32 	[%r20+-4], %r115;
$L__BB36_28:
	bar.sync 	0;
	@%p8 bra 	$L__BB36_30;
	ld.shared.u32 	%r116, [%r21+-4];
	ld.shared.u32 	%r117, [%r22+-4];
	st.shared.u32 	[%r21+-4], %r117;
	add.s32 	%r118, %r117, %r116;
	st.shared.u32 	[%r22+-4], %r118;
$L__BB36_30:
	shl.b32 	%r119, %r1, 9;
	xor.b32  	%r120, %r119, -256;
	add.s32 	%r31, %r21, %r120;
	bar.sync 	0;
	@%p7 bra 	$L__BB36_32;
	ld.shared.u32 	%r121, [%r31+-4];
	ld.shared.u32 	%r122, [%r23+-4];
	st.shared.u32 	[%r31+-4], %r122;
	add.s32 	%r123, %r122, %r121;
	st.shared.u32 	[%r23+-4], %r123;
$L__BB36_32:
	bar.sync 	0;
	@%p6 bra 	$L__BB36_34;
	shl.b32 	%r124, %r1, 8;
	xor.b32  	%r125, %r124, -128;
	add.s32 	%r126, %r31, %r125;
	ld.shared.u32 	%r127, [%r126+-4];
	ld.shared.u32 	%r128, [%r24+-4];
	st.shared.u32 	[%r126+-4], %r128;
	add.s32 	%r129, %r128, %r127;
	st.shared.u32 	[%r24+-4], %r129;
$L__BB36_34:
	setp.gt.u32 	%p18, %r1, 63;
	bar.sync 	0;
	@%p18 bra 	$L__BB36_36;
	ld.shared.u32 	%r130, [%r25+-4];
	ld.shared.u32 	%r131, [%r26+-4];
	st.shared.u32 	[%r25+-4], %r131;
	add.s32 	%r132, %r131, %r130;
	st.shared.u32 	[%r26+-4], %r132;
$L__BB36_36:
	setp.gt.u32 	%p19, %r1, 127;
	bar.sync 	0;
	@%p19 bra 	$L__BB36_38;
	ld.shared.u32 	%r133, [%r27+-4];
	ld.shared.u32 	%r134, [%r28+-4];
	st.shared.u32 	[%r27+-4], %r134;
	add.s32 	%r135, %r134, %r133;
	st.shared.u32 	[%r28+-4], %r135;
$L__BB36_38:
	setp.gt.u32 	%p20, %r1, 255;
	bar.sync 	0;
	@%p20 bra 	$L__BB36_40;
	ld.shared.u32 	%r136, [%r29+-4];
	ld.shared.u32 	%r137, [%r4+-4];
	st.shared.u32 	[%r29+-4], %r137;
	add.s32 	%r138, %r137, %r136;
	st.shared.u32 	[%r4+-4], %r138;
$L__BB36_40:
	setp.gt.u32 	%p21, %r1, 511;
	bar.sync 	0;
	@%p21 bra 	$L__BB36_42;
	shl.b32 	%r139, %r1, 4;
	xor.b32  	%r140, %r139, -8;
	add.s32 	%r141, %r29, %r140;
	ld.shared.u32 	%r142, [%r141+-4];
	sub.s32 	%r143, %r4, %r139;
	ld.shared.u32 	%r144, [%r143+-20];
	st.shared.u32 	[%r141+-4], %r144;
	add.s32 	%r145, %r144, %r142;
	st.shared.u32 	[%r143+-20], %r145;
$L__BB36_42:
	ld.param.u64 	%rd19, [_Z4scanIiLi2048EEvlPT_PKS0__param_1];
	ld.param.u64 	%rd18, [_Z4scanIiLi2048EEvlPT_PKS0__param_0];
	bar.sync 	0;
	shl.b32 	%r146, %r1, 3;
	mov.u32 	%r147, _ZZ4scanIiLi2048EEvlPT_PKS0_E4temp;
	add.s32 	%r148, %r147, %r146;
	ld.shared.u32 	%r149, [%r148];
	ld.shared.u32 	%r150, [%r148+4];
	st.shared.u32 	[%r148], %r150;
	add.s32 	%r151, %r150, %r149;
	st.shared.u32 	[%r148+4], %r151;
	cvta.to.global.u64 	%rd15, %rd19;
	add.s64 	%rd16, %rd15, %rd21;
	st.global.u32 	[%rd16], %r150;
	st.global.u32 	[%rd16+4], %r151;
	add.s64 	%rd22, %rd22, %rd2;
	shl.b64 	%rd17, %rd2, 13;
	add.s64 	%rd21, %rd21, %rd17;
	setp.lt.s64 	%p22, %rd22, %rd18;
	@%p22 bra 	$L__BB36_2;
$L__BB36_43:
	ret;

}
	// .globl	_Z9scan_bcaoIiLi2048EEvlPT_PKS0_
.visible .entry _Z9scan_bcaoIiLi2048EEvlPT_PKS0_(
	.param .u64 _Z9scan_bcaoIiLi2048EEvlPT_PKS0__param_0,
	.param .u64 .ptr .align 1 _Z9scan_bcaoIiLi2048EEvlPT_PKS0__param_1,
	.param .u64 .ptr .align 1 _Z9scan_bcaoIiLi2048EEvlPT_PKS0__param_2
)
{
	.reg .pred 	%p<23>;
	.reg .b32 	%r<208>;
	.reg .b64 	%rd<22>;
	// demoted variable
	.shared .align 4 .b8 _ZZ9scan_bcaoIiLi2048EEvlPT_PKS0_E4temp[16384];
	ld.param.u64 	%rd10, [_Z9scan_bcaoIiLi2048EEvlPT_PKS0__param_0];
	ld.param.u64 	%rd12, [_Z9scan_bcaoIiLi2048EEvlPT_PKS0__param_2];
	mov.u32 	%r24, %ctaid.x;
	cvt.u64.u32 	%rd21, %r24;
	setp.le.s64 	%p1, %rd10, %rd21;
	@%p1 bra 	$L__BB37_43;
	ld.param.u64 	%rd19, [_Z9scan_bcaoIiLi2048EEvlPT_PKS0__param_1];
	mov.u32 	%r1, %tid.x;
	or.b32  	%r25, %r1, 1024;
	shr.u32 	%r26, %r1, 5;
	shr.u32 	%r27, %r25, 5;
	add.s32 	%r28, %r26, %r1;
	shl.b32 	%r29, %r28, 2;
	mov.u32 	%r30, _ZZ9scan_bcaoIiLi2048EEvlPT_PKS0_E4temp;
	add.s32 	%r2, %r30, %r29;
	add.s32 	%r31, %r27, %r1;
	shl.b32 	%r32, %r31, 2;
	add.s32 	%r3, %r30, %r32;
	shl.b32 	%r33, %r1, 1;
	add.s32 	%r34, %r33, 2;
	mov.u32 	%r35, %nctaid.x;
	cvt.u64.u32 	%rd2, %r35;
	shr.u32 	%r36, %r1, 4;
	add.s32 	%r37, %r36, %r33;
	shr.u32 	%r38, %r33, 5;
	add.s32 	%r39, %r38, %r33;
	shl.b32 	%r40, %r37, 2;
	add.s32 	%r4, %r30, %r40;
	shl.b32 	%r41, %r39, 2;
	add.s32 	%r5, %r30, %r41;
	shl.b32 	%r42, %r1, 2;
	or.b32  	%r43, %r42, 2;
	shl.b32 	%r44, %r34, 1;
	shr.u32 	%r45, %r42, 5;
	add.s32 	%r46, %r45, %r43;
	add.s32 	%r47, %r45, %r44;
	shl.b32 	%r48, %r46, 2;
	add.s32 	%r6, %r30, %r48;
	shl.b32 	%r49, %r47, 2;
	add.s32 	%r7, %r30, %r49;
	shl.b32 	%r50, %r1, 3;
	or.b32  	%r51, %r50, 4;
	add.s32 	%r52, %r43, %r42;
	or.b32  	%r53, %r52, 1;
	shl.b32 	%r54, %r34, 2;
	add.s32 	%r55, %r44, %r42;
	shr.u32 	%r56, %r52, 5;
	add.s32 	%r57, %r56, %r51;
	shr.u32 	%r58, %r55, 5;
	add.s32 	%r59, %r58, %r54;
	shl.b32 	%r60, %r57, 2;
	add.s32 	%r8, %r30, %r60;
	shl.b32 	%r61, %r59, 2;
	add.s32 	%r9, %r30, %r61;
	shl.b32 	%r62, %r1, 4;
	or.b32  	%r63, %r62, 8;
	add.s32 	%r64, %r53, %r51;
	shl.b32 	%r65, %r34, 3;
	add.s32 	%r66, %r54, %r55;
	or.b32  	%r67, %r66, 3;
	shr.u32 	%r68, %r64, 5;
	add.s32 	%r69, %r68, %r63;
	shr.u32 	%r70, %r66, 5;
	add.s32 	%r71, %r70, %r65;
	shl.b32 	%r72, %r69, 2;
	add.s32 	%r10, %r30, %r72;
	shl.b32 	%r73, %r71, 2;
	add.s32 	%r11, %r30, %r73;
	shl.b32 	%r74, %r1, 5;
	or.b32  	%r75, %r74, 16;
	add.s32 	%r76, %r64, %r63;
	shl.b32 	%r77, %r34, 4;
	add.s32 	%r78, %r67, %r65;
	shr.u32 	%r79, %r76, 5;
	add.s32 	%r80, %r79, %r75;
	shr.u32 	%r81, %r78, 5;
	add.s32 	%r82, %r81, %r77;
	shl.b32 	%r83, %r80, 2;
	add.s32 	%r12, %r30, %r83;
	shl.b32 	%r84, %r82, 2;
	add.s32 	%r13, %r30, %r84;
	shl.b32 	%r85, %r1, 6;
	or.b32  	%r86, %r85, 32;
	add.s32 	%r87, %r76, %r75;
	shl.b32 	%r88, %r34, 5;
	add.s32 	%r89, %r78, %r77;
	shr.u32 	%r90, %r87, 5;
	add.s32 	%r91, %r90, %r86;
	shr.u32 	%r92, %r89, 5;
	add.s32 	%r93, %r92, %r88;
	shl.b32 	%r94, %r91, 2;
	add.s32 	%r14, %r30, %r94;
	shl.b32 	%r95, %r93, 2;
	add.s32 	%r15, %r30, %r95;
	shl.b32 	%r96, %r1, 7;
	or.b32  	%r97, %r96, 64;
	add.s32 	%r98, %r87, %r86;
	shl.b32 	%r99, %r34, 6;
	add.s32 	%r100, %r89, %r88;
	shr.u32 	%r101, %r98, 5;
	add.s32 	%r102, %r101, %r97;
	shr.u32 	%r103, %r100, 5;
	add.s32 	%r104, %r103, %r99;
	shl.b32 	%r105, %r102, 2;
	add.s32 	%r16, %r30, %r105;
	shl.b32 	%r106, %r104, 2;
	add.s32 	%r17, %r30, %r106;
	shl.b32 	%r107, %r1, 8;
	or.b32  	%r108, %r107, 128;
	add.s32 	%r109, %r98, %r97;
	shl.b32 	%r110, %r34, 7;
	add.s32 	%r111, %r100, %r99;
	shr.u32 	%r112, %r109, 5;
	add.s32 	%r113, %r112, %r108;
	shr.u32 	%r114, %r111, 5;
	add.s32 	%r115, %r114, %r110;
	shl.b32 	%r116, %r113, 2;
	add.s32 	%r18, %r30, %r116;
	shl.b32 	%r117, %r115, 2;
	add.s32 	%r19, %r30, %r117;
	shl.b32 	%r118, %r1, 9;
	or.b32  	%r119, %r118, 256;
	add.s32 	%r120, %r109, %r108;
	shl.b32 	%r121, %r34, 8;
	add.s32 	%r122, %r111, %r110;
	shr.u32 	%r123, %r120, 5;
	add.s32 	%r124, %r123, %r119;
	shr.u32 	%r125, %r122, 5;
	add.s32 	%r126, %r125, %r121;
	shl.b32 	%r127, %r124, 2;
	add.s32 	%r20, %r30, %r127;
	shl.b32 	%r128, %r126, 2;
	add.s32 	%r21, %r30, %r128;
	shl.b32 	%r129, %r1, 10;
	add.s32 	%r130, %r120, %r119;
	shl.b32 	%r131, %r34, 9;
	add.s32 	%r132, %r122, %r121;
	shr.u32 	%r133, %r130, 5;
	add.s32 	%r134, %r133, %r129;
	shl.b32 	%r135, %r134, 2;
	shr.u32 	%r136, %r132, 5;
	add.s32 	%r137, %r136, %r131;
	add.s32 	%r138, %r135, %r30;
	add.s32 	%r22, %r138, 2048;
	shl.b32 	%r139, %r137, 2;
	add.s32 	%r23, %r30, %r139;
	cvta.to.global.u64 	%rd13, %rd12;
	add.s64 	%rd3, %rd13, 4096;
	shl.b64 	%rd14, %rd21, 13;
	mul.wide.u32 	%rd15, %r1, 4;
	or.b64  	%rd20, %rd14, %rd15;
	cvta.to.global.u64 	%rd5, %rd19;
$L__BB37_2:
	setp.gt.u32 	%p2, %r1, 511;
	add.s64 	%rd16, %rd3, %rd20;
	ld.global.nc.u32 	%r140, [%rd16+-4096];
	st.shared.u32 	[%r2], %r140;
	ld.global.nc.u32 	%r141, [%rd16];
	st.shared.u32 	[%r3+4096], %r141;
	bar.sync 	0;
	ld.shared.u32 	%r142, [%r4];
	ld.shared.u32 	%r143, [%r5+4];
	add.s32 	%r144, %r143, %r142;
	st.shared.u32 	[%r5+4], %r144;
	bar.sync 	0;
	@%p2 bra 	$L__BB37_4;
	ld.shared.u32 	%r145, [%r6+-4];
	ld.shared.u32 	%r146, [%r7+-4];
	add.s32 	%r147, %r146, %r145;
	st.shared.u32 	[%r7+-4], %r147;
$L__BB37_4:
	setp.gt.u32 	%p3, %r1, 255;
	bar.sync 	0;
	@%p3 bra 	$L__BB37_6;
	ld.shared.u32 	%r148, [%r8+-4];
	ld.shared.u32 	%r149, [%r9+-4];
	add.s32 	%r150, %r149, %r148;
	st.shared.u32 	[%r9+-4], %r150;
$L__BB37_6:
	setp.gt.u32 	%p4, %r1, 127;
	bar.sync 	0;
	@%p4 bra 	$L__BB37_8;
	ld.shared.u32 	%r151, [%r10+-4];
	ld.shared.u32 	%r152, [%r11+-4];
	add.s32 	%r153, %r152, %r151;
	st.shared.u32 	[%r11+-4], %r153;
$L__BB37_8:
	setp.gt.u32 	%p5, %r1, 63;
	bar.sync 	0;
	@%p5 bra 	$L__BB37_10;
	ld.shared.u32 	%r154, [%r12+-4];
	ld.shared.u32 	%r155, [%r13+-4];
	add.s32 	%r156, %r155, %r154;
	st.shared.u32 	[%r13+-4], %r156;
$L__BB37_10:
	setp.gt.u32 	%p6, %r1, 31;
	bar.sync 	0;
	@%p6 bra 	$L__BB37_12;
	ld.shared.u32 	%r157, [%r14+-4];
	ld.shared.u32 	%r158, [%r15+-4];
	add.s32 	%r159, %r158, %r157;
	st.shared.u32 	[%r15+-4], %r159;
$L__BB37_12:
	setp.gt.u32 	%p7, %r1, 15;
	bar.sync 	0;
	@%p7 bra 	$L__BB37_14;
	ld.shared.u32 	%r160, [%r16+-4];
	ld.shared.u32 	%r161, [%r17+-4];
	add.s32 	%r162, %r161, %r160;
	st.shared.u32 	[%r17+-4], %r162;
$L__BB37_14:
	setp.gt.u32 	%p8, %r1, 7;
	bar.sync 	0;
	@%p8 bra 	$L__BB37_16;
	ld.shared.u32 	%r163, [%r18+-4];
	ld.shared.u32 	%r164, [%r19+-4];
	add.s32 	%r165, %r164, %r163;
	st.shared.u32 	[%r19+-4], %r165;
$L__BB37_16:
	setp.gt.u32 	%p9, %r1, 3;
	bar.sync 	0;
	@%p9 bra 	$L__BB37_18;
	ld.shared.u32 	%r166, [%r20+-4];
	ld.shared.u32 	%r167, [%r21+-4];
	add.s32 	%r168, %r167, %r166;
	st.shared.u32 	[%r21+-4], %r168;
$L__BB37_18:
	setp.gt.u32 	%p10, %r1, 1;
	bar.sync 	0;
	@%p10 bra 	$L__BB37_20;
	ld.shared.u32 	%r169, [%r22+-4];
	ld.shared.u32 	%r170, [%r23+-4];
	add.s32 	%r171, %r170, %r169;
	st.shared.u32 	[%r23+-4], %r171;
$L__BB37_20:
	setp.ne.s32 	%p11, %r1, 0;
	bar.sync 	0;
	@%p11 bra 	$L__BB37_22;
	mov.b32 	%r172, 0;
	st.shared.u32 	[_ZZ9scan_bcaoIiLi2048EEvlPT_PKS0_E4temp+8440], %r172;
$L__BB37_22:
	bar.sync 	0;
	@%p11 bra 	$L__BB37_24;
	ld.shared.u32 	%r173, [_ZZ9scan_bcaoIiLi2048EEvlPT_PKS0_E4temp+4216];
	ld.shared.u32 	%r174, [_ZZ9scan_bcaoIiLi2048EEvlPT_PKS0_E4temp+8440];
	st.shared.u32 	[_ZZ9scan_bcaoIiLi2048EEvlPT_PKS0_E4temp+4216], %r174;
	add.s32 	%r175, %r174, %r173;
	st.shared.u32 	[_ZZ9scan_bcaoIiLi2048EEvlPT_PKS0_E4temp+8440], %r175;
$L__BB37_24:
	bar.sync 	0;
	@%p10 bra 	$L__BB37_26;
	ld.shared.u32 	%r176, [%r22+-4];
	ld.shared.u32 	%r177, [%r23+-4];
	st.shared.u32 	[%r22+-4], %r177;
	add.s32 	%r178, %r177, %r176;
	st.shared.u32 	[%r23+-4], %r178;
$L__BB37_26:
	bar.sync 	0;
	@%p9 bra 	$L__BB37_28;
	ld.shared.u32 	%r179, [%r20+-4];
	ld.shared.u32 	%r180, [%r21+-4];
	st.shared.u32 	[%r20+-4], %r180;
	add.s32 	%r181, %r180, %r179;
	st.shared.u32 	[%r21+-4], %r181;
$L__BB37_28:
	bar.sync 	0;
	@%p8 bra 	$L__BB37_30;
	ld.shared.u32 	%r182, [%r18+-4];
	ld.shared.u32 	%r183, [%r19+-4];
	st.shared.u32 	[%r18+-4], %r183;
	add.s32 	%r184, %r183, %r182;
	st.shared.u32 	[%r19+-4], %r184;
$L__BB37_30:
	bar.sync 	0;
	@%p7 bra 	$L__BB37_32;
	ld.shared.u32 	%r185, [%r16+-4];
	ld.shared.u32 	%r186, [%r17+-4];
	st.shared.u32 	[%r16+-4], %r186;
	add.s32 	%r187, %r186, %r185;
	st.shared.u32 	[%r17+-4], %r187;
$L__BB37_32:
	bar.sync 	0;
	@%p6 bra 	$L__BB37_34;
	ld.shared.u32 	%r188, [%r14+-4];
	ld.shared.u32 	%r189, [%r15+-4];
	st.shared.u32 	[%r14+-4], %r189;
	add.s32 	%r190, %r189, %r188;
	st.shared.u32 	[%r15+-4], %r190;
$L__BB37_34:
	setp.gt.u32 	%p18, %r1, 63;
	bar.sync 	0;
	@%p18 bra 	$L__BB37_36;
	ld.shared.u32 	%r191, [%r12+-4];
	ld.shared.u32 	%r192, [%r13+-4];
	st.shared.u32 	[%r12+-4], %r192;
	add.s32 	%r193, %r192, %r191;
	st.shared.u32 	[%r13+-4], %r193;
$L__BB37_36:
	setp.gt.u32 	%p19, %r1, 127;
	bar.sync 	0;
	@%p19 bra 	$L__BB37_38;
	ld.shared.u32 	%r194, [%r10+-4];
	ld.shared.u32 	%r195, [%r11+-4];
	st.shared.u32 	[%r10+-4], %r195;
	add.s32 	%r196, %r195, %r194;
	st.shared.u32 	[%r11+-4], %r196;
$L__BB37_38:
	setp.gt.u32 	%p20, %r1, 255;
	bar.sync 	0;
	@%p20 bra 	$L__BB37_40;
	ld.shared.u32 	%r197, [%r8+-4];
	ld.shared.u32 	%r198, [%r9+-4];
	st.shared.u32 	[%r8+-4], %r198;
	add.s32 	%r199, %r198, %r197;
	st.shared.u32 	[%r9+-4], %r199;
$L__BB37_40:
	setp.gt.u32 	%p21, %r1, 511;
	bar.sync 	0;
	@%p21 bra 	$L__BB37_42;
	ld.shared.u32 	%r200, [%r6+-4];
	ld.shared.u32 	%r201, [%r7+-4];
	st.shared.u32 	[%r6+-4], %r201;
	add.s32 	%r202, %r201, %r200;
	st.shared.u32 	[%r7+-4], %r202;
$L__BB37_42:
	bar.sync 	0;
	ld.shared.u32 	%r203, [%r4];
	ld.shared.u32 	%r204, [%r5+4];
	st.shared.u32 	[%r4], %r204;
	add.s32 	%r205, %r204, %r203;
	st.shared.u32 	[%r5+4], %r205;
	bar.sync 	0;
	ld.shared.u32 	%r206, [%r2];
	add.s64 	%rd17, %rd5, %rd20;
	st.global.u32 	[%rd17], %r206;
	ld.shared.u32 	%r207, [%r3+4096];
	st.global.u32 	[%rd17+4096], %r207;
	add.s64 	%rd21, %rd21, %rd2;
	shl.b64 	%rd18, %rd2, 13;
	add.s64 	%rd20, %rd20, %rd18;
	setp.lt.s64 	%p22, %rd21, %rd10;
	@%p22 bra 	$L__BB37_2;
$L__BB37_43:
	ret;

}
	// .globl	_Z4scanIlLi2048EEvlPT_PKS0_
.visible .entry _Z4scanIlLi2048EEvlPT_PKS0_(
	.param .u64 _Z4scanIlLi2048EEvlPT_PKS0__param_0,
	.param .u64 .ptr .align 1 _Z4scanIlLi2048EEvlPT_PKS0__param_1,
	.param .u64 .ptr .align 1 _Z4scanIlLi2048EEvlPT_PKS0__param_2
)
{
	.reg .pred 	%p<23>;
	.reg .b32 	%r<110>;
	.reg .b64 	%rd<89>;
	// demoted variable
	.shared .align 8 .b8 _ZZ4scanIlLi2048EEvlPT_PKS0_E4temp[16384];
	ld.param.u64 	%rd8, [_Z4scanIlLi2048EEvlPT_PKS0__param_0];
	mov.u32 	%r29, %ctaid.x;
	cvt.u64.u32 	%rd88, %r29;
	setp.le.s64 	%p1, %rd8, %rd88;
	@%p1 bra 	$L__BB38_43;
	mov.u32 	%r1, %tid.x;
	shl.b32 	%r30, %r1, 1;
	shl.b32 	%r31, %r1, 5;
	add.s32 	%r32, %r30, 2;
	mov.u32 	%r33, %nctaid.x;
	cvt.u64.u32 	%rd2, %r33;
	or.b32  	%r34, %r31, 16;
	mov.u32 	%r35, _ZZ4scanIlLi2048EEvlPT_PKS0_E4temp;
	add.s32 	%r2, %r35, %r34;
	add.s32 	%r3, %r2, %r34;
	shl.b32 	%r36, %r32, 4;
	add.s32 	%r37, %r2, %r36;
	add.s32 	%r4, %r37, 16;
	shl.b32 	%r38, %r1, 6;
	add.s32 	%r39, %r3, %r38;
	add.s32 	%r5, %r39, 32;
	shl.b32 	%r40, %r32, 5;
	add.s32 	%r26, %r4, %r40;
	shl.b32 	%r41, %r1, 7;
	add.s32 	%r42, %r5, %r41;
	add.s32 	%r7, %r42, 64;
	shl.b32 	%r43, %r32, 6;
	add.s32 	%r24, %r26, %r43;
	shl.b32 	%r44, %r1, 8;
	add.s32 	%r45, %r7, %r44;
	add.s32 	%r9, %r45, 128;
	shl.b32 	%r46, %r32, 7;
	add.s32 	%r22, %r24, %r46;
	shl.b32 	%r47, %r1, 9;
	add.s32 	%r48, %r9, %r47;
	add.s32 	%r11, %r48, 256;
	shl.b32 	%r49, %r32, 8;
	add.s32 	%r21, %r22, %r49;
	shl.b32 	%r50, %r1, 10;
	add.s32 	%r51, %r11, %r50;
	add.s32 	%r13, %r51, 512;
	shl.b32 	%r52, %r32, 9;
	add.s32 	%r20, %r21, %r52;
	shl.b32 	%r53, %r1, 11;
	add.s32 	%r54, %r13, %r53;
	add.s32 	%r15, %r54, 1024;
	shl.b32 	%r55, %r32, 10;
	add.s32 	%r19, %r20, %r55;
	shl.b32 	%r56, %r1, 12;
	add.s32 	%r57, %r15, %r56;
	add.s32 	%r17, %r57, 2048;
	shl.b32 	%r58, %r32, 11;
	add.s32 	%r18, %r19, %r58;
	xor.b32  	%r59, %r56, -2048;
	add.s32 	%r60, %r17, %r59;
	xor.b32  	%r61, %r53, -1024;
	add.s32 	%r62, %r60, %r61;
	xor.b32  	%r63, %r50, -512;
	add.s32 	%r64, %r62, %r63;
	xor.b32  	%r65, %r47, -256;
	add.s32 	%r66, %r64, %r65;
	xor.b32  	%r67, %r44, -128;
	add.s32 	%r23, %r66, %r67;
	xor.b32  	%r68, %r41, -64;
	add.s32 	%r25, %r23, %r68;
	xor.b32  	%r69, %r38, -32;
	add.s32 	%r27, %r25, %r69;
	shl.b64 	%rd11, %rd88, 14;
	mul.wide.u32 	%rd12, %r1, 16;
	or.b64  	%rd87, %rd11, %rd12;
$L__BB38_2:
	ld.param.u64 	%rd86, [_Z4scanIlLi2048EEvlPT_PKS0__param_2];
	setp.gt.u32 	%p2, %r1, 511;
	cvta.to.global.u64 	%rd13, %rd86;
	add.s64 	%rd14, %rd13, %rd87;
	ld.global.nc.u64 	%rd15, [%rd14];
	shl.b32 	%r70, %r1, 4;
	mov.u32 	%r71, _ZZ4scanIlLi2048EEvlPT_PKS0_E4temp;
	add.s32 	%r72, %r71, %r70;
	st.shared.u64 	[%r72], %rd15;
	ld.global.nc.u64 	%rd16, [%rd14+8];
	st.shared.u64 	[%r72+8], %rd16;
	bar.sync 	0;
	ld.shared.u64 	%rd17, [%r72];
	ld.shared.u64 	%rd18, [%r72+8];
	add.s64 	%rd19, %rd18, %rd17;
	st.shared.u64 	[%r72+8], %rd19;
	bar.sync 	0;
	@%p2 bra 	$L__BB38_4;
	ld.shared.u64 	%rd20, [%r2+-8];
	ld.shared.u64 	%rd21, [%r2+8];
	add.s64 	%rd22, %rd21, %rd20;
	st.shared.u64 	[%r2+8], %rd22;
$L__BB38_4:
	setp.gt.u32 	%p3, %r1, 255;
	bar.sync 	0;
	@%p3 bra 	$L__BB38_6;
	ld.shared.u64 	%rd23, [%r3+-8];
	ld.shared.u64 	%rd24, [%r4+-8];
	add.s64 	%rd25, %rd24, %rd23;
	st.shared.u64 	[%r4+-8], %rd25;
$L__BB38_6:
	setp.gt.u32 	%p4, %r1, 127;
	bar.sync 	0;
	@%p4 bra 	$L__BB38_8;
	ld.shared.u64 	%rd26, [%r5+-8];
	ld.shared.u64 	%rd27, [%r26+-8];
	add.s64 	%rd28, %rd27, %rd26;
	st.shared.u64 	[%r26+-8], %rd28;
$L__BB38_8:
	setp.gt.u32 	%p5, %r1, 63;
	bar.sync 	0;
	@%p5 bra 	$L__BB38_10;
	ld.shared.u64 	%rd29, [%r7+-8];
	ld.shared.u64 	%rd30, [%r24+-8];
	add.s64 	%rd31, %rd30, %rd29;
	st.shared.u64 	[%r24+-8], %rd31;
$L__BB38_10:
	setp.gt.u32 	%p6, %r1, 31;
	bar.sync 	0;
	@%p6 bra 	$L__BB38_12;
	ld.shared.u64 	%rd32, [%r9+-8];
	ld.shared.u64 	%rd33, [%r22+-8];
	add.s64 	%rd34, %rd33, %rd32;
	st.shared.u64 	[%r22+-8], %rd34;
$L__BB38_12:
	setp.gt.u32 	%p7, %r1, 15;
	bar.sync 	0;
	@%p7 bra 	$L__BB38_14;
	ld.shared.u64 	%rd35, [%r11+-8];
	ld.shared.u64 	%rd36, [%r21+-8];
	add.s64 	%rd37, %rd36, %rd35;
	st.shared.u64 	[%r21+-8], %rd37;
$L__BB38_14:
	setp.gt.u32 	%p8, %r1, 7;
	bar.sync 	0;
	@%p8 bra 	$L__BB38_16;
	ld.shared.u64 	%rd38, [%r13+-8];
	ld.shared.u64 	%rd39, [%r20+-8];
	add.s64 	%rd40, %rd39, %rd38;
	st.shared.u64 	[%r20+-8], %rd40;
$L__BB38_16:
	setp.gt.u32 	%p9, %r1, 3;
	bar.sync 	0;
	@%p9 bra 	$L__BB38_18;
	ld.shared.u64 	%rd41, [%r15+-8];
	ld.shared.u64 	%rd42, [%r19+-8];
	add.s64 	%rd43, %rd42, %rd41;
	st.shared.u64 	[%r19+-8], %rd43;
$L__BB38_18:
	setp.gt.u32 	%p10, %r1, 1;
	bar.sync 	0;
	@%p10 bra 	$L__BB38_20;
	ld.shared.u64 	%rd44, [%r17+-8];
	ld.shared.u64 	%rd45, [%r18+-8];
	add.s64 	%rd46, %rd45, %rd44;
	st.shared.u64 	[%r18+-8], %rd46;
$L__BB38_20:
	setp.ne.s32 	%p11, %r1, 0;
	bar.sync 	0;
	@%p11 bra 	$L__BB38_22;
	mov.b64 	%rd47, 0;
	st.shared.u64 	[_ZZ4scanIlLi2048EEvlPT_PKS0_E4temp+16376], %rd47;
$L__BB38_22:
	bar.sync 	0;
	@%p11 bra 	$L__BB38_24;
	ld.shared.u64 	%rd48, [_ZZ4scanIlLi2048EEvlPT_PKS0_E4temp+8184];
	ld.shared.u64 	%rd49, [_ZZ4scanIlLi2048EEvlPT_PKS0_E4temp+16376];
	st.shared.u64 	[_ZZ4scanIlLi2048EEvlPT_PKS0_E4temp+8184], %rd49;
	add.s64 	%rd50, %rd49, %rd48;
	st.shared.u64 	[_ZZ4scanIlLi2048EEvlPT_PKS0_E4temp+16376], %rd50;
$L__BB38_24:
	bar.sync 	0;
	@%p10 bra 	$L__BB38_26;
	ld.shared.u64 	%rd51, [%r17+-8];
	ld.shared.u64 	%rd52, [%r18+-8];
	st.shared.u64 	[%r17+-8], %rd52;
	add.s64 	%rd53, %rd52, %rd51;
	st.shared.u64 	[%r18+-8], %rd53;
$L__BB38_26:
	bar.sync 	0;
	@%p9 bra 	$L__BB38_28;
	shl.b32 	%r73, %r1, 12;
	xor.b32  	%r74, %r73, -2048;
	add.s32 	%r75, %r17, %r74;
	ld.shared.u64 	%rd54, [%r75+-8];
	ld.shared.u64 	%rd55, [%r19+-8];
	st.shared.u64 	[%r75+-8], %rd55;
	add.s64 	%rd56, %rd55, %rd54;
	st.shared.u64 	[%r19+-8], %rd56;
$L__BB38_28:
	bar.sync 	0;
	@%p8 bra 	$L__BB38_30;
	shl.b32 	%r76, %r1, 11;
	xor.b32  	%r77, %r76, -1024;
	shl.b32 	%r78, %r1, 12;
	xor.b32  	%r79, %r78, -2048;
	add.s32 	%r80, %r17, %r79;
	add.s32 	%r81, %r80, %r77;
	ld.shared.u64 	%rd57, [%r81+-8];
	ld.shared.u64 	%rd58, [%r20+-8];
	st.shared.u64 	[%r81+-8], %rd58;
	add.s64 	%rd59, %rd58, %rd57;
	st.shared.u64 	[%r20+-8], %rd59;
$L__BB38_30:
	bar.sync 	0;
	@%p7 bra 	$L__BB38_32;
	shl.b32 	%r82, %r1, 10;
	xor.b32  	%r83, %r82, -512;
	shl.b32 	%r84, %r1, 11;
	xor.b32  	%r85, %r84, -1024;
	shl.b32 	%r86, %r1, 12;
	xor.b32  	%r87, %r86, -2048;
	add.s32 	%r88, %r17, %r87;
	add.s32 	%r89, %r88, %r85;
	add.s32 	%r90, %r89, %r83;
	ld.shared.u64 	%rd60, [%r90+-8];
	ld.shared.u64 	%rd61, [%r21+-8];
	st.shared.u64 	[%r90+-8], %rd61;
	add.s64 	%rd62, %rd61, %rd60;
	st.shared.u64 	[%r21+-8], %rd62;
$L__BB38_32:
	bar.sync 	0;
	@%p6 bra 	$L__BB38_34;
	shl.b32 	%r91, %r1, 9;
	xor.b32  	%r92, %r91, -256;
	shl.b32 	%r93, %r1, 10;
	xor.b32  	%r94, %r93, -512;
	shl.b32 	%r95, %r1, 11;
	xor.b32  	%r96, %r95, -1024;
	shl.b32 	%r97, %r1, 12;
	xor.b32  	%r98, %r97, -2048;
	add.s32 	%r99, %r17, %r98;
	add.s32 	%r100, %r99, %r96;
	add.s32 	%r101, %r100, %r94;
	add.s32 	%r102, %r101, %r92;
	ld.shared.u64 	%rd63, [%r102+-8];
	ld.shared.u64 	%rd64, [%r22+-8];
	st.shared.u64 	[%r102+-8], %rd64;
	add.s64 	%rd65, %rd64, %rd63;
	st.shared.u64 	[%r22+-8], %rd65;
$L__BB38_34:
	setp.gt.u32 	%p18, %r1, 63;
	bar.sync 	0;
	@%p18 bra 	$L__BB38_36;
	ld.shared.u64 	%rd66, [%r23+-8];
	ld.shared.u64 	%rd67, [%r24+-8];
	st.shared.u64 	[%r23+-8], %rd67;
	add.s64 	%rd68, %rd67, %rd66;
	st.shared.u64 	[%r24+-8], %rd68;
$L__BB38_36:
	setp.gt.u32 	%p19, %r1, 127;
	bar.sync 	0;
	@%p19 bra 	$L__BB38_38;
	ld.shared.u64 	%rd69, [%r25+-8];
	ld.shared.u64 	%rd70, [%r26+-8];
	st.shared.u64 	[%r25+-8], %rd70;
	add.s64 	%rd71, %rd70, %rd69;
	st.shared.u64 	[%r26+-8], %rd71;
$L__BB38_38:
	setp.gt.u32 	%p20, %r1, 255;
	bar.sync 	0;
	@%p20 bra 	$L__BB38_40;
	ld.shared.u64 	%rd72, [%r27+-8];
	ld.shared.u64 	%rd73, [%r4+-8];
	st.shared.u64 	[%r27+-8], %rd73;
	add.s64 	%rd74, %rd73, %rd72;
	st.shared.u64 	[%r4+-8], %rd74;
$L__BB38_40:
	setp.gt.u32 	%p21, %r1, 511;
	bar.sync 	0;
	@%p21 bra 	$L__BB38_42;
	shl.b32 	%r103, %r1, 5;
	xor.b32  	%r104, %r103, -16;
	add.s32 	%r105, %r27, %r104;
	ld.shared.u64 	%rd75, [%r105+-8];
	sub.s32 	%r106, %r4, %r103;
	ld.shared.u64 	%rd76, [%r106+-40];
	st.shared.u64 	[%r105+-8], %rd76;
	add.s64 	%rd77, %rd76, %rd75;
	st.shared.u64 	[%r106+-40], %rd77;
$L__BB38_42:
	ld.param.u64 	%rd85, [_Z4scanIlLi2048EEvlPT_PKS0__param_1];
	ld.param.u64 	%rd84, [_Z4scanIlLi2048EEvlPT_PKS0__param_0];
	bar.sync 	0;
	shl.b32 	%r107, %r1, 4;
	mov.u32 	%r108, _ZZ4scanIlLi2048EEvlPT_PKS0_E4temp;
	add.s32 	%r109, %r108, %r107;
	ld.shared.u64 	%rd78, [%r109];
	ld.shared.u64 	%rd79, [%r109+8];
	st.shared.u64 	[%r109], %rd79;
	add.s64 	%rd80, %rd79, %rd78;
	st.shared.u64 	[%r109+8], %rd80;
	cvta.to.global.u64 	%rd81, %rd85;
	add.s64 	%rd82, %rd81, %rd87;
	st.global.u64 	[%rd82], %rd79;
	st.global.u64 	[%rd82+8], %rd80;
	add.s64 	%rd88, %rd88, %rd2;
	shl.b64 	%rd83, %rd2, 14;
	add.s64 	%rd87, %rd87, %rd83;
	setp.lt.s64 	%p22, %rd88, %rd84;
	@%p22 bra 	$L__BB38_2;
$L__BB38_43:
	ret;

}
	// .globl	_Z9scan_bcaoIlLi2048EEvlPT_PKS0_
.visible .entry _Z9scan_bcaoIlLi2048EEvlPT_PKS0_(
	.param .u64 _Z9scan_bcaoIlLi2048EEvlPT_PKS0__param_0,
	.param .u64 .ptr .align 1 _Z9scan_bcaoIlLi2048EEvlPT_PKS0__param_1,
	.param .u64 .ptr .align 1 _Z9scan_bcaoIlLi2048EEvlPT_PKS0__param_2
)
{
	.reg .pred 	%p<23>;
	.reg .b32 	%r<140>;
	.reg .b64 	%rd<91>;
	// demoted variable
	.shared .align 8 .b8 _ZZ9scan_bcaoIlLi2048EEvlPT_PKS0_E4temp[32768];
	ld.param.u64 	%rd9, [_Z9scan_bcaoIlLi2048EEvlPT_PKS0__param_0];
	mov.u32 	%r24, %ctaid.x;
	cvt.u64.u32 	%rd90, %r24;
	setp.le.s64 	%p1, %rd9, %rd90;
	@%p1 bra 	$L__BB39_43;
	ld.param.u64 	%rd88, [_Z9scan_bcaoIlLi2048EEvlPT_PKS0__param_2];
	mov.u32 	%r1, %tid.x;
	or.b32  	%r25, %r1, 1024;
	shr.u32 	%r26, %r1, 5;
	shr.u32 	%r27, %r25, 5;
	add.s32 	%r28, %r26, %r1;
	shl.b32 	%r29, %r28, 3;
	mov.u32 	%r30, _ZZ9scan_bcaoIlLi2048EEvlPT_PKS0_E4temp;
	add.s32 	%r2, %r30, %r29;
	add.s32 	%r31, %r27, %r1;
	shl.b32 	%r32, %r31, 3;
	add.s32 	%r3, %r30, %r32;
	shl.b32 	%r33, %r1, 1;
	add.s32 	%r34, %r33, 2;
	mov.u32 	%r35, %nctaid.x;
	cvt.u64.u32 	%rd2, %r35;
	shr.u32 	%r36, %r1, 4;
	add.s32 	%r37, %r36, %r33;
	shr.u32 	%r38, %r33, 5;
	add.s32 	%r39, %r38, %r33;
	shl.b32 	%r40, %r37, 3;
	add.s32 	%r4, %r30, %r40;
	shl.b32 	%r41, %r39, 3;
	add.s32 	%r5, %r30, %r41;
	shl.b32 	%r42, %r1, 2;
	or.b32  	%r43, %r42, 2;
	shl.b32 	%r44, %r34, 1;
	shr.u32 	%r45, %r42, 5;
	add.s32 	%r46, %r45, %r43;
	add.s32 	%r47, %r45, %r44;
	shl.b32 	%r48, %r46, 3;
	add.s32 	%r6, %r30, %r48;
	shl.b32 	%r49, %r47, 3;
	add.s32 	%r7, %r30, %r49;
	shl.b32 	%r50, %r1, 3;
	or.b32  	%r51, %r50, 4;
	add.s32 	%r52, %r43, %r42;
	or.b32  	%r53, %r52, 1;
	shl.b32 	%r54, %r34, 2;
	add.s32 	%r55, %r44, %r42;
	shr.u32 	%r56, %r52, 5;
	add.s32 	%r57, %r56, %r51;
	shr.u32 	%r58, %r55, 5;
	add.s32 	%r59, %r58, %r54;
	shl.b32 	%r60, %r57, 3;
	add.s32 	%r8, %r30, %r60;
	shl.b32 	%r61, %r59, 3;
	add.s32 	%r9, %r30, %r61;
	shl.b32 	%r62, %r1, 4;
	or.b32  	%r63, %r62, 8;
	add.s32 	%r64, %r53, %r51;
	shl.b32 	%r65, %r34, 3;
	add.s32 	%r66, %r54, %r55;
	or.b32  	%r67, %r66, 3;
	shr.u32 	%r68, %r64, 5;
	add.s32 	%r69, %r68, %r63;
	shr.u32 	%r70, %r66, 5;
	add.s32 	%r71, %r70, %r65;
	shl.b32 	%r72, %r69, 3;
	add.s32 	%r10, %r30, %r72;
	shl.b32 	%r73, %r71, 3;
	add.s32 	%r11, %r30, %r73;
	shl.b32 	%r74, %r1, 5;
	or.b32  	%r75, %r74, 16;
	add.s32 	%r76, %r64, %r63;
	shl.b32 	%r77, %r34, 4;
	add.s32 	%r78, %r67, %r65;
	shr.u32 	%r79, %r76, 5;
	add.s32 	%r80, %r79, %r75;
	shr.u32 	%r81, %r78, 5;
	add.s32 	%r82, %r81, %r77;
	shl.b32 	%r83, %r80, 3;
	add.s32 	%r12, %r30, %r83;
	shl.b32 	%r84, %r82, 3;
	add.s32 	%r13, %r30, %r84;
	shl.b32 	%r85, %r1, 6;
	or.b32  	%r86, %r85, 32;
	add.s32 	%r87, %r76, %r75;
	shl.b32 	%r88, %r34, 5;
	add.s32 	%r89, %r78, %r77;
	shr.u32 	%r90, %r87, 5;
	add.s32 	%r91, %r90, %r86;
	shr.u32 	%r92, %r89, 5;
	add.s32 	%r93, %r92, %r88;
	shl.b32 	%r94, %r91, 3;
	add.s32 	%r14, %r30, %r94;
	shl.b32 	%r95, %r93, 3;
	add.s32 	%r15, %r30, %r95;
	shl.b32 	%r96, %r1, 7;
	or.b32  	%r97, %r96, 64;
	add.s32 	%r98, %r87, %r86;
	shl.b32 	%r99, %r34, 6;
	add.s32 	%r100, %r89, %r88;
	shr.u32 	%r101, %r98, 5;
	add.s32 	%r102, %r101, %r97;
	shr.u32 	%r103, %r100, 5;
	add.s32 	%r104, %r103, %r99;
	shl.b32 	%r105, %r102, 3;
	add.s32 	%r16, %r30, %r105;
	shl.b32 	%r106, %r104, 3;
	add.s32 	%r17, %r30, %r106;
	shl.b32 	%r107, %r1, 8;
	or.b32  	%r108, %r107, 128;
	add.s32 	%r109, %r98, %r97;
	shl.b32 	%r110, %r34, 7;
	add.s32 	%r111, %r100, %r99;
	shr.u32 	%r112, %r109, 5;
	add.s32 	%r113, %r112, %r108;
	shr.u32 	%r114, %r111, 5;
	add.s32 	%r115, %r114, %r110;
	shl.b32 	%r116, %r113, 3;
	add.s32 	%r18, %r30, %r116;
	shl.b32 	%r117, %r115, 3;
	add.s32 	%r19, %r30, %r117;
	shl.b32 	%r118, %r1, 9;
	or.b32  	%r119, %r118, 256;
	add.s32 	%r120, %r109, %r108;
	shl.b32 	%r121, %r34, 8;
	add.s32 	%r122, %r111, %r110;
	shr.u32 	%r123, %r120, 5;
	add.s32 	%r124, %r123, %r119;
	shr.u32 	%r125, %r122, 5;
	add.s32 	%r126, %r125, %r121;
	shl.b32 	%r127, %r124, 3;
	add.s32 	%r20, %r30, %r127;
	shl.b32 	%r128, %r126, 3;
	add.s32 	%r21, %r30, %r128;
	shl.b32 	%r129, %r1, 10;
	add.s32 	%r130, %r120, %r119;
	shl.b32 	%r131, %r34, 9;
	add.s32 	%r132, %r122, %r121;
	shr.u32 	%r133, %r130, 5;
	add.s32 	%r134, %r133, %r129;
	shl.b32 	%r135, %r134, 3;
	shr.u32 	%r136, %r132, 5;
	add.s32 	%r137, %r136, %r131;
	add.s32 	%r138, %r135, %r30;
	add.s32 	%r22, %r138, 4096;
	shl.b32 	%r139, %r137, 3;
	add.s32 	%r23, %r30, %r139;
	cvta.to.global.u64 	%rd12, %rd88;
	add.s64 	%rd3, %rd12, 8192;
	shl.b64 	%rd13, %rd90, 14;
	mul.wide.u32 	%rd14, %r1, 8;
	or.b64  	%rd89, %rd13, %rd14;
$L__BB39_2:
	setp.gt.u32 	%p2, %r1, 511;
	add.s64 	%rd15, %rd3, %rd89;
	ld.global.nc.u64 	%rd16, [%rd15+-8192];
	st.shared.u64 	[%r2], %rd16;
	ld.global.nc.u64 	%rd17, [%rd15];
	st.shared.u64 	[%r3+8192], %rd17;
	bar.sync 	0;
	ld.shared.u64 	%rd18, [%r4];
	ld.shared.u64 	%rd19, [%r5+8];
	add.s64 	%rd20, %rd19, %rd18;
	st.shared.u64 	[%r5+8], %rd20;
	bar.sync 	0;
	@%p2 bra 	$L__BB39_4;
	ld.shared.u64 	%rd21, [%r6+-8];
	ld.shared.u64 	%rd22, [%r7+-8];
	add.s64 	%rd23, %rd22, %rd21;
	st.shared.u64 	[%r7+-8], %rd23;
$L__BB39_4:
	setp.gt.u32 	%p3, %r1, 255;
	bar.sync 	0;
	@%p3 bra 	$L__BB39_6;
	ld.shared.u64 	%rd24, [%r8+-8];
	ld.shared.u64 	%rd25, [%r9+-8];
	add.s64 	%rd26, %rd25, %rd24;
	st.shared.u64 	[%r9+-8], %rd26;
$L__BB39_6:
	setp.gt.u32 	%p4, %r1, 127;
	bar.sync 	0;
	@%p4 bra 	$L__BB39_8;
	ld.shared.u64 	%rd27, [%r10+-8];
	ld.shared.u64 	%rd28, [%r11+-8];
	add.s64 	%rd29, %rd28, %rd27;
	st.shared.u64 	[%r11+-8], %rd29;
$L__BB39_8:
	setp.gt.u32 	%p5, %r1, 63;
	bar.sync 	0;
	@%p5 bra 	$L__BB39_10;
	ld.shared.u64 	%rd30, [%r12+-8];
	ld.shared.u64 	%rd31, [%r13+-8];
	add.s64 	%rd32, %rd31, %rd30;
	st.shared.u64 	[%r13+-8], %rd32;
$L__BB39_10:
	setp.gt.u32 	%p6, %r1, 31;
	bar.sync 	0;
	@%p6 bra 	$L__BB39_12;
	ld.shared.u64 	%rd33, [%r14+-8];
	ld.shared.u64 	%rd34, [%r15+-8];
	add.s64 	%rd35, %rd34, %rd33;
	st.shared.u64 	[%r15+-8], %rd35;
$L__BB39_12:
	setp.gt.u32 	%p7, %r1, 15;
	bar.sync 	0;
	@%p7 bra 	$L__BB39_14;
	ld.shared.u64 	%rd36, [%r16+-8];
	ld.shared.u64 	%rd37, [%r17+-8];
	add.s64 	%rd38, %rd37, %rd36;
	st.shared.u64 	[%r17+-8], %rd38;
$L__BB39_14:
	setp.gt.u32 	%p8, %r1, 7;
	bar.sync 	0;
	@%p8 bra 	$L__BB39_16;
	ld.shared.u64 	%rd39, [%r18+-8];
	ld.shared.u64 	%rd40, [%r19+-8];
	add.s64 	%rd41, %rd40, %rd39;
	st.shared.u64 	[%r19+-8], %rd41;
$L__BB39_16:
	setp.gt.u32 	%p9, %r1, 3;
	bar.sync 	0;
	@%p9 bra 	$L__BB39_18;
	ld.shared.u64 	%rd42, [%r20+-8];
	ld.shared.u64 	%rd43, [%r21+-8];
	add.s64 	%rd44, %rd43, %rd42;
	st.shared.u64 	[%r21+-8], %rd44;
$L__BB39_18:
	setp.gt.u32 	%p10, %r1, 1;
	bar.sync 	0;
	@%p10 bra 	$L__BB39_20;
	ld.shared.u64 	%rd45, [%r22+-8];
	ld.shared.u64 	%rd46, [%r23+-8];
	add.s64 	%rd47, %rd46, %rd45;
	st.shared.u64 	[%r23+-8], %rd47;
$L__BB39_20:
	setp.ne.s32 	%p11, %r1, 0;
	bar.sync 	0;
	@%p11 bra 	$L__BB39_22;
	mov.b64 	%rd48, 0;
	st.shared.u64 	[_ZZ9scan_bcaoIlLi2048EEvlPT_PKS0_E4temp+16880], %rd48;
$L__BB39_22:
	bar.sync 	0;
	@%p11 bra 	$L__BB39_24;
	ld.shared.u64 	%rd49, [_ZZ9scan_bcaoIlLi2048EEvlPT_PKS0_E4temp+8432];
	ld.shared.u64 	%rd50, [_ZZ9scan_bcaoIlLi2048EEvlPT_PKS0_E4temp+16880];
	st.shared.u64 	[_ZZ9scan_bcaoIlLi2048EEvlPT_PKS0_E4temp+8432], %rd50;
	add.s64 	%rd51, %rd50, %rd49;
	st.shared.u64 	[_ZZ9scan_bcaoIlLi2048EEvlPT_PKS0_E4temp+16880], %rd51;
$L__BB39_24:
	bar.sync 	0;
	@%p10 bra 	$L__BB39_26;
	ld.shared.u64 	%rd52, [%r22+-8];
	ld.shared.u64 	%rd53, [%r23+-8];
	st.shared.u64 	[%r22+-8], %rd53;
	add.s64 	%rd54, %rd53, %rd52;
	st.shared.u64 	[%r23+-8], %rd54;
$L__BB39_26:
	bar.sync 	0;
	@%p9 bra 	$L__BB39_28;
	ld.shared.u64 	%rd55, [%r20+-8];
	ld.shared.u64 	%rd56, [%r21+-8];
	st.shared.u64 	[%r20+-8], %rd56;
	add.s64 	%rd57, %rd56, %rd55;
	st.shared.u64 	[%r21+-8], %rd57;
$L__BB39_28:
	bar.sync 	0;
	@%p8 bra 	$L__BB39_30;
	ld.shared.u64 	%rd58, [%r18+-8];
	ld.shared.u64 	%rd59, [%r19+-8];
	st.shared.u64 	[%r18+-8], %rd59;
	add.s64 	%rd60, %rd59, %rd58;
	st.shared.u64 	[%r19+-8], %rd60;
$L__BB39_30:
	bar.sync 	0;
	@%p7 bra 	$L__BB39_32;
	ld.shared.u64 	%rd61, [%r16+-8];
	ld.shared.u64 	%rd62, [%r17+-8];
	st.shared.u64 	[%r16+-8], %rd62;
	add.s64 	%rd63, %rd62, %rd61;
	st.shared.u64 	[%r17+-8], %rd63;
$L__BB39_32:
	bar.sync 	0;
	@%p6 bra 	$L__BB39_34;
	ld.shared.u64 	%rd64, [%r14+-8];
	ld.shared.u64 	%rd65, [%r15+-8];
	st.shared.u64 	[%r14+-8], %rd65;
	add.s64 	%rd66, %rd65, %rd64;
	st.shared.u64 	[%r15+-8], %rd66;
$L__BB39_34:
	setp.gt.u32 	%p18, %r1, 63;
	bar.sync 	0;
	@%p18 bra 	$L__BB39_36;
	ld.shared.u64 	%rd67, [%r12+-8];
	ld.shared.u64 	%rd68, [%r13+-8];
	st.shared.u64 	[%r12+-8], %rd68;
	add.s64 	%rd69, %rd68, %rd67;
	st.shared.u64 	[%r13+-8], %rd69;
$L__BB39_36:
	setp.gt.u32 	%p19, %r1, 127;
	bar.sync 	0;
	@%p19 bra 	$L__BB39_38;
	ld.shared.u64 	%rd70, [%r10+-8];
	ld.shared.u64 	%rd71, [%r11+-8];
	st.shared.u64 	[%r10+-8], %rd71;
	add.s64 	%rd72, %rd71, %rd70;
	st.shared.u64 	[%r11+-8], %rd72;
$L__BB39_38:
	setp.gt.u32 	%p20, %r1, 255;
	bar.sync 	0;
	@%p20 bra 	$L__BB39_40;
	ld.shared.u64 	%rd73, [%r8+-8];
	ld.shared.u64 	%rd74, [%r9+-8];
	st.shared.u64 	[%r8+-8], %rd74;
	add.s64 	%rd75, %rd74, %rd73;
	st.shared.u64 	[%r9+-8], %rd75;
$L__BB39_40:
	setp.gt.u32 	%p21, %r1, 511;
	bar.sync 	0;
	@%p21 bra 	$L__BB39_42;
	ld.shared.u64 	%rd76, [%r6+-8];
	ld.shared.u64 	%rd77, [%r7+-8];
	st.shared.u64 	[%r6+-8], %rd77;
	add.s64 	%rd78, %rd77, %rd76;
	st.shared.u64 	[%r7+-8], %rd78;
$L__BB39_42:
	ld.param.u64 	%rd87, [_Z9scan_bcaoIlLi2048EEvlPT_PKS0__param_1];
	bar.sync 	0;
	ld.shared.u64 	%rd79, [%r4];
	ld.shared.u64 	%rd80, [%r5+8];
	st.shared.u64 	[%r4], %rd80;
	add.s64 	%rd81, %rd80, %rd79;
	st.shared.u64 	[%r5+8], %rd81;
	bar.sync 	0;
	ld.shared.u64 	%rd82, [%r2];
	cvta.to.global.u64 	%rd83, %rd87;
	add.s64 	%rd84, %rd83, %rd89;
	st.global.u64 	[%rd84], %rd82;
	ld.shared.u64 	%rd85, [%r3+8192];
	st.global.u64 	[%rd84+8192], %rd85;
	add.s64 	%rd90, %rd90, %rd2;
	shl.b64 	%rd86, %rd2, 14;
	add.s64 	%rd89, %rd89, %rd86;
	setp.lt.s64 	%p22, %rd90, %rd9;
	@%p22 bra 	$L__BB39_2;
$L__BB39_43:
	ret;

}


// ===== COMPILED SASS (sm_100) =====

	.target	sm_100

	.elftype	@"ET_EXEC"


//--------------------- .note.nv.tkinfo           --------------------------
	.section	.note.nv.tkinfo,"",@"SHT_NOTE"
	.sectionflags	@"SHF_NOTE_NV_TKINFO"
	.tkinfo
        /*0018*/ 	.word	0x00000002
        /*0030*/ 	.string	""
        /*0030*/ 	.string	"ptxas"
        /*0030*/ 	.string	"Cuda compilation tools, release 13.0, V13.0.88"
        /*0030*/ 	.string	"Build cuda_13.0.r13.0/compiler.36424714_0"
        /*0030*/ 	.string	"-arch sm_100 -m 64 "



//--------------------- .note.nv.cuinfo           --------------------------
	.section	.note.nv.cuinfo,"",@"SHT_NOTE"
	.sectionflags	@"SHF_NOTE_NV_CUINFO"
        /*0018*/ 	.short	0x0002
        /*001a*/ 	.short	0x0064
        /*001c*/ 	.short	0x0082
	.zero		2


//--------------------- .nv.info                  --------------------------
	.section	.nv.info,"",@"SHT_CUDA_INFO"
	.align	4


	//----- nvinfo : EIATTR_REGCOUNT
	.align		4
        /*0000*/ 	.byte	0x04, 0x2f
        /*0002*/ 	.short	(.L_1 - .L_0)
	.align		4
.L_0:
        /*0004*/ 	.word	index@(_Z4scanIcLi128EEvlPT_PKS0_)
        /*0008*/ 	.word	0x0000001c


	//----- nvinfo : EIATTR_FRAME_SIZE
	.align		4
.L_1:
        /*000c*/ 	.byte	0x04, 0x11
        /*000e*/ 	.short	(.L_3 - .L_2)
	.align		4
.L_2:
        /*0010*/ 	.word	index@(_Z4scanIcLi128EEvlPT_PKS0_)
        /*0014*/ 	.word	0x00000000


	//----- nvinfo : EIATTR_REGCOUNT
	.align		4
.L_3:
        /*0018*/ 	.byte	0x04, 0x2f
        /*001a*/ 	.short	(.L_5 - .L_4)
	.align		4
.L_4:
        /*001c*/ 	.word	index@(_Z9scan_bcaoIcLi128EEvlPT_PKS0_)
        /*0020*/ 	.word	0x00000020


	//----- nvinfo : EIATTR_FRAME_SIZE
	.align		4
.L_5:
        /*0024*/ 	.byte	0x04, 0x11
        /*0026*/ 	.short	(.L_7 - .L_6)
	.align		4
.L_6:
        /*0028*/ 	.word	index@(_Z9scan_bcaoIcLi128EEvlPT_PKS0_)
        /*002c*/ 	.word	0x00000000


	//----- nvinfo : EIATTR_REGCOUNT
	.align		4
.L_7:
        /*0030*/ 	.byte	0x04, 0x2f
        /*0032*/ 	.short	(.L_9 - .L_8)
	.align		4
.L_8:
        /*0034*/ 	.word	index@(_Z4scanIsLi128EEvlPT_PKS0_)
        /*0038*/ 	.word	0x0000001d


	//----- nvinfo : EIATTR_FRAME_SIZE
	.align		4
.L_9:
        /*003c*/ 	.byte	0x04, 0x11
        /*003e*/ 	.short	(.L_11 - .L_10)
	.align		4
.L_10:
        /*0040*/ 	.word	index@(_Z4scanIsLi128EEvlPT_PKS0_)
        /*0044*/ 	.word	0x00000000


	//----- nvinfo : EIATTR_REGCOUNT
	.align		4
.L_11:
        /*0048*/ 	.byte	0x04, 0x2f
        /*004a*/ 	.short	(.L_13 - .L_12)
	.align		4
.L_12:
        /*004c*/ 	.word	index@(_Z9scan_bcaoIsLi128EEvlPT_PKS0_)
        /*0050*/ 	.word	0x00000020


	//----- nvinfo : EIATTR_FRAME_SIZE
	.align		4
.L_13:
        /*0054*/ 	.byte	0x04, 0x11
        /*0056*/ 	.short	(.L_15 - .L_14)
	.align		4
.L_14:
        /*0058*/ 	.word	index@(_Z9scan_bcaoIsLi128EEvlPT_PKS0_)
        /*005c*/ 	.word	0x00000000


	//----- nvinfo : EIATTR_REGCOUNT
	.align		4
.L_15:
        /*0060*/ 	.byte	0x04, 0x2f
        /*0062*/ 	.short	(.L_17 - .L_16)
	.align		4
.L_16:
        /*0064*/ 	.word	index@(_Z4scanIiLi128EEvlPT_PKS0_)
        /*0068*/ 	.word	0x0000001d


	//----- nvinfo : EIATTR_FRAME_SIZE
	.align		4
.L_17:
        /*006c*/ 	.byte	0x04, 0x11
        /*006e*/ 	.short	(.L_19 - .L_18)
	.align		4
.L_18:
        /*0070*/ 	.word	index@(_Z4scanIiLi128EEvlPT_PKS0_)
        /*0074*/ 	.word	0x00000000


	//----- nvinfo : EIATTR_REGCOUNT
	.align		4
.L_19:
        /*0078*/ 	.byte	0x04, 0x2f
        /*007a*/ 	.short	(.L_21 - .L_20)
	.align		4
.L_20:
        /*007c*/ 	.word	index@(_Z9scan_bcaoIiLi128EEvlPT_PKS0_)
        /*0080*/ 	.word	0x00000020


	//----- nvinfo : EIATTR_FRAME_SIZE
	.align		4
.L_21:
        /*0084*/ 	.byte	0x04, 0x11
        /*0086*/ 	.short	(.L_23 - .L_22)
	.align		4
.L_22:
        /*0088*/ 	.word	index@(_Z9scan_bcaoIiLi128EEvlPT_PKS0_)
        /*008c*/ 	.word	0x00000000


	//----- nvinfo : EIATTR_REGCOUNT
	.align		4
.L_23:
        /*0090*/ 	.byte	0x04, 0x2f
        /*0092*/ 	.short	(.L_25 - .L_24)
	.align		4
.L_24:
        /*0094*/ 	.word	index@(_Z4scanIlLi128EEvlPT_PKS0_)
        /*0098*/ 	.word	0x00000020


	//----- nvinfo : EIATTR_FRAME_SIZE
	.align		4
.L_25:
        /*009c*/ 	.byte	0x04, 0x11
        /*009e*/ 	.short	(.L_27 - .L_26)
	.align		4
.L_26:
        /*00a0*/ 	.word	index@(_Z4scanIlLi128EEvlPT_PKS0_)
        /*00a4*/ 	.word	0x00000000


	//----- nvinfo : EIATTR_REGCOUNT
	.align		4
.L_27:
        /*00a8*/ 	.byte	0x04, 0x2f
        /*00aa*/ 	.short	(.L_29 - .L_28)
	.align		4
.L_28:
        /*00ac*/ 	.word	index@(_Z9scan_bcaoIlLi128EEvlPT_PKS0_)
        /*00b0*/ 	.word	0x00000020


	//----- nvinfo : EIATTR_FRAME_SIZE
	.align		4
.L_29:
        /*00b4*/ 	.byte	0x04, 0x11
        /*00b6*/ 	.short	(.L_31 - .L_30)
	.align		4
.L_30:
        /*00b8*/ 	.word	index@(_Z9scan_bcaoIlLi128EEvlPT_PKS0_)
        /*00bc*/ 	.word	0x00000000


	//----- nvinfo : EIATTR_REGCOUNT
	.align		4
.L_31:
        /*00c0*/ 	.byte	0x04, 0x2f
        /*00c2*/ 	.short	(.L_33 - .L_32)
	.align		4
.L_32:
        /*00c4*/ 	.word	index@(_Z4scanIcLi256EEvlPT_PKS0_)
        /*00c8*/ 	.word	0x00000020


	//----- nvinfo : EIATTR_FRAME_SIZE
	.align		4
.L_33:
        /*00cc*/ 	.byte	0x04, 0x11
        /*00ce*/ 	.short	(.L_35 - .L_34)
	.align		4
.L_34:
        /*00d0*/ 	.word	index@(_Z4scanIcLi256EEvlPT_PKS0_)
        /*00d4*/ 	.word	0x00000000


	//----- nvinfo : EIATTR_REGCOUNT
	.align		4
.L_35:
        /*00d8*/ 	.byte	0x04, 0x2f
        /*00da*/ 	.short	(.L_37 - .L_36)
	.align		4
.L_36:
        /*00dc*/ 	.word	index@(_Z9scan_bcaoIcLi256EEvlPT_PKS0_)
        /*00e0*/ 	.word	0x00000020


	//----- nvinfo : EIATTR_FRAME_SIZE
	.align		4
.L_37:
        /*00e4*/ 	.byte	0x04, 0x11
        /*00e6*/ 	.short	(.L_39 - .L_38)
	.align		4
.L_38:
        /*00e8*/ 	.word	index@(_Z9scan_bcaoIcLi256EEvlPT_PKS0_)
        /*00ec*/ 	.word	0x00000000


	//----- nvinfo : EIATTR_REGCOUNT
	.align		4
.L_39:
        /*00f0*/ 	.byte	0x04, 0x2f
        /*00f2*/ 	.short	(.L_41 - .L_40)
	.align		4
.L_40:
        /*00f4*/ 	.word	index@(_Z4scanIsLi256EEvlPT_PKS0_)
        /*00f8*/ 	.word	0x0000001e


	//----- nvinfo : EIATTR_FRAME_SIZE
	.align		4
.L_41:
        /*00fc*/ 	.byte	0x04, 0x11
        /*00fe*/ 	.short	(.L_43 - .L_42)
	.align		4
.L_42:
        /*0100*/ 	.word	index@(_Z4scanIsLi256EEvlPT_PKS0_)
        /*0104*/ 	.word	0x00000000


	//----- nvinfo : EIATTR_REGCOUNT
	.align		4
.L_43:
        /*0108*/ 	.byte	0x04, 0x2f
        /*010a*/ 	.short	(.L_45 - .L_44)
	.align		4
.L_44:
        /*010c*/ 	.word	index@(_Z9scan_bcaoIsLi256EEvlPT_PKS0_)
        /*0110*/ 	.word	0x00000020


	//----- nvinfo : EIATTR_FRAME_SIZE
	.align		4
.L_45:
        /*0114*/ 	.byte	0x04, 0x11
        /*0116*/ 	.short	(.L_47 - .L_46)
	.align		4
.L_46:
        /*0118*/ 	.word	index@(_Z9scan_bcaoIsLi256EEvlPT_PKS0_)
        /*011c*/ 	.word	0x00000000


	//----- nvinfo : EIATTR_REGCOUNT
	.align		4
.L_47:
        /*0120*/ 	.byte	0x04, 0x2f
        /*0122*/ 	.short	(.L_49 - .L_48)
	.align		4
.L_48:
        /*0124*/ 	.word	index@(_Z4scanIiLi256EEvlPT_PKS0_)
        /*0128*/ 	.word	0x00000020


	//----- nvinfo : EIATTR_FRAME_SIZE
	.align		4
.L_49:
        /*012c*/ 	.byte	0x04, 0x11
        /*012e*/ 	.short	(.L_51 - .L_50)
	.align		4
.L_50:
        /*0130*/ 	.word	index@(_Z4scanIiLi256EEvlPT_PKS0_)
        /*0134*/ 	.word	0x00000000


	//----- nvinfo : EIATTR_REGCOUNT
	.align		4
.L_51:
        /*0138*/ 	.byte	0x04, 0x2f
        /*013a*/ 	.short	(.L_53 - .L_52)
	.align		4
.L_52:
        /*013c*/ 	.word	index@(_Z9scan_bcaoIiLi256EEvlPT_PKS0_)
        /*0140*/ 	.word	0x00000020


	//----- nvinfo : EIATTR_FRAME_SIZE
	.align		4
.L_53:
        /*0144*/ 	.byte	0x04, 0x11
        /*0146*/ 	.short	(.L_55 - .L_54)
	.align		4
.L_54:
        /*0148*/ 	.word	index@(_Z9scan_bcaoIiLi256EEvlPT_PKS0_)
        /*014c*/ 	.word	0x00000000


	//----- nvinfo : EIATTR_REGCOUNT
	.align		4
.L_55:
        /*0150*/ 	.byte	0x04, 0x2f
        /*0152*/ 	.short	(.L_57 - .L_56)
	.align		4
.L_56:
        /*0154*/ 	.word	index@(_Z4scanIlLi256EEvlPT_PKS0_)
        /*0158*/ 	.word	0x00000020


	//----- nvinfo : EIATTR_FRAME_SIZE
	.align		4
.L_57:
        /*015c*/ 	.byte	0x04, 0x11
        /*015e*/ 	.short	(.L_59 - .L_58)
	.align		4
.L_58:
        /*0160*/ 	.word	index@(_Z4scanIlLi256EEvlPT_PKS0_)
        /*0164*/ 	.word	0x00000000


	//----- nvinfo : EIATTR_REGCOUNT
	.align		4
.L_59:
        /*0168*/ 	.byte	0x04, 0x2f
        /*016a*/ 	.short	(.L_61 - .L_60)
	.align		4
.L_60:
        /*016c*/ 	.word	index@(_Z9scan_bcaoIlLi256EEvlPT_PKS0_)
        /*0170*/ 	.word	0x00000020


	//----- nvinfo : EIATTR_FRAME_SIZE
	.align		4
.L_61:
        /*0174*/ 	.byte	0x04, 0x11
        /*0176*/ 	.short	(.L_63 - .L_62)
	.align		4
.L_62:
        /*0178*/ 	.word	index@(_Z9scan_bcaoIlLi256EEvlPT_PKS0_)
        /*017c*/ 	.word	0x00000000


	//----- nvinfo : EIATTR_REGCOUNT
	.align		4
.L_63:
        /*0180*/ 	.byte	0x04, 0x2f
        /*0182*/ 	.short	(.L_65 - .L_64)
	.align		4
.L_64:
        /*0184*/ 	.word	index@(_Z4scanIcLi512EEvlPT_PKS0_)
        /*0188*/ 	.word	0x0000001f


	//----- nvinfo : EIATTR_FRAME_SIZE
	.align		4
.L_65:
        /*018c*/ 	.byte	0x04, 0x11
        /*018e*/ 	.short	(.L_67 - .L_66)
	.align		4
.L_66:
        /*0190*/ 	.word	index@(_Z4scanIcLi512EEvlPT_PKS0_)
        /*0194*/ 	.word	0x00000000


	//----- nvinfo : EIATTR_REGCOUNT
	.align		4
.L_67:
        /*0198*/ 	.byte	0x04, 0x2f
        /*019a*/ 	.short	(.L_69 - .L_68)
	.align		4
.L_68:
        /*019c*/ 	.word	index@(_Z9scan_bcaoIcLi512EEvlPT_PKS0_)
        /*01a0*/ 	.word	0x00000020


	//----- nvinfo : EIATTR_FRAME_SIZE
	.align		4
.L_69:
        /*01a4*/ 	.byte	0x04, 0x11
        /*01a6*/ 	.short	(.L_71 - .L_70)
	.align		4
.L_70:
        /*01a8*/ 	.word	index@(_Z9scan_bcaoIcLi512EEvlPT_PKS0_)
        /*01ac*/ 	.word	0x00000000


	//----- nvinfo : EIATTR_REGCOUNT
	.align		4
.L_71:
        /*01b0*/ 	.byte	0x04, 0x2f
        /*01b2*/ 	.short	(.L_73 - .L_72)
	.align		4
.L_72:
        /*01b4*/ 	.word	index@(_Z4scanIsLi512EEvlPT_PKS0_)
        /*01b8*/ 	.word	0x00000020


	//----- nvinfo : EIATTR_FRAME_SIZE
	.align		4
.L_73:
        /*01bc*/ 	.byte	0x04, 0x11
        /*01be*/ 	.short	(.L_75 - .L_74)
	.align		4
.L_74:
        /*01c0*/ 	.word	index@(_Z4scanIsLi512EEvlPT_PKS0_)
        /*01c4*/ 	.word	0x00000000


	//----- nvinfo : EIATTR_REGCOUNT
	.align		4
.L_75:
        /*01c8*/ 	.byte	0x04, 0x2f
        /*01ca*/ 	.short	(.L_77 - .L_76)
	.align		4
.L_76:
        /*01cc*/ 	.word	index@(_Z9scan_bcaoIsLi512EEvlPT_PKS0_)
        /*01d0*/ 	.word	0x00000020


	//----- nvinfo : EIATTR_FRAME_SIZE
	.align		4
.L_77:
        /*01d4*/ 	.byte	0x04, 0x11
        /*01d6*/ 	.short	(.L_79 - .L_78)
	.align		4
.L_78:
        /*01d8*/ 	.word	index@(_Z9scan_bcaoIsLi512EEvlPT_PKS0_)
        /*01dc*/ 	.word	0x00000000


	//----- nvinfo : EIATTR_REGCOUNT
	.align		4
.L_79:
        /*01e0*/ 	.byte	0x04, 0x2f
        /*01e2*/ 	.short	(.L_81 - .L_80)
	.align		4
.L_80:
        /*01e4*/ 	.word	index@(_Z4scanIiLi512EEvlPT_PKS0_)
        /*01e8*/ 	.word	0x00000020


	//----- nvinfo : EIATTR_FRAME_SIZE
	.align		4
.L_81:
        /*01ec*/ 	.byte	0x04, 0x11
        /*01ee*/ 	.short	(.L_83 - .L_82)
	.align		4
.L_82:
        /*01f0*/ 	.word	index@(_Z4scanIiLi512EEvlPT_PKS0_)
        /*01f4*/ 	.word	0x00000000


	//----- nvinfo : EIATTR_REGCOUNT
	.align		4
.L_83:
        /*01f8*/ 	.byte	0x04, 0x2f
        /*01fa*/ 	.short	(.L_85 - .L_84)
	.align		4
.L_84:
        /*01fc*/ 	.word	index@(_Z9scan_bcaoIiLi512EEvlPT_PKS0_)
        /*0200*/ 	.word	0x00000020


	//----- nvinfo : EIATTR_FRAME_SIZE
	.align		4
.L_85:
        /*0204*/ 	.byte	0x04, 0x11
        /*0206*/ 	.short	(.L_87 - .L_86)
	.align		4
.L_86:
        /*0208*/ 	.word	index@(_Z9scan_bcaoIiLi512EEvlPT_PKS0_)
        /*020c*/ 	.word	0x00000000


	//----- nvinfo : EIATTR_REGCOUNT
	.align		4
.L_87:
        /*0210*/ 	.byte	0x04, 0x2f
        /*0212*/ 	.short	(.L_89 - .L_88)
	.align		4
.L_88:
        /*0214*/ 	.word	index@(_Z4scanIlLi512EEvlPT_PKS0_)
        /*0218*/ 	.word	0x00000020


	//----- nvinfo : EIATTR_FRAME_SIZE
	.align		4
.L_89:
        /*021c*/ 	.byte	0x04, 0x11
        /*021e*/ 	.short	(.L_91 - .L_90)
	.align		4
.L_90:
        /*0220*/ 	.word	index@(_Z4scanIlLi512EEvlPT_PKS0_)
        /*0224*/ 	.word	0x00000000


	//----- nvinfo : EIATTR_REGCOUNT
	.align		4
.L_91:
        /*0228*/ 	.byte	0x04, 0x2f
        /*022a*/ 	.short	(.L_93 - .L_92)
	.align		4
.L_92:
        /*022c*/ 	.word	index@(_Z9scan_bcaoIlLi512EEvlPT_PKS0_)
        /*0230*/ 	.word	0x00000020


	//----- nvinfo : EIATTR_FRAME_SIZE
	.align		4
.L_93:
        /*0234*/ 	.byte	0x04, 0x11
        /*0236*/ 	.short	(.L_95 - .L_94)
	.align		4
.L_94:
        /*0238*/ 	.word	index@(_Z9scan_bcaoIlLi512EEvlPT_PKS0_)
        /*023c*/ 	.word	0x00000000


	//----- nvinfo : EIATTR_REGCOUNT
	.align		4
.L_95:
        /*0240*/ 	.byte	0x04, 0x2f
        /*0242*/ 	.short	(.L_97 - .L_96)
	.align		4
.L_96:
        /*0244*/ 	.word	index@(_Z4scanIcLi1024EEvlPT_PKS0_)
        /*0248*/ 	.word	0x0000001f


	//----- nvinfo : EIATTR_FRAME_SIZE
	.align		4
.L_97:
        /*024c*/ 	.byte	0x04, 0x11
        /*024e*/ 	.short	(.L_99 - .L_98)
	.align		4
.L_98:
        /*0250*/ 	.word	index@(_Z4scanIcLi1024EEvlPT_PKS0_)
        /*0254*/ 	.word	0x00000000


	//----- nvinfo : EIATTR_REGCOUNT
	.align		4
.L_99:
        /*0258*/ 	.byte	0x04, 0x2f
        /*025a*/ 	.short	(.L_101 - .L_100)
	.align		4
.L_100:
        /*025c*/ 	.word	index@(_Z9scan_bcaoIcLi1024EEvlPT_PKS0_)
        /*0260*/ 	.word	0x00000020


	//----- nvinfo : EIATTR_FRAME_SIZE
	.align		4
.L_101:
        /*0264*/ 	.byte	0x04, 0x11
        /*0266*/ 	.short	(.L_103 - .L_102)
	.align		4
.L_102:
        /*0268*/ 	.word	index@(_Z9scan_bcaoIcLi1024EEvlPT_PKS0_)
        /*026c*/ 	.word	0x00000000


	//----- nvinfo : EIATTR_REGCOUNT
	.align		4
.L_103:
        /*0270*/ 	.byte	0x04, 0x2f
        /*0272*/ 	.short	(.L_105 - .L_104)
	.align		4
.L_104:
        /*0274*/ 	.word	index@(_Z4scanIsLi1024EEvlPT_PKS0_)
        /*0278*/ 	.word	0x0000001f


	//----- nvinfo : EIATTR_FRAME_SIZE
	.align		4
.L_105:
        /*027c*/ 	.byte	0x04, 0x11
        /*027e*/ 	.short	(.L_107 - .L_106)
	.align		4
.L_106:
        /*0280*/ 	.word	index@(_Z4scanIsLi1024EEvlPT_PKS0_)
        /*0284*/ 	.word	0x00000000


	//----- nvinfo : EIATTR_REGCOUNT
	.align		4
.L_107:
        /*0288*/ 	.byte	0x04, 0x2f
        /*028a*/ 	.short	(.L_109 - .L_108)
	.align		4
.L_108:
        /*028c*/ 	.word	index@(_Z9scan_bcaoIsLi1024EEvlPT_PKS0_)
        /*0290*/ 	.word	0x00000020


	//----- nvinfo : EIATTR_FRAME_SIZE
	.align		4
.L_109:
        /*0294*/ 	.byte	0x04, 0x11
        /*0296*/ 	.short	(.L_111 - .L_110)
	.align		4
.L_110:
        /*0298*/ 	.word	index@(_Z9scan_bcaoIsLi1024EEvlPT_PKS0_)
        /*029c*/ 	.word	0x00000000


	//----- nvinfo : EIATTR_REGCOUNT
	.align		4
.L_111:
        /*02a0*/ 	.byte	0x04, 0x2f
        /*02a2*/ 	.short	(.L_113 - .L_112)
	.align		4
.L_112:
        /*02a4*/ 	.word	index@(_Z4scanIiLi1024EEvlPT_PKS0_)
        /*02a8*/ 	.word	0x00000020


	//----- nvinfo : EIATTR_FRAME_SIZE
	.align		4
.L_113:
        /*02ac*/ 	.byte	0x04, 0x11
        /*02ae*/ 	.short	(.L_115 - .L_114)
	.align		4
.L_114:
        /*02b0*/ 	.word	index@(_Z4scanIiLi1024EEvlPT_PKS0_)
        /*02b4*/ 	.word	0x00000000


	//----- nvinfo : EIATTR_REGCOUNT
	.align		4
.L_115:
        /*02b8*/ 	.byte	0x04, 0x2f
        /*02ba*/ 	.short	(.L_117 - .L_116)
	.align		4
.L_116:
        /*02bc*/ 	.word	index@(_Z9scan_bcaoIiLi1024EEvlPT_PKS0_)
        /*02c0*/ 	.word	0x00000020


	//----- nvinfo : EIATTR_FRAME_SIZE
	.align		4
.L_117:
        /*02c4*/ 	.byte	0x04, 0x11
        /*02c6*/ 	.short	(.L_119 - .L_118)
	.align		4
.L_118:
        /*02c8*/ 	.word	index@(_Z9scan_bcaoIiLi1024EEvlPT_PKS0_)
        /*02cc*/ 	.word	0x00000000


	//----- nvinfo : EIATTR_REGCOUNT
	.align		4
.L_119:
        /*02d0*/ 	.byte	0x04, 0x2f
        /*02d2*/ 	.short	(.L_121 - .L_120)
	.align		4
.L_120:
        /*02d4*/ 	.word	index@(_Z4scanIlLi1024EEvlPT_PKS0_)
        /*02d8*/ 	.word	0x00000020


	//----- nvinfo : EIATTR_FRAME_SIZE
	.align		4
.L_121:
        /*02dc*/ 	.byte	0x04, 0x11
        /*02de*/ 	.short	(.L_123 - .L_122)
	.align		4
.L_122:
        /*02e0*/ 	.word	index@(_Z4scanIlLi1024EEvlPT_PKS0_)
        /*02e4*/ 	.word	0x00000000


	//----- nvinfo : EIATTR_REGCOUNT
	.align		4
.L_123:
        /*02e8*/ 	.byte	0x04, 0x2f
        /*02ea*/ 	.short	(.L_125 - .L_124)
	.align		4
.L_124:
        /*02ec*/ 	.word	index@(_Z9scan_bcaoIlLi1024EEvlPT_PKS0_)
        /*02f0*/ 	.word	0x00000028


	//----- nvinfo : EIATTR_FRAME_SIZE
	.align		4
.L_125:
        /*02f4*/ 	.byte	0x04, 0x11
        /*02f6*/ 	.short	(.L_127 - .L_126)
	.align		4
.L_126:
        /*02f8*/ 	.word	index@(_Z9scan_bcaoIlLi1024EEvlPT_PKS0_)
        /*02fc*/ 	.word	0x00000000


	//----- nvinfo : EIATTR_REGCOUNT
	.align		4
.L_127:
        /*0300*/ 	.byte	0x04, 0x2f
        /*0302*/ 	.short	(.L_129 - .L_128)
	.align		4
.L_128:
        /*0304*/ 	.word	index@(_Z4scanIcLi2048EEvlPT_PKS0_)
        /*0308*/ 	.word	0x00000020


	//----- nvinfo : EIATTR_FRAME_SIZE
	.align		4
.L_129:
        /*030c*/ 	.byte	0x04, 0x11
        /*030e*/ 	.short	(.L_131 - .L_130)
	.align		4
.L_130:
        /*0310*/ 	.word	index@(_Z4scanIcLi2048EEvlPT_PKS0_)
        /*0314*/ 	.word	0x00000000


	//----- nvinfo : EIATTR_REGCOUNT
	.align		4
.L_131:
        /*0318*/ 	.byte	0x04, 0x2f
        /*031a*/ 	.short	(.L_133 - .L_132)
	.align		4
.L_132:
        /*031c*/ 	.word	index@(_Z9scan_bcaoIcLi2048EEvlPT_PKS0_)
        /*0320*/ 	.word	0x00000028


	//----- nvinfo : EIATTR_FRAME_SIZE
	.align		4
.L_133:
        /*0324*/ 	.byte	0x04, 0x11
        /*0326*/ 	.short	(.L_135 - .L_134)
	.align		4
.L_134:
        /*0328*/ 	.word	index@(_Z9scan_bcaoIcLi2048EEvlPT_PKS0_)
        /*032c*/ 	.word	0x00000000


	//----- nvinfo : EIATTR_REGCOUNT
	.align		4
.L_135:
        /*0330*/ 	.byte	0x04, 0x2f
        /*0332*/ 	.short	(.L_137 - .L_136)
	.align		4
.L_136:
        /*0334*/ 	.word	index@(_Z4scanIsLi2048EEvlPT_PKS0_)
        /*0338*/ 	.word	0x00000020


	//----- nvinfo : EIATTR_FRAME_SIZE
	.align		4
.L_137:
        /*033c*/ 	.byte	0x04, 0x11
        /*033e*/ 	.short	(.L_139 - .L_138)
	.align		4
.L_138:
        /*0340*/ 	.word	index@(_Z4scanIsLi2048EEvlPT_PKS0_)
        /*0344*/ 	.word	0x00000000


	//----- nvinfo : EIATTR_REGCOUNT
	.align		4
.L_139:
        /*0348*/ 	.byte	0x04, 0x2f
        /*034a*/ 	.short	(.L_141 - .L_140)
	.align		4
.L_140:
        /*034c*/ 	.word	index@(_Z9scan_bcaoIsLi2048EEvlPT_PKS0_)
        /*0350*/ 	.word	0x00000028


	//----- nvinfo : EIATTR_FRAME_SIZE
	.align		4
.L_141:
        /*0354*/ 	.byte	0x04, 0x11
        /*0356*/ 	.short	(.L_143 - .L_142)
	.align		4
.L_142:
        /*0358*/ 	.word	index@(_Z9scan_bcaoIsLi2048EEvlPT_PKS0_)
        /*035c*/ 	.word	0x00000000


	//----- nvinfo : EIATTR_REGCOUNT
	.align		4
.L_143:
        /*0360*/ 	.byte	0x04, 0x2f
        /*0362*/ 	.short	(.L_145 - .L_144)
	.align		4
.L_144:
        /*0364*/ 	.word	index@(_Z4scanIiLi2048EEvlPT_PKS0_)
        /*0368*/ 	.word	0x00000020


	//----- nvinfo : EIATTR_FRAME_SIZE
	.align		4
.L_145:
        /*036c*/ 	.byte	0x04, 0x11
        /*036e*/ 	.short	(.L_147 - .L_146)
	.align		4
.L_146:
        /*0370*/ 	.word	index@(_Z4scanIiLi2048EEvlPT_PKS0_)
        /*0374*/ 	.word	0x00000000


	//----- nvinfo : EIATTR_REGCOUNT
	.align		4
.L_147:
        /*0378*/ 	.byte	0x04, 0x2f
        /*037a*/ 	.short	(.L_149 - .L_148)
	.align		4
.L_148:
        /*037c*/ 	.word	index@(_Z9scan_bcaoIiLi2048EEvlPT_PKS0_)
        /*0380*/ 	.word	0x00000028


	//----- nvinfo : EIATTR_FRAME_SIZE
	.align		4
.L_149:
        /*0384*/ 	.byte	0x04, 0x11
        /*0386*/ 	.short	(.L_151 - .L_150)
	.align		4
.L_150:
        /*0388*/ 	.word	index@(_Z9scan_bcaoIiLi2048EEvlPT_PKS0_)
        /*038c*/ 	.word	0x00000000


	//----- nvinfo : EIATTR_REGCOUNT
	.align		4
.L_151:
        /*0390*/ 	.byte	0x04, 0x2f
        /*0392*/ 	.short	(.L_153 - .L_152)
	.align		4
.L_152:
        /*0394*/ 	.word	index@(_Z4scanIlLi2048EEvlPT_PKS0_)
        /*0398*/ 	.word	0x00000026


	//----- nvinfo : EIATTR_FRAME_SIZE
	.align		4
.L_153:
        /*039c*/ 	.byte	0x04, 0x11
        /*039e*/ 	.short	(.L_155 - .L_154)
	.align		4
.L_154:
        /*03a0*/ 	.word	index@(_Z4scanIlLi2048EEvlPT_PKS0_)
        /*03a4*/ 	.word	0x00000000


	//----- nvinfo : EIATTR_REGCOUNT
	.align		4
.L_155:
        /*03a8*/ 	.byte	0x04, 0x2f
        /*03aa*/ 	.short	(.L_157 - .L_156)
	.align		4
.L_156:
        /*03ac*/ 	.word	index@(_Z9scan_bcaoIlLi2048EEvlPT_PKS0_)
        /*03b0*/ 	.word	0x00000028


	//----- nvinfo : EIATTR_FRAME_SIZE
	.align		4
.L_157:
        /*03b4*/ 	.byte	0x04, 0x11
        /*03b6*/ 	.short	(.L_159 - .L_158)
	.align		4
.L_158:
        /*03b8*/ 	.word	index@(_Z9scan_bcaoIlLi2048EEvlPT_PKS0_)
        /*03bc*/ 	.word	0x00000000


	//----- nvinfo : EIATTR_MIN_STACK_SIZE
	.align		4
.L_159:
        /*03c0*/ 	.byte	0x04, 0x12
        /*03c2*/ 	.short	(.L_161 - .L_160)
	.align		4
.L_160:
        /*03c4*/ 	.word	index@(_Z9scan_bcaoIlLi2048EEvlPT_PKS0_)
        /*03c8*/ 	.word	0x00000000


	//----- nvinfo : EIATTR_MIN_STACK_SIZE
	.align		4
.L_161:
        /*03cc*/ 	.byte	0x04, 0x12
        /*03ce*/ 	.short	(.L_163 - .L_162)
	.align		4
.L_162:
        /*03d0*/ 	.word	index@(_Z4scanIlLi2048EEvlPT_PKS0_)
        /*03d4*/ 	.word	0x00000000


	//----- nvinfo : EIATTR_MIN_STACK_SIZE
	.align		4
.L_163:
        /*03d8*/ 	.byte	0x04, 0x12
        /*03da*/ 	.short	(.L_165 - .L_164)
	.align		4
.L_164:
        /*03dc*/ 	.word	index@(_Z9scan_bcaoIiLi2048EEvlPT_PKS0_)
        /*03e0*/ 	.word	0x00000000


	//----- nvinfo : EIATTR_MIN_STACK_SIZE
	.align		4
.L_165:
        /*03e4*/ 	.byte	0x04, 0x12
        /*03e6*/ 	.short	(.L_167 - .L_166)
	.align		4
.L_166:
        /*03e8*/ 	.word	index@(_Z4scanIiLi2048EEvlPT_PKS0_)
        /*03ec*/ 	.word	0x00000000


	//----- nvinfo : EIATTR_MIN_STACK_SIZE
	.align		4
.L_167:
        /*03f0*/ 	.byte	0x04, 0x12
        /*03f2*/ 	.short	(.L_169 - .L_168)
	.align		4
.L_168:
        /*03f4*/ 	.word	index@(_Z9scan_bcaoIsLi2048EEvlPT_PKS0_)
        /*03f8*/ 	.word	0x00000000


	//----- nvinfo : EIATTR_MIN_STACK_SIZE
	.align		4
.L_169:
        /*03fc*/ 	.byte	0x04, 0x12
        /*03fe*/ 	.short	(.L_171 - .L_170)
	.align		4
.L_170:
        /*0400*/ 	.word	index@(_Z4scanIsLi2048EEvlPT_PKS0_)
        /*0404*/ 	.word	0x00000000


	//----- nvinfo : EIATTR_MIN_STACK_SIZE
	.align		4
.L_171:
        /*0408*/ 	.byte	0x04, 0x12
        /*040a*/ 	.short	(.L_173 - .L_172)
	.align		4
.L_172:
        /*040c*/ 	.word	index@(_Z9scan_bcaoIcLi2048EEvlPT_PKS0_)
        /*0410*/ 	.word	0x00000000


	//----- nvinfo : EIATTR_MIN_STACK_SIZE
	.align		4
.L_173:
        /*0414*/ 	.byte	0x04, 0x12
        /*0416*/ 	.short	(.L_175 - .L_174)
	.align		4
.L_174:
        /*0418*/ 	.word	index@(_Z4scanIcLi2048EEvlPT_PKS0_)
        /*041c*/ 	.word	0x00000000


	//----- nvinfo : EIATTR_MIN_STACK_SIZE
	.align		4
.L_175:
        /*0420*/ 	.byte	0x04, 0x12
        /*0422*/ 	.short	(.L_177 - .L_176)
	.align		4
.L_176:
        /*0424*/ 	.word	index@(_Z9scan_bcaoIlLi1024EEvlPT_PKS0_)
        /*0428*/ 	.word	0x00000000


	//----- nvinfo : EIATTR_MIN_STACK_SIZE
	.align		4
.L_177:
        /*042c*/ 	.byte	0x04, 0x12
        /*042e*/ 	.short	(.L_179 - .L_178)
	.align		4
.L_178:
        /*0430*/ 	.word	index@(_Z4scanIlLi1024EEvlPT_PKS0_)
        /*0434*/ 	.word	0x00000000


	//----- nvinfo : EIATTR_MIN_STACK_SIZE
	.align		4
.L_179:
        /*0438*/ 	.byte	0x04, 0x12
        /*043a*/ 	.short	(.L_181 - .L_180)
	.align		4
.L_180:
        /*043c*/ 	.word	index@(_Z9scan_bcaoIiLi1024EEvlPT_PKS0_)
        /*0440*/ 	.word	0x00000000


	//----- nvinfo : EIATTR_MIN_STACK_SIZE
	.align		4
.L_181:
        /*0444*/ 	.byte	0x04, 0x12
        /*0446*/ 	.short	(.L_183 - .L_182)
	.align		4
.L_182:
        /*0448*/ 	.word	index@(_Z4scanIiLi1024EEvlPT_PKS0_)
        /*044c*/ 	.word	0x00000000


	//----- nvinfo : EIATTR_MIN_STACK_SIZE
	.align		4
.L_183:
        /*0450*/ 	.byte	0x04, 0x12
        /*0452*/ 	.short	(.L_185 - .L_184)
	.align		4
.L_184:
        /*0454*/ 	.word	index@(_Z9scan_bcaoIsLi1024EEvlPT_PKS0_)
        /*0458*/ 	.word	0x00000000


	//----- nvinfo : EIATTR_MIN_STACK_SIZE
	.align		4
.L_185:
        /*045c*/ 	.byte	0x04, 0x12
        /*045e*/ 	.short	(.L_187 - .L_186)
	.align		4
.L_186:
        /*0460*/ 	.word	index@(_Z4scanIsLi1024EEvlPT_PKS0_)
        /*0464*/ 	.word	0x00000000


	//----- nvinfo : EIATTR_MIN_STACK_SIZE
	.align		4
.L_187:
        /*0468*/ 	.byte	0x04, 0x12
        /*046a*/ 	.short	(.L_189 - .L_188)
	.align		4
.L_188:
        /*046c*/ 	.word	index@(_Z9scan_bcaoIcLi1024EEvlPT_PKS0_)
        /*0470*/ 	.word	0x00000000


	//----- nvinfo : EIATTR_MIN_STACK_SIZE
	.align		4
.L_189:
        /*0474*/ 	.byte	0x04, 0x12
        /*0476*/ 	.short	(.L_191 - .L_190)
	.align		4
.L_190:
        /*0478*/ 	.word	index@(_Z4scanIcLi1024EEvlPT_PKS0_)
        /*047c*/ 	.word	0x00000000


	//----- nvinfo : EIATTR_MIN_STACK_SIZE
	.align		4
.L_191:
        /*0480*/ 	.byte	0x04, 0x12
        /*0482*/ 	.short	(.L_193 - .L_192)
	.align		4
.L_192:
        /*0484*/ 	.word	index@(_Z9scan_bcaoIlLi512EEvlPT_PKS0_)
        /*0488*/ 	.word	0x00000000


	//----- nvinfo : EIATTR_MIN_STACK_SIZE
	.align		4
.L_193:
        /*048c*/ 	.byte	0x04, 0x12
        /*048e*/ 	.short	(.L_195 - .L_194)
	.align		4
.L_194:
        /*0490*/ 	.word	index@(_Z4scanIlLi512EEvlPT_PKS0_)
        /*0494*/ 	.word	0x00000000


	//----- nvinfo : EIATTR_MIN_STACK_SIZE
	.align		4
.L_195:
        /*0498*/ 	.byte	0x04, 0x12
        /*049a*/ 	.short	(.L_197 - .L_196)
	.align		4
.L_196:
        /*049c*/ 	.word	index@(_Z9scan_bcaoIiLi512EEvlPT_PKS0_)
        /*04a0*/ 	.word	0x00000000


	//----- nvinfo : EIATTR_MIN_STACK_SIZE
	.align		4
.L_197:
        /*04a4*/ 	.byte	0x04, 0x12
        /*04a6*/ 	.short	(.L_199 - .L_198)
	.align		4
.L_198:
        /*04a8*/ 	.word	index@(_Z4scanIiLi512EEvlPT_PKS0_)
        /*04ac*/ 	.word	0x00000000


	//----- nvinfo : EIATTR_MIN_STACK_SIZE
	.align		4
.L_199:
        /*04b0*/ 	.byte	0x04, 0x12
        /*04b2*/ 	.short	(.L_201 - .L_200)
	.align		4
.L_200:
        /*04b4*/ 	.word	index@(_Z9scan_bcaoIsLi512EEvlPT_PKS0_)
        /*04b8*/ 	.word	0x00000000


	//----- nvinfo : EIATTR_MIN_STACK_SIZE
	.align		4
.L_201:
        /*04bc*/ 	.byte	0x04, 0x12
        /*04be*/ 	.short	(.L_203 - .L_202)
	.align		4
.L_202:
        /*04c0*/ 	.word	index@(_Z4scanIsLi512EEvlPT_PKS0_)
        /*04c4*/ 	.word	0x00000000


	//----- nvinfo : EIATTR_MIN_STACK_SIZE
	.align		4
.L_203:
        /*04c8*/ 	.byte	0x04, 0x12
        /*04ca*/ 	.short	(.L_205 - .L_204)
	.align		4
.L_204:
        /*04cc*/ 	.word	index@(_Z9scan_bcaoIcLi512EEvlPT_PKS0_)
        /*04d0*/ 	.word	0x00000000


	//----- nvinfo : EIATTR_MIN_STACK_SIZE
	.align		4
.L_205:
        /*04d4*/ 	.byte	0x04, 0x12
        /*04d6*/ 	.short	(.L_207 - .L_206)
	.align		4
.L_206:
        /*04d8*/ 	.word	index@(_Z4scanIcLi512EEvlPT_PKS0_)
        /*04dc*/ 	.word	0x00000000


	//----- nvinfo : EIATTR_MIN_STACK_SIZE
	.align		4
.L_207:
        /*04e0*/ 	.byte	0x04, 0x12
        /*04e2*/ 	.short	(.L_209 - .L_208)
	.align		4
.L_208:
        /*04e4*/ 	.word	index@(_Z9scan_bcaoIlLi256EEvlPT_PKS0_)
        /*04e8*/ 	.word	0x00000000


	//----- nvinfo : EIATTR_MIN_STACK_SIZE
	.align		4
.L_209:
        /*04ec*/ 	.byte	0x04, 0x12
        /*04ee*/ 	.short	(.L_211 - .L_210)
	.align		4
.L_210:
        /*04f0*/ 	.word	index@(_Z4scanIlLi256EEvlPT_PKS0_)
        /*04f4*/ 	.word	0x00000000


	//----- nvinfo : EIATTR_MIN_STACK_SIZE
	.align		4
.L_211:
        /*04f8*/ 	.byte	0x04, 0x12
        /*04fa*/ 	.short	(.L_213 - .L_212)
	.align		4
.L_212:
        /*04fc*/ 	.word	index@(_Z9scan_bcaoIiLi256EEvlPT_PKS0_)
        /*0500*/ 	.word	0x00000000


	//----- nvinfo : EIATTR_MIN_STACK_SIZE
	.align		4
.L_213:
        /*0504*/ 	.byte	0x04, 0x12
        /*0506*/ 	.short	(.L_215 - .L_214)
	.align		4
.L_214:
        /*0508*/ 	.word	index@(_Z4scanIiLi256EEvlPT_PKS0_)
        /*050c*/ 	.word	0x00000000


	//----- nvinfo : EIATTR_MIN_STACK_SIZE
	.align		4
.L_215:
        /*0510*/ 	.byte	0x04, 0x12
        /*0512*/ 	.short	(.L_217 - .L_216)
	.align		4
.L_216:
        /*0514*/ 	.word	index@(_Z9scan_bcaoIsLi256EEvlPT_PKS0_)
        /*0518*/ 	.word	0x00000000


	//----- nvinfo : EIATTR_MIN_STACK_SIZE
	.align		4
.L_217:
        /*051c*/ 	.byte	0x04, 0x12
        /*051e*/ 	.short	(.L_219 - .L_218)
	.align		4
.L_218:
        /*0520*/ 	.word	index@(_Z4scanIsLi256EEvlPT_PKS0_)
        /*0524*/ 	.word	0x00000000


	//----- nvinfo : EIATTR_MIN_STACK_SIZE
	.align		4
.L_219:
        /*0528*/ 	.byte	0x04, 0x12
        /*052a*/ 	.short	(.L_221 - .L_220)
	.align		4
.L_220:
        /*052c*/ 	.word	index@(_Z9scan_bcaoIcLi256EEvlPT_PKS0_)
        /*0530*/ 	.word	0x00000000


	//----- nvinfo : EIATTR_MIN_STACK_SIZE
	.align		4
.L_221:
        /*0534*/ 	.byte	0x04, 0x12
        /*0536*/ 	.short	(.L_223 - .L_222)
	.align		4
.L_222:
        /*0538*/ 	.word	index@(_Z4scanIcLi256EEvlPT_PKS0_)
        /*053c*/ 	.word	0x00000000


	//----- nvinfo : EIATTR_MIN_STACK_SIZE
	.align		4
.L_223:
        /*0540*/ 	.byte	0x04, 0x12
        /*0542*/ 	.short	(.L_225 - .L_224)
	.align		4
.L_224:
        /*0544*/ 	.word	index@(_Z9scan_bcaoIlLi128EEvlPT_PKS0_)
        /*0548*/ 	.word	0x00000000


	//----- nvinfo : EIATTR_MIN_STACK_SIZE
	.align		4
.L_225:
        /*054c*/ 	.byte	0x04, 0x12
        /*054e*/ 	.short	(.L_227 - .L_226)
	.align		4
.L_226:
        /*0550*/ 	.word	index@(_Z4scanIlLi128EEvlPT_PKS0_)
        /*0554*/ 	.word	0x00000000


	//----- nvinfo : EIATTR_MIN_STACK_SIZE
	.align		4
.L_227:
        /*0558*/ 	.byte	0x04, 0x12
        /*055a*/ 	.short	(.L_229 - .L_228)
	.align		4
.L_228:
        /*055c*/ 	.word	index@(_Z9scan_bcaoIiLi128EEvlPT_PKS0_)
        /*0560*/ 	.word	0x00000000


	//----- nvinfo : EIATTR_MIN_STACK_SIZE
	.align		4
.L_229:
        /*0564*/ 	.byte	0x04, 0x12
        /*0566*/ 	.short	(.L_231 - .L_230)
	.align		4
.L_230:
        /*0568*/ 	.word	index@(_Z4scanIiLi128EEvlPT_PKS0_)
        /*056c*/ 	.word	0x00000000


	//----- nvinfo : EIATTR_MIN_STACK_SIZE
	.align		4
.L_231:
        /*0570*/ 	.byte	0x04, 0x12
        /*0572*/ 	.short	(.L_233 - .L_232)
	.align		4
.L_232:
        /*0574*/ 	.word	index@(_Z9scan_bcaoIsLi128EEvlPT_PKS0_)
        /*0578*/ 	.word	0x00000000


	//----- nvinfo : EIATTR_MIN_STACK_SIZE
	.align		4
.L_233:
        /*057c*/ 	.byte	0x04, 0x12
        /*057e*/ 	.short	(.L_235 - .L_234)
	.align		4
.L_234:
        /*0580*/ 	.word	index@(_Z4scanIsLi128EEvlPT_PKS0_)
        /*0584*/ 	.word	0x00000000


	//----- nvinfo : EIATTR_MIN_STACK_SIZE
	.align		4
.L_235:
        /*0588*/ 	.byte	0x04, 0x12
        /*058a*/ 	.short	(.L_237 - .L_236)
	.align		4
.L_236:
        /*058c*/ 	.word	index@(_Z9scan_bcaoIcLi128EEvlPT_PKS0_)
        /*0590*/ 	.word	0x00000000


	//----- nvinfo : EIATTR_MIN_STACK_SIZE
	.align		4
.L_237:
        /*0594*/ 	.byte	0x04, 0x12
        /*0596*/ 	.short	(.L_239 - .L_238)
	.align		4
.L_238:
        /*0598*/ 	.word	index@(_Z4scanIcLi128EEvlPT_PKS0_)
        /*059c*/ 	.word	0x00000000
.L_239:


//--------------------- .nv.compat                --------------------------
	.section	.nv.compat,"",@"SHT_CUDA_COMPAT_INFO"
	.align	4
        /*0000*/ 	.byte	0x02, 0x09, 0x00, 0x00, 0x02, 0x02, 0x01, 0x00, 0x02, 0x05, 0x05, 0x00, 0x03, 0x07, 0x01, 0x01
        /*0010*/ 	.byte	0x02, 0x03, 0x00, 0x00, 0x02, 0x06, 0x01, 0x00, 0x04, 0x0b, 0x08, 0x00, 0x09, 0x00, 0x00, 0x00
        /*0020*/ 	.byte	0x00, 0x00, 0x00, 0x00


//--------------------- .nv.info._Z9scan_bcaoIlLi2048EEvlPT_PKS0_ --------------------------
	.section	.nv.info._Z9scan_bcaoIlLi2048EEvlPT_PKS0_,"",@"SHT_CUDA_INFO"
	.sectionflags	@""
	.align	4


	//----- nvinfo : EIATTR_CUDA_API_VERSION
	.align		4
        /*0000*/ 	.byte	0x04, 0x37
        /*0002*/ 	.short	(.L_241 - .L_240)
.L_240:
        /*0004*/ 	.word	0x00000082


	//----- nvinfo : EIATTR_KPARAM_INFO
	.align		4
.L_241:
        /*0008*/ 	.byte	0x04, 0x17
        /*000a*/ 	.short	(.L_243 - .L_242)
.L_242:
        /*000c*/ 	.word	0x00000000
        /*0010*/ 	.short	0x0002
        /*0012*/ 	.short	0x0010
        /*0014*/ 	.byte	0x00, 0xf5, 0x21, 0x00


	//----- nvinfo : EIATTR_KPARAM_INFO
	.align		4
.L_243:
        /*0018*/ 	.byte	0x04, 0x17
        /*001a*/ 	.short	(.L_245 - .L_244)
.L_244:
        /*001c*/ 	.word	0x00000000
        /*0020*/ 	.short	0x0001
        /*0022*/ 	.short	0x0008
        /*0024*/ 	.byte	0x00, 0xf5, 0x21, 0x00


	//----- nvinfo : EIATTR_KPARAM_INFO
	.align		4
.L_245:
        /*0028*/ 	.byte	0x04, 0x17
        /*002a*/ 	.short	(.L_247 - .L_246)
.L_246:
        /*002c*/ 	.word	0x00000000
        /*0030*/ 	.short	0x0000
        /*0032*/ 	.short	0x0000
        /*0034*/ 	.byte	0x00, 0xf0, 0x21, 0x00


	//----- nvinfo : EIATTR_SPARSE_MMA_MASK
	.align		4
.L_247:
        /*0038*/ 	.byte	0x03, 0x50
        /*003a*/ 	.short	0x0000


	//----- nvinfo : EIATTR_MAXREG_COUNT
	.align		4
        /*003c*/ 	.byte	0x03, 0x1b
        /*003e*/ 	.short	0x00ff


	//----- nvinfo : EIATTR_NUM_BARRIERS
	.align		4
        /*0040*/ 	.byte	0x02, 0x4c
        /*0042*/ 	.byte	0x01
	.zero		1


	//----- nvinfo : EIATTR_MERCURY_ISA_VERSION
	.align		4
        /*0044*/ 	.byte	0x03, 0x5f
        /*0046*/ 	.short	0x0101


	//----- nvinfo : EIATTR_VRC_CTA_INIT_COUNT
	.align		4
        /*0048*/ 	.byte	0x02, 0x4a
	.zero		1
	.zero		1


	//----- nvinfo : EIATTR_EXIT_INSTR_OFFSETS
	.align		4
        /*004c*/ 	.byte	0x04, 0x1c
        /*004e*/ 	.short	(.L_249 - .L_248)


	//   ....[0]....
.L_248:
        /*0050*/ 	.word	0x00000050


	//   ....[1]....
        /*0054*/ 	.word	0x00001250


	//----- nvinfo : EIATTR_CRS_STACK_SIZE
	.align		4
.L_249:
        /*0058*/ 	.byte	0x04, 0x1e
        /*005a*/ 	.short	(.L_251 - .L_250)
.L_250:
        /*005c*/ 	.word	0x00000000


	//----- nvinfo : EIATTR_CBANK_PARAM_SIZE
	.align		4
.L_251:
        /*0060*/ 	.byte	0x03, 0x19
        /*0062*/ 	.short	0x0018


	//----- nvinfo : EIATTR_PARAM_CBANK
	.align		4
        /*0064*/ 	.byte	0x04, 0x0a
        /*0066*/ 	.short	(.L_253 - .L_252)
	.align		4
.L_252:
        /*0068*/ 	.word	index@(.nv.constant0._Z9scan_bcaoIlLi2048EEvlPT_PKS0_)
        /*006c*/ 	.short	0x0380
        /*006e*/ 	.short	0x0018


	//----- nvinfo : EIATTR_SW_WAR
	.align		4
.L_253:
        /*0070*/ 	.byte	0x04, 0x36
        /*0072*/ 	.short	(.L_255 - .L_254)
.L_254:
        /*0074*/ 	.word	0x00000008
.L_255:


//--------------------- .nv.info._Z4scanIlLi2048EEvlPT_PKS0_ --------------------------
	.section	.nv.info._Z4scanIlLi2048EEvlPT_PKS0_,"",@"SHT_CUDA_INFO"
	.sectionflags	@""
	.align	4


	//----- nvinfo : EIATTR_CUDA_API_VERSION
	.align		4
        /*0000*/ 	.byte	0x04, 0x37
        /*0002*/ 	.short	(.L_257 - .L_256)
.L_256:
        /*0004*/ 	.word	0x00000082


	//----- nvinfo : EIATTR_KPARAM_INFO
	.align		4
.L_257:
        /*0008*/ 	.byte	0x04, 0x17
        /*000a*/ 	.short	(.L_259 - .L_258)
.L_258:
        /*000c*/ 	.word	0x00000000
        /*0010*/ 	.short	0x0002
        /*0012*/ 	.short	0x0010
        /*0014*/ 	.byte	0x00, 0xf5, 0x21, 0x00


	//----- nvinfo : EIATTR_KPARAM_INFO
	.align		4
.L_259:
        /*0018*/ 	.byte	0x04, 0x17
        /*001a*/ 	.short	(.L_261 - .L_260)
.L_260:
        /*001c*/ 	.word	0x00000000
        /*0020*/ 	.short	0x0001
        /*0022*/ 	.short	0x0008
        /*0024*/ 	.byte	0x00, 0xf5, 0x21, 0x00


	//----- nvinfo : EIATTR_KPARAM_INFO
	.align		4
.L_261:
        /*0028*/ 	.byte	0x04, 0x17
        /*002a*/ 	.short	(.L_263 - .L_262)
.L_262:
        /*002c*/ 	.word	0x00000000
        /*0030*/ 	.short	0x0000
        /*0032*/ 	.short	0x0000
        /*0034*/ 	.byte	0x00, 0xf0, 0x21, 0x00


	//----- nvinfo : EIATTR_SPARSE_MMA_MASK
	.align		4
.L_263:
        /*0038*/ 	.byte	0x03, 0x50
        /*003a*/ 	.short	0x0000


	//----- nvinfo : EIATTR_MAXREG_COUNT
	.align		4
        /*003c*/ 	.byte	0x03, 0x1b
        /*003e*/ 	.short	0x00ff


	//----- nvinfo : EIATTR_NUM_BARRIERS
	.align		4
        /*0040*/ 	.byte	0x02, 0x4c
        /*0042*/ 	.byte	0x01
	.zero		1


	//----- nvinfo : EIATTR_MERCURY_ISA_VERSION
	.align		4
        /*0044*/ 	.byte	0x03, 0x5f
        /*0046*/ 	.short	0x0101


	//----- nvinfo : EIATTR_VRC_CTA_INIT_COUNT
	.align		4
        /*0048*/ 	.byte	0x02, 0x4a
	.zero		1
	.zero		1


	//----- nvinfo : EIATTR_EXIT_INSTR_OFFSETS
	.align		4
        /*004c*/ 	.byte	0x04, 0x1c
        /*004e*/ 	.short	(.L_265 - .L_264)


	//   ....[0]....
.L_264:
        /*0050*/ 	.word	0x00000050


	//   ....[1]....
        /*0054*/ 	.word	0x00001160


	//----- nvinfo : EIATTR_CRS_STACK_SIZE
	.align		4
.L_265:
        /*0058*/ 	.byte	0x04, 0x1e
        /*005a*/ 	.short	(.L_267 - .L_266)
.L_266:
        /*005c*/ 	.word	0x00000000


	//----- nvinfo : EIATTR_CBANK_PARAM_SIZE
	.align		4
.L_267:
        /*0060*/ 	.byte	0x03, 0x19
        /*0062*/ 	.short	0x0018


	//----- nvinfo : EIATTR_PARAM_CBANK
	.align		4
        /*0064*/ 	.byte	0x04, 0x0a
        /*0066*/ 	.short	(.L_269 - .L_268)
	.align		4
.L_268:
        /*0068*/ 	.word	index@(.nv.constant0._Z4scanIlLi2048EEvlPT_PKS0_)
        /*006c*/ 	.short	0x0380
        /*006e*/ 	.short	0x0018


	//----- nvinfo : EIATTR_SW_WAR
	.align		4
.L_269:
        /*0070*/ 	.byte	0x04, 0x36
        /*0072*/ 	.short	(.L_271 - .L_270)
.L_270:
        /*0074*/ 	.word	0x00000008
.L_271:


//--------------------- .nv.info._Z9scan_bcaoIiLi2048EEvlPT_PKS0_ --------------------------
	.section	.nv.info._Z9scan_bcaoIiLi2048EEvlPT_PKS0_,"",@"SHT_CUDA_INFO"
	.sectionflags	@""
	.align	4


	//----- nvinfo : EIATTR_CUDA_API_VERSION
	.align		4
        /*0000*/ 	.byte	0x04, 0x37
        /*0002*/ 	.short	(.L_273 - .L_272)
.L_272:
        /*0004*/ 	.word	0x00000082


	//----- nvinfo : EIATTR_KPARAM_INFO
	.align		4
.L_273:
        /*0008*/ 	.byte	0x04, 0x17
        /*000a*/ 	.short	(.L_275 - .L_274)
.L_274:
        /*000c*/ 	.word	0x00000000
        /*0010*/ 	.short	0x0002
        /*0012*/ 	.short	0x0010
        /*0014*/ 	.byte	0x00, 0xf5, 0x21, 0x00


	//----- nvinfo : EIATTR_KPARAM_INFO
	.align		4
.L_275:
        /*0018*/ 	.byte	0x04, 0x17
        /*001a*/ 	.short	(.L_277 - .L_276)
.L_276:
        /*001c*/ 	.word	0x00000000
        /*0020*/ 	.short	0x0001
        /*0022*/ 	.short	0x0008
        /*0024*/ 	.byte	0x00, 0xf5, 0x21, 0x00


	//----- nvinfo : EIATTR_KPARAM_INFO
	.align		4
.L_277:
        /*0028*/ 	.byte	0x04, 0x17
        /*002a*/ 	.short	(.L_279 - .L_278)
.L_278:
        /*002c*/ 	.word	0x00000000
        /*0030*/ 	.short	0x0000
        /*0032*/ 	.short	0x0000
        /*0034*/ 	.byte	0x00, 0xf0, 0x21, 0x00


	//----- nvinfo : EIATTR_SPARSE_MMA_MASK
	.align		4
.L_279:
        /*0038*/ 	.byte	0x03, 0x50
        /*003a*/ 	.short	0x0000


	//----- nvinfo : EIATTR_MAXREG_COUNT
	.align		4
        /*003c*/ 	.byte	0x03, 0x1b
        /*003e*/ 	.short	0x00ff


	//----- nvinfo : EIATTR_NUM_BARRIERS
	.align		4
        /*0040*/ 	.byte	0x02, 0x4c
        /*0042*/ 	.byte	0x01
	.zero		1


	//----- nvinfo : EIATTR_MERCURY_ISA_VERSION
	.align		4
        /*0044*/ 	.byte	0x03, 0x5f
        /*0046*/ 	.short	0x0101


	//----- nvinfo : EIATTR_VRC_CTA_INIT_COUNT
	.align		4
        /*0048*/ 	.byte	0x02, 0x4a
	.zero		1
	.zero		1


	//----- nvinfo : EIATTR_EXIT_INSTR_OFFSETS
	.align		4
        /*004c*/ 	.byte	0x04, 0x1c
        /*004e*/ 	.short	(.L_281 - .L_280)


	//   ....[0]....
.L_280:
        /*0050*/ 	.word	0x00000050


	//   ....[1]....
        /*0054*/ 	.word	0x00001080


	//----- nvinfo : EIATTR_CBANK_PARAM_SIZE
	.align		4
.L_281:
        /*0058*/ 	.byte	0x03, 0x19
        /*005a*/ 	.short	0x0018


	//----- nvinfo : EIATTR_PARAM_CBANK
	.align		4
        /*005c*/ 	.byte	0x04, 0x0a
        /*005e*/ 	.short	(.L_283 - .L_282)
	.align		4
.L_282:
        /*0060*/ 	.word	index@(.nv.constant0._Z9scan_bcaoIiLi2048EEvlPT_PKS0_)
        /*0064*/ 	.short	0x0380
        /*0066*/ 	.short	0x0018


	//----- nvinfo : EIATTR_SW_WAR
	.align		4
.L_283:
        /*0068*/ 	.byte	0x04, 0x36
        /*006a*/ 	.short	(.L_285 - .L_284)
.L_284:
        /*006c*/ 	.word	0x00000008
.L_285:


//--------------------- .nv.info._Z4scanIiLi2048EEvlPT_PKS0_ --------------------------
	.section	.nv.info._Z4scanIiLi2048EEvlPT_PKS0_,"",@"SHT_CUDA_INFO"
	.sectionflags	@""
	.align	4


	//----- nvinfo : EIATTR_CUDA_API_VERSION
	.align		4
        /*0000*/ 	.byte	0x04, 0x37
        /*0002*/ 	.short	(.L_287 - .L_286)
.L_286:
        /*0004*/ 	.word	0x00000082


	//----- nvinfo : EIATTR_KPARAM_INFO
	.align		4
.L_287:
        /*0008*/ 	.byte	0x04, 0x17
        /*000a*/ 	.short	(.L_289 - .L_288)
.L_288:
        /*000c*/ 	.word	0x00000000
        /*0010*/ 	.short	0x0002
        /*0012*/ 	.short	0x0010
        /*0014*/ 	.byte	0x00, 0xf5, 0x21, 0x00


	//----- nvinfo : EIATTR_KPARAM_INFO
	.align		4
.L_289:
        /*0018*/ 	.byte	0x04, 0x17
        /*001a*/ 	.short	(.L_291 - .L_290)
.L_290:
        /*001c*/ 	.word	0x00000000
        /*0020*/ 	.short	0x0001
        /*0022*/ 	.short	0x0008
        /*0024*/ 	.byte	0x00, 0xf5, 0x21, 0x00


	//----- nvinfo : EIATTR_KPARAM_INFO
	.align		4
.L_291:
        /*0028*/ 	.byte	0x04, 0x17
        /*002a*/ 	.short	(.L_293 - .L_292)
.L_292:
        /*002c*/ 	.word	0x00000000
        /*0030*/ 	.short	0x0000
        /*0032*/ 	.short	0x0000
        /*0034*/ 	.byte	0x00, 0xf0, 0x21, 0x00


	//----- nvinfo : EIATTR_SPARSE_MMA_MASK
	.align		4
.L_293:
        /*0038*/ 	.byte	0x03, 0x50
        /*003a*/ 	.short	0x0000


	//----- nvinfo : EIATTR_MAXREG_COUNT
	.align		4
        /*003c*/ 	.byte	0x03, 0x1b
        /*003e*/ 	.short	0x00ff


	//----- nvinfo : EIATTR_NUM_BARRIERS
	.align		4
        /*0040*/ 	.byte	0x02, 0x4c
        /*0042*/ 	.byte	0x01
	.zero		1


	//----- nvinfo : EIATTR_MERCURY_ISA_VERSION
	.align		4
        /*0044*/ 	.byte	0x03, 0x5f
        /*0046*/ 	.short	0x0101


	//----- nvinfo : EIATTR_VRC_CTA_INIT_COUNT
	.align		4
        /*0048*/ 	.byte	0x02, 0x4a
	.zero		1
	.zero		1


	//----- nvinfo : EIATTR_EXIT_INSTR_OFFSETS
	.align		4
        /*004c*/ 	.byte	0x04, 0x1c
        /*004e*/ 	.short	(.L_295 - .L_294)


	//   ....[0]....
.L_294:
        /*0050*/ 	.word	0x00000050


	//   ....[1]....
        /*0054*/ 	.word	0x00000dd0


	//----- nvinfo : EIATTR_CBANK_PARAM_SIZE
	.align		4
.L_295:
        /*0058*/ 	.byte	0x03, 0x19
        /*005a*/ 	.short	0x0018


	//----- nvinfo : EIATTR_PARAM_CBANK
	.align		4
        /*005c*/ 	.byte	0x04, 0x0a
        /*005e*/ 	.short	(.L_297 - .L_296)
	.align		4
.L_296:
        /*0060*/ 	.word	index@(.nv.constant0._Z4scanIiLi2048EEvlPT_PKS0_)
        /*0064*/ 	.short	0x0380
        /*0066*/ 	.short	0x0018


	//----- nvinfo : EIATTR_SW_WAR
	.align		4
.L_297:
        /*0068*/ 	.byte	0x04, 0x36
        /*006a*/ 	.short	(.L_299 - .L_298)
.L_298:
        /*006c*/ 	.word	0x00000008
.L_299:


//--------------------- .nv.info._Z9scan_bcaoIsLi2048EEvlPT_PKS0_ --------------------------
	.section	.nv.info._Z9scan_bcaoIsLi2048EEvlPT_PKS0_,"",@"SHT_CUDA_INFO"
	.sectionflags	@""
	.align	4


	//----- nvinfo : EIATTR_CUDA_API_VERSION
	.align		4
        /*0000*/ 	.byte	0x04, 0x37
        /*0002*/ 	.short	(.L_301 - .L_300)
.L_300:
        /*0004*/ 	.word	0x00000082


	//----- nvinfo : EIATTR_KPARAM_INFO
	.align		4
.L_301:
        /*0008*/ 	.byte	0x04, 0x17
        /*000a*/ 	.short	(.L_303 - .L_302)
.L_302:
        /*000c*/ 	.word	0x00000000
        /*0010*/ 	.short	0x0002
        /*0012*/ 	.short	0x0010
        /*0014*/ 	.byte	0x00, 0xf5, 0x21, 0x00


	//----- nvinfo : EIATTR_KPARAM_INFO
	.align		4
.L_303:
        /*0018*/ 	.byte	0x04, 0x17
        /*001a*/ 	.short	(.L_305 - .L_304)
.L_304:
        /*001c*/ 	.word	0x00000000
        /*0020*/ 	.short	0x0001
        /*0022*/ 	.short	0x0008
        /*0024*/ 	.byte	0x00, 0xf5, 0x21, 0x00


	//----- nvinfo : EIATTR_KPARAM_INFO
	.align		4
.L_305:
        /*0028*/ 	.byte	0x04, 0x17
        /*002a*/ 	.short	(.L_307 - .L_306)
.L_306:
        /*002c*/ 	.word	0x00000000
        /*0030*/ 	.short	0x0000
        /*0032*/ 	.short	0x0000
        /*0034*/ 	.byte	0x00, 0xf0, 0x21, 0x00


	//----- nvinfo : EIATTR_SPARSE_MMA_MASK
	.align		4
.L_307:
        /*0038*/ 	.byte	0x03, 0x50
        /*003a*/ 	.short	0x0000


	//----- nvinfo : EIATTR_MAXREG_COUNT
	.align		4
        /*003c*/ 	.byte	0x03, 0x1b
        /*003e*/ 	.short	0x00ff


	//----- nvinfo : EIATTR_NUM_BARRIERS
	.align		4
        /*0040*/ 	.byte	0x02, 0x4c
        /*0042*/ 	.byte	0x01
	.zero		1


	//----- nvinfo : EIATTR_MERCURY_ISA_VERSION
	.align		4
        /*0044*/ 	.byte	0x03, 0x5f
        /*0046*/ 	.short	0x0101


	//----- nvinfo : EIATTR_VRC_CTA_INIT_COUNT
	.align		4
        /*0048*/ 	.byte	0x02, 0x4a
	.zero		1
	.zero		1


	//----- nvinfo : EIATTR_EXIT_INSTR_OFFSETS
	.align		4
        /*004c*/ 	.byte	0x04, 0x1c
        /*004e*/ 	.short	(.L_309 - .L_308)


	//   ....[0]....
.L_308:
        /*0050*/ 	.word	0x00000050


	//   ....[1]....
        /*0054*/ 	.word	0x00001080


	//----- nvinfo : EIATTR_CBANK_PARAM_SIZE
	.align		4
.L_309:
        /*0058*/ 	.byte	0x03, 0x19
        /*005a*/ 	.short	0x0018


	//----- nvinfo : EIATTR_PARAM_CBANK
	.align		4
        /*005c*/ 	.byte	0x04, 0x0a
        /*005e*/ 	.short	(.L_311 - .L_310)
	.align		4
.L_310:
        /*0060*/ 	.word	index@(.nv.constant0._Z9scan_bcaoIsLi2048EEvlPT_PKS0_)
        /*0064*/ 	.short	0x0380
        /*0066*/ 	.short	0x0018


	//----- nvinfo : EIATTR_SW_WAR
	.align		4
.L_311:
        /*0068*/ 	.byte	0x04, 0x36
        /*006a*/ 	.short	(.L_313 - .L_312)
.L_312:
        /*006c*/ 	.word	0x00000008
.L_313:


//--------------------- .nv.info._Z4scanIsLi2048EEvlPT_PKS0_ --------------------------
	.section	.nv.info._Z4scanIsLi2048EEvlPT_PKS0_,"",@"SHT_CUDA_INFO"
	.sectionflags	@""
	.align	4


	//----- nvinfo : EIATTR_CUDA_API_VERSION
	.align		4
        /*0000*/ 	.byte	0x04, 0x37
        /*0002*/ 	.short	(.L_315 - .L_314)
.L_314:
        /*0004*/ 	.word	0x00000082


	//----- nvinfo : EIATTR_KPARAM_INFO
	.align		4
.L_315:
        /*0008*/ 	.byte	0x04, 0x17
        /*000a*/ 	.short	(.L_317 - .L_316)
.L_316:
        /*000c*/ 	.word	0x00000000
        /*0010*/ 	.short	0x0002
        /*0012*/ 	.short	0x0010
        /*0014*/ 	.byte	0x00, 0xf5, 0x21, 0x00


	//----- nvinfo : EIATTR_KPARAM_INFO
	.align		4
.L_317:
        /*0018*/ 	.byte	0x04, 0x17
        /*001a*/ 	.short	(.L_319 - .L_318)
.L_318:
        /*001c*/ 	.word	0x00000000
        /*0020*/ 	.short	0x0001
        /*0022*/ 	.short	0x0008
        /*0024*/ 	.byte	0x00, 0xf5, 0x21, 0x00


	//----- nvinfo : EIATTR_KPARAM_INFO
	.align		4
.L_319:
        /*0028*/ 	.byte	0x04, 0x17
        /*002a*/ 	.short	(.L_321 - .L_320)
.L_320:
        /*002c*/ 	.word	0x00000000
        /*0030*/ 	.short	0x0000
        /*0032*/ 	.short	0x0000
        /*0034*/ 	.byte	0x00, 0xf0, 0x21, 0x00


	//----- nvinfo : EIATTR_SPARSE_MMA_MASK
	.align		4
.L_321:
        /*0038*/ 	.byte	0x03, 0x50
        /*003a*/ 	.short	0x0000


	//----- nvinfo : EIATTR_MAXREG_COUNT
	.align		4
        /*003c*/ 	.byte	0x03, 0x1b
        /*003e*/ 	.short	0x00ff


	//----- nvinfo : EIATTR_NUM_BARRIERS
	.align		4
        /*0040*/ 	.byte	0x02, 0x4c
        /*0042*/ 	.byte	0x01
	.zero		1


	//----- nvinfo : EIATTR_MERCURY_ISA_VERSION
	.align		4
        /*0044*/ 	.byte	0x03, 0x5f
        /*0046*/ 	.short	0x0101


	//----- nvinfo : EIATTR_VRC_CTA_INIT_COUNT
	.align		4
        /*0048*/ 	.byte	0x02, 0x4a
	.zero		1
	.zero		1


	//----- nvinfo : EIATTR_EXIT_INSTR_OFFSETS
	.align		4
        /*004c*/ 	.byte	0x04, 0x1c
        /*004e*/ 	.short	(.L_323 - .L_322)


	//   ....[0]....
.L_322:
        /*0050*/ 	.word	0x00000050


	//   ....[1]....
        /*0054*/ 	.word	0x00000e00


	//----- nvinfo : EIATTR_CBANK_PARAM_SIZE
	.align		4
.L_323:
        /*0058*/ 	.byte	0x03, 0x19
        /*005a*/ 	.short	0x0018


	//----- nvinfo : EIATTR_PARAM_CBANK
	.align		4
        /*005c*/ 	.byte	0x04, 0x0a
        /*005e*/ 	.short	(.L_325 - .L_324)
	.align		4
.L_324:
        /*0060*/ 	.word	index@(.nv.constant0._Z4scanIsLi2048EEvlPT_PKS0_)
        /*0064*/ 	.short	0x0380
        /*0066*/ 	.short	0x0018


	//----- nvinfo : EIATTR_SW_WAR
	.align		4
.L_325:
        /*0068*/ 	.byte	0x04, 0x36
        /*006a*/ 	.short	(.L_327 - .L_326)
.L_326:
        /*006c*/ 	.word	0x00000008
.L_327:


//--------------------- .nv.info._Z9scan_bcaoIcLi2048EEvlPT_PKS0_ --------------------------
	.section	.nv.info._Z9scan_bcaoIcLi2048EEvlPT_PKS0_,"",@"SHT_CUDA_INFO"
	.sectionflags	@""
	.align	4


	//----- nvinfo : EIATTR_CUDA_API_VERSION
	.align		4
        /*0000*/ 	.byte	0x04, 0x37
        /*0002*/ 	.short	(.L_329 - .L_328)
.L_328:
        /*0004*/ 	.word	0x00000082


	//----- nvinfo : EIATTR_KPARAM_INFO
	.align		4
.L_329:
        /*0008*/ 	.byte	0x04, 0x17
        /*000a*/ 	.short	(.L_331 - .L_330)
.L_330:
        /*000c*/ 	.word	0x00000000
        /*0010*/ 	.short	0x0002
        /*0012*/ 	.short	0x0010
        /*0014*/ 	.byte	0x00, 0xf5, 0x21, 0x00


	//----- nvinfo : EIATTR_KPARAM_INFO
	.align		4
.L_331:
        /*0018*/ 	.byte	0x04, 0x17
        /*001a*/ 	.short	(.L_333 - .L_332)
.L_332:
        /*001c*/ 	.word	0x00000000
        /*0020*/ 	.short	0x0001
        /*0022*/ 	.short	0x0008
        /*0024*/ 	.byte	0x00, 0xf5, 0x21, 0x00


	//----- nvinfo : EIATTR_KPARAM_INFO
	.align		4
.L_333:
        /*0028*/ 	.byte	0x04, 0x17
        /*002a*/ 	.short	(.L_335 - .L_334)
.L_334:
        /*002c*/ 	.word	0x00000000
        /*0030*/ 	.short	0x0000
        /*0032*/ 	.short	0x0000
        /*0034*/ 	.byte	0x00, 0xf0, 0x21, 0x00


	//----- nvinfo : EIATTR_SPARSE_MMA_MASK
	.align		4
.L_335:
        /*0038*/ 	.byte	0x03, 0x50
        /*003a*/ 	.short	0x0000


	//----- nvinfo : EIATTR_MAXREG_COUNT
	.align		4
        /*003c*/ 	.byte	0x03, 0x1b
        /*003e*/ 	.short	0x00ff


	//----- nvinfo : EIATTR_NUM_BARRIERS
	.align		4
        /*0040*/ 	.byte	0x02, 0x4c
        /*0042*/ 	.byte	0x01
	.zero		1


	//----- nvinfo : EIATTR_MERCURY_ISA_VERSION
	.align		4
        /*0044*/ 	.byte	0x03, 0x5f
        /*0046*/ 	.short	0x0101


	//----- nvinfo : EIATTR_VRC_CTA_INIT_COUNT
	.align		4
        /*0048*/ 	.byte	0x02, 0x4a
	.zero		1
	.zero		1


	//----- nvinfo : EIATTR_EXIT_INSTR_OFFSETS
	.align		4
        /*004c*/ 	.byte	0x04, 0x1c
        /*004e*/ 	.short	(.L_337 - .L_336)


	//   ....[0]....
.L_336:
        /*0050*/ 	.word	0x00000050


	//   ....[1]....
        /*0054*/ 	.word	0x00000f30


	//----- nvinfo : EIATTR_CBANK_PARAM_SIZE
	.align		4
.L_337:
        /*0058*/ 	.byte	0x03, 0x19
        /*005a*/ 	.short	0x0018


	//----- nvinfo : EIATTR_PARAM_CBANK
	.align		4
        /*005c*/ 	.byte	0x04, 0x0a
        /*005e*/ 	.short	(.L_339 - .L_338)
	.align		4
.L_338:
        /*0060*/ 	.word	index@(.nv.constant0._Z9scan_bcaoIcLi2048EEvlPT_PKS0_)
        /*0064*/ 	.short	0x0380
        /*0066*/ 	.short	0x0018


	//----- nvinfo : EIATTR_SW_WAR
	.align		4
.L_339:
        /*0068*/ 	.byte	0x04, 0x36
        /*006a*/ 	.short	(.L_341 - .L_340)
.L_340:
        /*006c*/ 	.word	0x00000008
.L_341:


//--------------------- .nv.info._Z4scanIcLi2048EEvlPT_PKS0_ --------------------------
	.section	.nv.info._Z4scanIcLi2048EEvlPT_PKS0_,"",@"SHT_CUDA_INFO"
	.sectionflags	@""
	.align	4


	//----- nvinfo : EIATTR_CUDA_API_VERSION
	.align		4
        /*0000*/ 	.byte	0x04, 0x37
        /*0002*/ 	.short	(.L_343 - .L_342)
.L_342:
        /*0004*/ 	.word	0x00000082


	//----- nvinfo : EIATTR_KPARAM_INFO
	.align		4
.L_343:
        /*0008*/ 	.byte	0x04, 0x17
        /*000a*/ 	.short	(.L_345 - .L_344)
.L_344:
        /*000c*/ 	.word	0x00000000
        /*0010*/ 	.short	0x0002
        /*0012*/ 	.short	0x0010
        /*0014*/ 	.byte	0x00, 0xf5, 0x21, 0x00


	//----- nvinfo : EIATTR_KPARAM_INFO
	.align		4
.L_345:
        /*0018*/ 	.byte	0x04, 0x17
        /*001a*/ 	.short	(.L_347 - .L_346)
.L_346:
        /*001c*/ 	.word	0x00000000
        /*0020*/ 	.short	0x0001
        /*0022*/ 	.short	0x0008
        /*0024*/ 	.byte	0x00, 0xf5, 0x21, 0x00


	//----- nvinfo : EIATTR_KPARAM_INFO
	.align		4
.L_347:
        /*0028*/ 	.byte	0x04, 0x17
        /*002a*/ 	.short	(.L_349 - .L_348)
.L_348:
        /*002c*/ 	.word	0x00000000
        /*0030*/ 	.short	0x0000
        /*0032*/ 	.short	0x0000
        /*0034*/ 	.byte	0x00, 0xf0, 0x21, 0x00


	//----- nvinfo : EIATTR_SPARSE_MMA_MASK
	.align		4
.L_349:
        /*0038*/ 	.byte	0x03, 0x50
        /*003a*/ 	.short	0x0000


	//----- nvinfo : EIATTR_MAXREG_COUNT
	.align		4
        /*003c*/ 	.byte	0x03, 0x1b
        /*003e*/ 	.short	0x00ff


	//----- nvinfo : EIATTR_NUM_BARRIERS
	.align		4
        /*0040*/ 	.byte	0x02, 0x4c
        /*0042*/ 	.byte	0x01
	.zero		1


	//----- nvinfo : EIATTR_MERCURY_ISA_VERSION
	.align		4
        /*0044*/ 	.byte	0x03, 0x5f
        /*0046*/ 	.short	0x0101


	//----- nvinfo : EIATTR_VRC_CTA_INIT_COUNT
	.align		4
        /*0048*/ 	.byte	0x02, 0x4a
	.zero		1
	.zero		1


	//----- nvinfo : EIATTR_EXIT_INSTR_OFFSETS
	.align		4
        /*004c*/ 	.byte	0x04, 0x1c
        /*004e*/ 	.short	(.L_351 - .L_350)


	//   ....[0]....
.L_350:
        /*0050*/ 	.word	0x00000050


	//   ....[1]....
        /*0054*/ 	.word	0x00000e00


	//----- nvinfo : EIATTR_CBANK_PARAM_SIZE
	.align		4
.L_351:
        /*0058*/ 	.byte	0x03, 0x19
        /*005a*/ 	.short	0x0018


	//----- nvinfo : EIATTR_PARAM_CBANK
	.align		4
        /*005c*/ 	.byte	0x04, 0x0a
        /*005e*/ 	.short	(.L_353 - .L_352)
	.align		4
.L_352:
        /*0060*/ 	.word	index@(.nv.constant0._Z4scanIcLi2048EEvlPT_PKS0_)
        /*0064*/ 	.short	0x0380
        /*0066*/ 	.short	0x0018


	//----- nvinfo : EIATTR_SW_WAR
	.align		4
.L_353:
        /*0068*/ 	.byte	0x04, 0x36
        /*006a*/ 	.short	(.L_355 - .L_354)
.L_354:
        /*006c*/ 	.word	0x00000008
.L_355:


//--------------------- .nv.info._Z9scan_bcaoIlLi1024EEvlPT_PKS0_ --------------------------
	.section	.nv.info._Z9scan_bcaoIlLi1024EEvlPT_PKS0_,"",@"SHT_CUDA_INFO"
	.sectionflags	@""
	.align	4


	//----- nvinfo : EIATTR_CUDA_API_VERSION
	.align		4
        /*0000*/ 	.byte	0x04, 0x37
        /*0002*/ 	.short	(.L_357 - .L_356)
.L_356:
        /*0004*/ 	.word	0x00000082


	//----- nvinfo : EIATTR_KPARAM_INFO
	.align		4
.L_357:
        /*0008*/ 	.byte	0x04, 0x17
        /*000a*/ 	.short	(.L_359 - .L_358)
.L_358:
        /*000c*/ 	.word	0x00000000
        /*0010*/ 	.short	0x0002
        /*0012*/ 	.short	0x0010
        /*0014*/ 	.byte	0x00, 0xf5, 0x21, 0x00


	//----- nvinfo : EIATTR_KPARAM_INFO
	.align		4
.L_359:
        /*0018*/ 	.byte	0x04, 0x17
        /*001a*/ 	.short	(.L_361 - .L_360)
.L_360:
        /*001c*/ 	.word	0x00000000
        /*0020*/ 	.short	0x0001
        /*0022*/ 	.short	0x0008
        /*0024*/ 	.byte	0x00, 0xf5, 0x21, 0x00


	//----- nvinfo : EIATTR_KPARAM_INFO
	.align		4
.L_361:
        /*0028*/ 	.byte	0x04, 0x17
        /*002a*/ 	.short	(.L_363 - .L_362)
.L_362:
        /*002c*/ 	.word	0x00000000
        /*0030*/ 	.short	0x0000
        /*0032*/ 	.short	0x0000
        /*0034*/ 	.byte	0x00, 0xf0, 0x21, 0x00


	//----- nvinfo : EIATTR_SPARSE_MMA_MASK
	.align		4
.L_363:
        /*0038*/ 	.byte	0x03, 0x50
        /*003a*/ 	.short	0x0000


	//----- nvinfo : EIATTR_MAXREG_COUNT
	.align		4
        /*003c*/ 	.byte	0x03, 0x1b
        /*003e*/ 	.short	0x00ff


	//----- nvinfo : EIATTR_NUM_BARRIERS
	.align		4
        /*0040*/ 	.byte	0x02, 0x4c
        /*0042*/ 	.byte	0x01
	.zero		1


	//----- nvinfo : EIATTR_MERCURY_ISA_VERSION
	.align		4
        /*0044*/ 	.byte	0x03, 0x5f
        /*0046*/ 	.short	0x0101


	//----- nvinfo : EIATTR_VRC_CTA_INIT_COUNT
	.align		4
        /*0048*/ 	.byte	0x02, 0x4a
	.zero		1
	.zero		1


	//----- nvinfo : EIATTR_EXIT_INSTR_OFFSETS
	.align		4
        /*004c*/ 	.byte	0x04, 0x1c
        /*004e*/ 	.short	(.L_365 - .L_364)


	//   ....[0]....
.L_364:
        /*0050*/ 	.word	0x00000050


	//   ....[1]....
        /*0054*/ 	.word	0x00001120


	//----- nvinfo : EIATTR_CRS_STACK_SIZE
	.align		4
.L_365:
        /*0058*/ 	.byte	0x04, 0x1e
        /*005a*/ 	.short	(.L_367 - .L_366)
.L_366:
        /*005c*/ 	.word	0x00000000


	//----- nvinfo : EIATTR_CBANK_PARAM_SIZE
	.align		4
.L_367:
        /*0060*/ 	.byte	0x03, 0x19
        /*0062*/ 	.short	0x0018


	//----- nvinfo : EIATTR_PARAM_CBANK
	.align		4
        /*0064*/ 	.byte	0x04, 0x0a
        /*0066*/ 	.short	(.L_369 - .L_368)
	.align		4
.L_368:
        /*0068*/ 	.word	index@(.nv.constant0._Z9scan_bcaoIlLi1024EEvlPT_PKS0_)
        /*006c*/ 	.short	0x0380
        /*006e*/ 	.short	0x0018


	//----- nvinfo : EIATTR_SW_WAR
	.align		4
.L_369:
        /*0070*/ 	.byte	0x04, 0x36
        /*0072*/ 	.short	(.L_371 - .L_370)
.L_370:
        /*0074*/ 	.word	0x00000008
.L_371:


//--------------------- .nv.info._Z4scanIlLi1024EEvlPT_PKS0_ --------------------------
	.section	.nv.info._Z4scanIlLi1024EEvlPT_PKS0_,"",@"SHT_CUDA_INFO"
	.sectionflags	@""
	.align	4


	//----- nvinfo : EIATTR_CUDA_API_VERSION
	.align		4
        /*0000*/ 	.byte	0x04, 0x37
        /*0002*/ 	.short	(.L_373 - .L_372)
.L_372:
        /*0004*/ 	.word	0x00000082


	//----- nvinfo : EIATTR_KPARAM_INFO
	.align		4
.L_373:
        /*0008*/ 	.byte	0x04, 0x17
        /*000a*/ 	.short	(.L_375 - .L_374)
.L_374:
        /*000c*/ 	.word	0x00000000
        /*0010*/ 	.short	0x0002
        /*0012*/ 	.short	0x0010
        /*0014*/ 	.byte	0x00, 0xf5, 0x21, 0x00


	//----- nvinfo : EIATTR_KPARAM_INFO
	.align		4
.L_375:
        /*0018*/ 	.byte	0x04, 0x17
        /*001a*/ 	.short	(.L_377 - .L_376)
.L_376:
        /*001c*/ 	.word	0x00000000
        /*0020*/ 	.short	0x0001
        /*0022*/ 	.short	0x0008
        /*0024*/ 	.byte	0x00, 0xf5, 0x21, 0x00


	//----- nvinfo : EIATTR_KPARAM_INFO
	.align		4
.L_377:
        /*0028*/ 	.byte	0x04, 0x17
        /*002a*/ 	.short	(.L_379 - .L_378)
.L_378:
        /*002c*/ 	.word	0x00000000
        /*0030*/ 	.short	0x0000
        /*0032*/ 	.short	0x0000
        /*0034*/ 	.byte	0x00, 0xf0, 0x21, 0x00


	//----- nvinfo : EIATTR_SPARSE_MMA_MASK
	.align		4
.L_379:
        /*0038*/ 	.byte	0x03, 0x50
        /*003a*/ 	.short	0x0000


	//----- nvinfo : EIATTR_MAXREG_COUNT
	.align		4
        /*003c*/ 	.byte	0x03, 0x1b
        /*003e*/ 	.short	0x00ff


	//----- nvinfo : EIATTR_NUM_BARRIERS
	.align		4
        /*0040*/ 	.byte	0x02, 0x4c
        /*0042*/ 	.byte	0x01
	.zero		1


	//----- nvinfo : EIATTR_MERCURY_ISA_VERSION
	.align		4
        /*0044*/ 	.byte	0x03, 0x5f
        /*0046*/ 	.short	0x0101


	//----- nvinfo : EIATTR_VRC_CTA_INIT_COUNT
	.align		4
        /*0048*/ 	.byte	0x02, 0x4a
	.zero		1
	.zero		1


	//----- nvinfo : EIATTR_EXIT_INSTR_OFFSETS
	.align		4
        /*004c*/ 	.byte	0x04, 0x1c
        /*004e*/ 	.short	(.L_381 - .L_380)


	//   ....[0]....
.L_380:
        /*0050*/ 	.word	0x00000050


	//   ....[1]....
        /*0054*/ 	.word	0x00000e40


	//----- nvinfo : EIATTR_CRS_STACK_SIZE
	.align		4
.L_381:
        /*0058*/ 	.byte	0x04, 0x1e
        /*005a*/ 	.short	(.L_383 - .L_382)
.L_382:
        /*005c*/ 	.word	0x00000000


	//----- nvinfo : EIATTR_CBANK_PARAM_SIZE
	.align		4
.L_383:
        /*0060*/ 	.byte	0x03, 0x19
        /*0062*/ 	.short	0x0018


	//----- nvinfo : EIATTR_PARAM_CBANK
	.align		4
        /*0064*/ 	.byte	0x04, 0x0a
        /*0066*/ 	.short	(.L_385 - .L_384)
	.align		4
.L_384:
        /*0068*/ 	.word	index@(.nv.constant0._Z4scanIlLi1024EEvlPT_PKS0_)
        /*006c*/ 	.short	0x0380
        /*006e*/ 	.short	0x0018


	//----- nvinfo : EIATTR_SW_WAR
	.align		4
.L_385:
        /*0070*/ 	.byte	0x04, 0x36
        /*0072*/ 	.short	(.L_387 - .L_386)
.L_386:
        /*0074*/ 	.word	0x00000008
.L_387:


//--------------------- .nv.info._Z9scan_bcaoIiLi1024EEvlPT_PKS0_ --------------------------
	.section	.nv.info._Z9scan_bcaoIiLi1024EEvlPT_PKS0_,"",@"SHT_CUDA_INFO"
	.sectionflags	@""
	.align	4


	//----- nvinfo : EIATTR_CUDA_API_VERSION
	.align		4
        /*0000*/ 	.byte	0x04, 0x37
        /*0002*/ 	.short	(.L_389 - .L_388)
.L_388:
        /*0004*/ 	.word	0x00000082


	//----- nvinfo : EIATTR_KPARAM_INFO
	.align		4
.L_389:
        /*0008*/ 	.byte	0x04, 0x17
        /*000a*/ 	.short	(.L_391 - .L_390)
.L_390:
        /*000c*/ 	.word	0x00000000
        /*0010*/ 	.short	0x0002
        /*0012*/ 	.short	0x0010
        /*0014*/ 	.byte	0x00, 0xf5, 0x21, 0x00


	//----- nvinfo : EIATTR_KPARAM_INFO
	.align		4
.L_391:
        /*0018*/ 	.byte	0x04, 0x17
        /*001a*/ 	.short	(.L_393 - .L_392)
.L_392:
        /*001c*/ 	.word	0x00000000
        /*0020*/ 	.short	0x0001
        /*0022*/ 	.short	0x0008
        /*0024*/ 	.byte	0x00, 0xf5, 0x21, 0x00


	//----- nvinfo : EIATTR_KPARAM_INFO
	.align		4
.L_393:
        /*0028*/ 	.byte	0x04, 0x17
        /*002a*/ 	.short	(.L_395 - .L_394)
.L_394:
        /*002c*/ 	.word	0x00000000
        /*0030*/ 	.short	0x0000
        /*0032*/ 	.short	0x0000
        /*0034*/ 	.byte	0x00, 0xf0, 0x21, 0x00


	//----- nvinfo : EIATTR_SPARSE_MMA_MASK
	.align		4
.L_395:
        /*0038*/ 	.byte	0x03, 0x50
        /*003a*/ 	.short	0x0000


	//----- nvinfo : EIATTR_MAXREG_COUNT
	.align		4
        /*003c*/ 	.byte	0x03, 0x1b
        /*003e*/ 	.short	0x00ff


	//----- nvinfo : EIATTR_NUM_BARRIERS
	.align		4
        /*0040*/ 	.byte	0x02, 0x4c
        /*0042*/ 	.byte	0x01
	.zero		1


	//----- nvinfo : EIATTR_MERCURY_ISA_VERSION
	.align		4
        /*0044*/ 	.byte	0x03, 0x5f
        /*0046*/ 	.short	0x0101


	//----- nvinfo : EIATTR_VRC_CTA_INIT_COUNT
	.align		4
        /*0048*/ 	.byte	0x02, 0x4a
	.zero		1
	.zero		1


	//----- nvinfo : EIATTR_EXIT_INSTR_OFFSETS
	.align		4
        /*004c*/ 	.byte	0x04, 0x1c
        /*004e*/ 	.short	(.L_397 - .L_396)


	//   ....[0]....
.L_396:
        /*0050*/ 	.word	0x00000050


	//   ....[1]....
        /*0054*/ 	.word	0x00001030


	//----- nvinfo : EIATTR_CRS_STACK_SIZE
	.align		4
.L_397:
        /*0058*/ 	.byte	0x04, 0x1e
        /*005a*/ 	.short	(.L_399 - .L_398)
.L_398:
        /*005c*/ 	.word	0x00000000


	//----- nvinfo : EIATTR_CBANK_PARAM_SIZE
	.align		4
.L_399:
        /*0060*/ 	.byte	0x03, 0x19
        /*0062*/ 	.short	0x0018


	//----- nvinfo : EIATTR_PARAM_CBANK
	.align		4
        /*0064*/ 	.byte	0x04, 0x0a
        /*0066*/ 	.short	(.L_401 - .L_400)
	.align		4
.L_400:
        /*0068*/ 	.word	index@(.nv.constant0._Z9scan_bcaoIiLi1024EEvlPT_PKS0_)
        /*006c*/ 	.short	0x0380
        /*006e*/ 	.short	0x0018


	//----- nvinfo : EIATTR_SW_WAR
	.align		4
.L_401:
        /*0070*/ 	.byte	0x04, 0x36
        /*0072*/ 	.short	(.L_403 - .L_402)
.L_402:
        /*0074*/ 	.word	0x00000008
.L_403:


//--------------------- .nv.info._Z4scanIiLi1024EEvlPT_PKS0_ --------------------------
	.section	.nv.info._Z4scanIiLi1024EEvlPT_PKS0_,"",@"SHT_CUDA_INFO"
	.sectionflags	@""
	.align	4


	//----- nvinfo : EIATTR_CUDA_API_VERSION
	.align		4
        /*0000*/ 	.byte	0x04, 0x37
        /*0002*/ 	.short	(.L_405 - .L_404)
.L_404:
        /*0004*/ 	.word	0x00000082


	//----- nvinfo : EIATTR_KPARAM_INFO
	.align		4
.L_405:
        /*0008*/ 	.byte	0x04, 0x17
        /*000a*/ 	.short	(.L_407 - .L_406)
.L_406:
        /*000c*/ 	.word	0x00000000
        /*0010*/ 	.short	0x0002
        /*0012*/ 	.short	0x0010
        /*0014*/ 	.byte	0x00, 0xf5, 0x21, 0x00


	//----- nvinfo : EIATTR_KPARAM_INFO
	.align		4
.L_407:
        /*0018*/ 	.byte	0x04, 0x17
        /*001a*/ 	.short	(.L_409 - .L_408)
.L_408:
        /*001c*/ 	.word	0x00000000
        /*0020*/ 	.short	0x0001
        /*0022*/ 	.short	0x0008
        /*0024*/ 	.byte	0x00, 0xf5, 0x21, 0x00


	//----- nvinfo : EIATTR_KPARAM_INFO
	.align		4
.L_409:
        /*0028*/ 	.byte	0x04, 0x17
        /*002a*/ 	.short	(.L_411 - .L_410)
.L_410:
        /*002c*/ 	.word	0x00000000
        /*0030*/ 	.short	0x0000
        /*0032*/ 	.short	0x0000
        /*0034*/ 	.byte	0x00, 0xf0, 0x21, 0x00


	//----- nvinfo : EIATTR_SPARSE_MMA_MASK
	.align		4
.L_411:
        /*0038*/ 	.byte	0x03, 0x50
        /*003a*/ 	.short	0x0000


	//----- nvinfo : EIATTR_MAXREG_COUNT
	.align		4
        /*003c*/ 	.byte	0x03, 0x1b
        /*003e*/ 	.short	0x00ff


	//----- nvinfo : EIATTR_NUM_BARRIERS
	.align		4
        /*0040*/ 	.byte	0x02, 0x4c
        /*0042*/ 	.byte	0x01
	.zero		1


	//----- nvinfo : EIATTR_MERCURY_ISA_VERSION
	.align		4
        /*0044*/ 	.byte	0x03, 0x5f
        /*0046*/ 	.short	0x0101


	//----- nvinfo : EIATTR_VRC_CTA_INIT_COUNT
	.align		4
        /*0048*/ 	.byte	0x02, 0x4a
	.zero		1
	.zero		1


	//----- nvinfo : EIATTR_EXIT_INSTR_OFFSETS
	.align		4
        /*004c*/ 	.byte	0x04, 0x1c
        /*004e*/ 	.short	(.L_413 - .L_412)


	//   ....[0]....
.L_412:
        /*0050*/ 	.word	0x00000050


	//   ....[1]....
        /*0054*/ 	.word	0x00000c50


	//----- nvinfo : EIATTR_CBANK_PARAM_SIZE
	.align		4
.L_413:
        /*0058*/ 	.byte	0x03, 0x19
        /*005a*/ 	.short	0x0018


	//----- nvinfo : EIATTR_PARAM_CBANK
	.align		4
        /*005c*/ 	.byte	0x04, 0x0a
        /*005e*/ 	.short	(.L_415 - .L_414)
	.align		4
.L_414:
        /*0060*/ 	.word	index@(.nv.constant0._Z4scanIiLi1024EEvlPT_PKS0_)
        /*0064*/ 	.short	0x0380
        /*0066*/ 	.short	0x0018


	//----- nvinfo : EIATTR_SW_WAR
	.align		4
.L_415:
        /*0068*/ 	.byte	0x04, 0x36
        /*006a*/ 	.short	(.L_417 - .L_416)
.L_416:
        /*006c*/ 	.word	0x00000008
.L_417:


//--------------------- .nv.info._Z9scan_bcaoIsLi1024EEvlPT_PKS0_ --------------------------
	.section	.nv.info._Z9scan_bcaoIsLi1024EEvlPT_PKS0_,"",@"SHT_CUDA_INFO"
	.sectionflags	@""
	.align	4


	//----- nvinfo : EIATTR_CUDA_API_VERSION
	.align		4
        /*0000*/ 	.byte	0x04, 0x37
        /*0002*/ 	.short	(.L_419 - .L_418)
.L_418:
        /*0004*/ 	.word	0x00000082


	//----- nvinfo : EIATTR_KPARAM_INFO
	.align		4
.L_419:
        /*0008*/ 	.byte	0x04, 0x17
        /*000a*/ 	.short	(.L_421 - .L_420)
.L_420:
        /*000c*/ 	.word	0x00000000
        /*0010*/ 	.short	0x0002
        /*0012*/ 	.short	0x0010
        /*0014*/ 	.byte	0x00, 0xf5, 0x21, 0x00


	//----- nvinfo : EIATTR_KPARAM_INFO
	.align		4
.L_421:
        /*0018*/ 	.byte	0x04, 0x17
        /*001a*/ 	.short	(.L_423 - .L_422)
.L_422:
        /*001c*/ 	.word	0x00000000
        /*0020*/ 	.short	0x0001
        /*0022*/ 	.short	0x0008
        /*0024*/ 	.byte	0x00, 0xf5, 0x21, 0x00


	//----- nvinfo : EIATTR_KPARAM_INFO
	.align		4
.L_423:
        /*0028*/ 	.byte	0x04, 0x17
        /*002a*/ 	.short	(.L_425 - .L_424)
.L_424:
        /*002c*/ 	.word	0x00000000
        /*0030*/ 	.short	0x0000
        /*0032*/ 	.short	0x0000
        /*0034*/ 	.byte	0x00, 0xf0, 0x21, 0x00


	//----- nvinfo : EIATTR_SPARSE_MMA_MASK
	.align		4
.L_425:
        /*0038*/ 	.byte	0x03, 0x50
        /*003a*/ 	.short	0x0000


	//----- nvinfo : EIATTR_MAXREG_COUNT
	.align		4
        /*003c*/ 	.byte	0x03, 0x1b
        /*003e*/ 	.short	0x00ff


	//----- nvinfo : EIATTR_NUM_BARRIERS
	.align		4
        /*0040*/ 	.byte	0x02, 0x4c
        /*0042*/ 	.byte	0x01
	.zero		1


	//----- nvinfo : EIATTR_MERCURY_ISA_VERSION
	.align		4
        /*0044*/ 	.byte	0x03, 0x5f
        /*0046*/ 	.short	0x0101


	//----- nvinfo : EIATTR_VRC_CTA_INIT_COUNT
	.align		4
        /*0048*/ 	.byte	0x02, 0x4a
	.zero		1
	.zero		1


	//----- nvinfo : EIATTR_EXIT_INSTR_OFFSETS
	.align		4
        /*004c*/ 	.byte	0x04, 0x1c
        /*004e*/ 	.short	(.L_427 - .L_426)


	//   ....[0]....
.L_426:
        /*0050*/ 	.word	0x00000050


	//   ....[1]....
        /*0054*/ 	.word	0x00001030


	//----- nvinfo : EIATTR_CRS_STACK_SIZE
	.align		4
.L_427:
        /*0058*/ 	.byte	0x04, 0x1e
        /*005a*/ 	.short	(.L_429 - .L_428)
.L_428:
        /*005c*/ 	.word	0x00000000


	//----- nvinfo : EIATTR_CBANK_PARAM_SIZE
	.align		4
.L_429:
        /*0060*/ 	.byte	0x03, 0x19
        /*0062*/ 	.short	0x0018


	//----- nvinfo : EIATTR_PARAM_CBANK
	.align		4
        /*0064*/ 	.byte	0x04, 0x0a
        /*0066*/ 	.short	(.L_431 - .L_430)
	.align		4
.L_430:
        /*0068*/ 	.word	index@(.nv.constant0._Z9scan_bcaoIsLi1024EEvlPT_PKS0_)
        /*006c*/ 	.short	0x0380
        /*006e*/ 	.short	0x0018


	//----- nvinfo : EIATTR_SW_WAR
	.align		4
.L_431:
        /*0070*/ 	.byte	0x04, 0x36
        /*0072*/ 	.short	(.L_433 - .L_432)
.L_432:
        /*0074*/ 	.word	0x00000008
.L_433:


//--------------------- .nv.info._Z4scanIsLi1024EEvlPT_PKS0_ --------------------------
	.section	.nv.info._Z4scanIsLi1024EEvlPT_PKS0_,"",@"SHT_CUDA_INFO"
	.sectionflags	@""
	.align	4


	//----- nvinfo : EIATTR_CUDA_API_VERSION
	.align		4
        /*0000*/ 	.byte	0x04, 0x37
        /*0002*/ 	.short	(.L_435 - .L_434)
.L_434:
        /*0004*/ 	.word	0x00000082


	//----- nvinfo : EIATTR_KPARAM_INFO
	.align		4
.L_435:
        /*0008*/ 	.byte	0x04, 0x17
        /*000a*/ 	.short	(.L_437 - .L_436)
.L_436:
        /*000c*/ 	.word	0x00000000
        /*0010*/ 	.short	0x0002
        /*0012*/ 	.short	0x0010
        /*0014*/ 	.byte	0x00, 0xf5, 0x21, 0x00


	//----- nvinfo : EIATTR_KPARAM_INFO
	.align		4
.L_437:
        /*0018*/ 	.byte	0x04, 0x17
        /*001a*/ 	.short	(.L_439 - .L_438)
.L_438:
        /*001c*/ 	.word	0x00000000
        /*0020*/ 	.short	0x0001
        /*0022*/ 	.short	0x0008
        /*0024*/ 	.byte	0x00, 0xf5, 0x21, 0x00


	//----- nvinfo : EIATTR_KPARAM_INFO
	.align		4
.L_439:
        /*0028*/ 	.byte	0x04, 0x17
        /*002a*/ 	.short	(.L_441 - .L_440)
.L_440:
        /*002c*/ 	.word	0x00000000
        /*0030*/ 	.short	0x0000
        /*0032*/ 	.short	0x0000
        /*0034*/ 	.byte	0x00, 0xf0, 0x21, 0x00


	//----- nvinfo : EIATTR_SPARSE_MMA_MASK
	.align		4
.L_441:
        /*0038*/ 	.byte	0x03, 0x50
        /*003a*/ 	.short	0x0000


	//----- nvinfo : EIATTR_MAXREG_COUNT
	.align		4
        /*003c*/ 	.byte	0x03, 0x1b
        /*003e*/ 	.short	0x00ff


	//----- nvinfo : EIATTR_NUM_BARRIERS
	.align		4
        /*0040*/ 	.byte	0x02, 0x4c
        /*0042*/ 	.byte	0x01
	.zero		1


	//----- nvinfo : EIATTR_MERCURY_ISA_VERSION
	.align		4
        /*0044*/ 	.byte	0x03, 0x5f
        /*0046*/ 	.short	0x0101


	//----- nvinfo : EIATTR_VRC_CTA_INIT_COUNT
	.align		4
        /*0048*/ 	.byte	0x02, 0x4a
	.zero		1
	.zero		1


	//----- nvinfo : EIATTR_EXIT_INSTR_OFFSETS
	.align		4
        /*004c*/ 	.byte	0x04, 0x1c
        /*004e*/ 	.short	(.L_443 - .L_442)


	//   ....[0]....
.L_442:
        /*0050*/ 	.word	0x00000050


	//   ....[1]....
        /*0054*/ 	.word	0x00000cb0


	//----- nvinfo : EIATTR_CBANK_PARAM_SIZE
	.align		4
.L_443:
        /*0058*/ 	.byte	0x03, 0x19
        /*005a*/ 	.short	0x0018


	//----- nvinfo : EIATTR_PARAM_CBANK
	.align		4
        /*005c*/ 	.byte	0x04, 0x0a
        /*005e*/ 	.short	(.L_445 - .L_444)
	.align		4
.L_444:
        /*0060*/ 	.word	index@(.nv.constant0._Z4scanIsLi1024EEvlPT_PKS0_)
        /*0064*/ 	.short	0x0380
        /*0066*/ 	.short	0x0018


	//----- nvinfo : EIATTR_SW_WAR
	.align		4
.L_445:
        /*0068*/ 	.byte	0x04, 0x36
        /*006a*/ 	.short	(.L_447 - .L_446)
.L_446:
        /*006c*/ 	.word	0x00000008
.L_447:


//--------------------- .nv.info._Z9scan_bcaoIcLi1024EEvlPT_PKS0_ --------------------------
	.section	.nv.info._Z9scan_bcaoIcLi1024EEvlPT_PKS0_,"",@"SHT_CUDA_INFO"
	.sectionflags	@""
	.align	4


	//----- nvinfo : EIATTR_CUDA_API_VERSION
	.align		4
        /*0000*/ 	.byte	0x04, 0x37
        /*0002*/ 	.short	(.L_449 - .L_448)
.L_448:
        /*0004*/ 	.word	0x00000082


	//----- nvinfo : EIATTR_KPARAM_INFO
	.align		4
.L_449:
        /*0008*/ 	.byte	0x04, 0x17
        /*000a*/ 	.short	(.L_451 - .L_450)
.L_450:
        /*000c*/ 	.word	0x00000000
        /*0010*/ 	.short	0x0002
        /*0012*/ 	.short	0x0010
        /*0014*/ 	.byte	0x00, 0xf5, 0x21, 0x00


	//----- nvinfo : EIATTR_KPARAM_INFO
	.align		4
.L_451:
        /*0018*/ 	.byte	0x04, 0x17
        /*001a*/ 	.short	(.L_453 - .L_452)
.L_452:
        /*001c*/ 	.word	0x00000000
        /*0020*/ 	.short	0x0001
        /*0022*/ 	.short	0x0008
        /*0024*/ 	.byte	0x00, 0xf5, 0x21, 0x00


	//----- nvinfo : EIATTR_KPARAM_INFO
	.align		4
.L_453:
        /*0028*/ 	.byte	0x04, 0x17
        /*002a*/ 	.short	(.L_455 - .L_454)
.L_454:
        /*002c*/ 	.word	0x00000000
        /*0030*/ 	.short	0x0000
        /*0032*/ 	.short	0x0000
        /*0034*/ 	.byte	0x00, 0xf0, 0x21, 0x00


	//----- nvinfo : EIATTR_SPARSE_MMA_MASK
	.align		4
.L_455:
        /*0038*/ 	.byte	0x03, 0x50
        /*003a*/ 	.short	0x0000


	//----- nvinfo : EIATTR_MAXREG_COUNT
	.align		4
        /*003c*/ 	.byte	0x03, 0x1b
        /*003e*/ 	.short	0x00ff


	//----- nvinfo : EIATTR_NUM_BARRIERS
	.align		4
        /*0040*/ 	.byte	0x02, 0x4c
        /*0042*/ 	.byte	0x01
	.zero		1


	//----- nvinfo : EIATTR_MERCURY_ISA_VERSION
	.align		4
        /*0044*/ 	.byte	0x03, 0x5f
        /*0046*/ 	.short	0x0101


	//----- nvinfo : EIATTR_VRC_CTA_INIT_COUNT
	.align		4
        /*0048*/ 	.byte	0x02, 0x4a
	.zero		1
	.zero		1


	//----- nvinfo : EIATTR_EXIT_INSTR_OFFSETS
	.align		4
        /*004c*/ 	.byte	0x04, 0x1c
        /*004e*/ 	.short	(.L_457 - .L_456)


	//   ....[0]....
.L_456:
        /*0050*/ 	.word	0x00000050


	//   ....[1]....
        /*0054*/ 	.word	0x00001040


	//----- nvinfo : EIATTR_CRS_STACK_SIZE
	.align		4
.L_457:
        /*0058*/ 	.byte	0x04, 0x1e
        /*005a*/ 	.short	(.L_459 - .L_458)
.L_458:
        /*005c*/ 	.word	0x00000000


	//----- nvinfo : EIATTR_CBANK_PARAM_SIZE
	.align		4
.L_459:
        /*0060*/ 	.byte	0x03, 0x19
        /*0062*/ 	.short	0x0018


	//----- nvinfo : EIATTR_PARAM_CBANK
	.align		4
        /*0064*/ 	.byte	0x04, 0x0a
        /*0066*/ 	.short	(.L_461 - .L_460)
	.align		4
.L_460:
        /*0068*/ 	.word	index@(.nv.constant0._Z9scan_bcaoIcLi1024EEvlPT_PKS0_)
        /*006c*/ 	.short	0x0380
        /*006e*/ 	.short	0x0018


	//----- nvinfo : EIATTR_SW_WAR
	.align		4
.L_461:
        /*0070*/ 	.byte	0x04, 0x36
        /*0072*/ 	.short	(.L_463 - .L_462)
.L_462:
        /*0074*/ 	.word	0x00000008
.L_463:


//--------------------- .nv.info._Z4scanIcLi1024EEvlPT_PKS0_ --------------------------
	.section	.nv.info._Z4scanIcLi1024EEvlPT_PKS0_,"",@"SHT_CUDA_INFO"
	.sectionflags	@""
	.align	4


	//----- nvinfo : EIATTR_CUDA_API_VERSION
	.align		4
        /*0000*/ 	.byte	0x04, 0x37
        /*0002*/ 	.short	(.L_465 - .L_464)
.L_464:
        /*0004*/ 	.word	0x00000082


	//----- nvinfo : EIATTR_KPARAM_INFO
	.align		4
.L_465:
        /*0008*/ 	.byte	0x04, 0x17
        /*000a*/ 	.short	(.L_467 - .L_466)
.L_466:
        /*000c*/ 	.word	0x00000000
        /*0010*/ 	.short	0x0002
        /*0012*/ 	.short	0x0010
        /*0014*/ 	.byte	0x00, 0xf5, 0x21, 0x00


	//----- nvinfo : EIATTR_KPARAM_INFO
	.align		4
.L_467:
        /*0018*/ 	.byte	0x04, 0x17
        /*001a*/ 	.short	(.L_469 - .L_468)
.L_468:
        /*001c*/ 	.word	0x00000000
        /*0020*/ 	.short	0x0001
        /*0022*/ 	.short	0x0008
        /*0024*/ 	.byte	0x00, 0xf5, 0x21, 0x00


	//----- nvinfo : EIATTR_KPARAM_INFO
	.align		4
.L_469:
        /*0028*/ 	.byte	0x04, 0x17
        /*002a*/ 	.short	(.L_471 - .L_470)
.L_470:
        /*002c*/ 	.word	0x00000000
        /*0030*/ 	.short	0x0000
        /*0032*/ 	.short	0x0000
        /*0034*/ 	.byte	0x00, 0xf0, 0x21, 0x00


	//----- nvinfo : EIATTR_SPARSE_MMA_MASK
	.align		4
.L_471:
        /*0038*/ 	.byte	0x03, 0x50
        /*003a*/ 	.short	0x0000


	//----- nvinfo : EIATTR_MAXREG_COUNT
	.align		4
        /*003c*/ 	.byte	0x03, 0x1b
        /*003e*/ 	.short	0x00ff


	//----- nvinfo : EIATTR_NUM_BARRIERS
	.align		4
        /*0040*/ 	.byte	0x02, 0x4c
        /*0042*/ 	.byte	0x01
	.zero		1


	//----- nvinfo : EIATTR_MERCURY_ISA_VERSION
	.align		4
        /*0044*/ 	.byte	0x03, 0x5f
        /*0046*/ 	.short	0x0101


	//----- nvinfo : EIATTR_VRC_CTA_INIT_COUNT
	.align		4
        /*0048*/ 	.byte	0x02, 0x4a
	.zero		1
	.zero		1


	//----- nvinfo : EIATTR_EXIT_INSTR_OFFSETS
	.align		4
        /*004c*/ 	.byte	0x04, 0x1c
        /*004e*/ 	.short	(.L_473 - .L_472)


	//   ....[0]....
.L_472:
        /*0050*/ 	.word	0x00000050


	//   ....[1]....
        /*0054*/ 	.word	0x00000c70


	//----- nvinfo : EIATTR_CBANK_PARAM_SIZE
	.align		4
.L_473:
        /*0058*/ 	.byte	0x03, 0x19
        /*005a*/ 	.short	0x0018


	//----- nvinfo : EIATTR_PARAM_CBANK
	.align		4
        /*005c*/ 	.byte	0x04, 0x0a
        /*005e*/ 	.short	(.L_475 - .L_474)
	.align		4
.L_474:
        /*0060*/ 	.word	index@(.nv.constant0._Z4scanIcLi1024EEvlPT_PKS0_)
        /*0064*/ 	.short	0x0380
        /*0066*/ 	.short	0x0018


	//----- nvinfo : EIATTR_SW_WAR
	.align		4
.L_475:
        /*0068*/ 	.byte	0x04, 0x36
        /*006a*/ 	.short	(.L_477 - .L_476)
.L_476:
        /*006c*/ 	.word	0x00000008
.L_477:


//--------------------- .nv.info._Z9scan_bcaoIlLi512EEvlPT_PKS0_ --------------------------
	.section	.nv.info._Z9scan_bcaoIlLi512EEvlPT_PKS0_,"",@"SHT_CUDA_INFO"
	.sectionflags	@""
	.align	4


	//----- nvinfo : EIATTR_CUDA_API_VERSION
	.align		4
        /*0000*/ 	.byte	0x04, 0x37
        /*0002*/ 	.short	(.L_479 - .L_478)
.L_478:
        /*0004*/ 	.word	0x00000082


	//----- nvinfo : EIATTR_KPARAM_INFO
	.align		4
.L_479:
        /*0008*/ 	.byte	0x04, 0x17
        /*000a*/ 	.short	(.L_481 - .L_480)
.L_480:
        /*000c*/ 	.word	0x00000000
        /*0010*/ 	.short	0x0002
        /*0012*/ 	.short	0x0010
        /*0014*/ 	.byte	0x00, 0xf5, 0x21, 0x00


	//----- nvinfo : EIATTR_KPARAM_INFO
	.align		4
.L_481:
        /*0018*/ 	.byte	0x04, 0x17
        /*001a*/ 	.short	(.L_483 - .L_482)
.L_482:
        /*001c*/ 	.word	0x00000000
        /*0020*/ 	.short	0x0001
        /*0022*/ 	.short	0x0008
        /*0024*/ 	.byte	0x00, 0xf5, 0x21, 0x00


	//----- nvinfo : EIATTR_KPARAM_INFO
	.align		4
.L_483:
        /*0028*/ 	.byte	0x04, 0x17
        /*002a*/ 	.short	(.L_485 - .L_484)
.L_484:
        /*002c*/ 	.word	0x00000000
        /*0030*/ 	.short	0x0000
        /*0032*/ 	.short	0x0000
        /*0034*/ 	.byte	0x00, 0xf0, 0x21, 0x00


	//----- nvinfo : EIATTR_SPARSE_MMA_MASK
	.align		4
.L_485:
        /*0038*/ 	.byte	0x03, 0x50
        /*003a*/ 	.short	0x0000


	//----- nvinfo : EIATTR_MAXREG_COUNT
	.align		4
        /*003c*/ 	.byte	0x03, 0x1b
        /*003e*/ 	.short	0x00ff


	//----- nvinfo : EIATTR_NUM_BARRIERS
	.align		4
        /*0040*/ 	.byte	0x02, 0x4c
        /*0042*/ 	.byte	0x01
	.zero		1


	//----- nvinfo : EIATTR_MERCURY_ISA_VERSION
	.align		4
        /*0044*/ 	.byte	0x03, 0x5f
        /*0046*/ 	.short	0x0101


	//----- nvinfo : EIATTR_VRC_CTA_INIT_COUNT
	.align		4
        /*0048*/ 	.byte	0x02, 0x4a
	.zero		1
	.zero		1


	//----- nvinfo : EIATTR_EXIT_INSTR_OFFSETS
	.align		4
        /*004c*/ 	.byte	0x04, 0x1c
        /*004e*/ 	.short	(.L_487 - .L_486)


	//   ....[0]....
.L_486:
        /*0050*/ 	.word	0x00000050


	//   ....[1]....
        /*0054*/ 	.word	0x00001180


	//----- nvinfo : EIATTR_CRS_STACK_SIZE
	.align		4
.L_487:
        /*0058*/ 	.byte	0x04, 0x1e
        /*005a*/ 	.short	(.L_489 - .L_488)
.L_488:
        /*005c*/ 	.word	0x00000000


	//----- nvinfo : EIATTR_CBANK_PARAM_SIZE
	.align		4
.L_489:
        /*0060*/ 	.byte	0x03, 0x19
        /*0062*/ 	.short	0x0018


	//----- nvinfo : EIATTR_PARAM_CBANK
	.align		4
        /*0064*/ 	.byte	0x04, 0x0a
        /*0066*/ 	.short	(.L_491 - .L_490)
	.align		4
.L_490:
        /*0068*/ 	.word	index@(.nv.constant0._Z9scan_bcaoIlLi512EEvlPT_PKS0_)
        /*006c*/ 	.short	0x0380
        /*006e*/ 	.short	0x0018


	//----- nvinfo : EIATTR_SW_WAR
	.align		4
.L_491:
        /*0070*/ 	.byte	0x04, 0x36
        /*0072*/ 	.short	(.L_493 - .L_492)
.L_492:
        /*0074*/ 	.word	0x00000008
.L_493:


//--------------------- .nv.info._Z4scanIlLi512EEvlPT_PKS0_ --------------------------
	.section	.nv.info._Z4scanIlLi512EEvlPT_PKS0_,"",@"SHT_CUDA_INFO"
	.sectionflags	@""
	.align	4


	//----- nvinfo : EIATTR_CUDA_API_VERSION
	.align		4
        /*0000*/ 	.byte	0x04, 0x37
        /*0002*/ 	.short	(.L_495 - .L_494)
.L_494:
        /*0004*/ 	.word	0x00000082


	//----- nvinfo : EIATTR_KPARAM_INFO
	.align		4
.L_495:
        /*0008*/ 	.byte	0x04, 0x17
        /*000a*/ 	.short	(.L_497 - .L_496)
.L_496:
        /*000c*/ 	.word	0x00000000
        /*0010*/ 	.short	0x0002
        /*0012*/ 	.short	0x0010
        /*0014*/ 	.byte	0x00, 0xf5, 0x21, 0x00


	//----- nvinfo : EIATTR_KPARAM_INFO
	.align		4
.L_497:
        /*0018*/ 	.byte	0x04, 0x17
        /*001a*/ 	.short	(.L_499 - .L_498)
.L_498:
        /*001c*/ 	.word	0x00000000
        /*0020*/ 	.short	0x0001
        /*0022*/ 	.short	0x0008
        /*0024*/ 	.byte	0x00, 0xf5, 0x21, 0x00


	//----- nvinfo : EIATTR_KPARAM_INFO
	.align		4
.L_499:
        /*0028*/ 	.byte	0x04, 0x17
        /*002a*/ 	.short	(.L_501 - .L_500)
.L_500:
        /*002c*/ 	.word	0x00000000
        /*0030*/ 	.short	0x0000
        /*0032*/ 	.short	0x0000
        /*0034*/ 	.byte	0x00, 0xf0, 0x21, 0x00


	//----- nvinfo : EIATTR_SPARSE_MMA_MASK
	.align		4
.L_501:
        /*0038*/ 	.byte	0x03, 0x50
        /*003a*/ 	.short	0x0000


	//----- nvinfo : EIATTR_MAXREG_COUNT
	.align		4
        /*003c*/ 	.byte	0x03, 0x1b
        /*003e*/ 	.short	0x00ff


	//----- nvinfo : EIATTR_NUM_BARRIERS
	.align		4
        /*0040*/ 	.byte	0x02, 0x4c
        /*0042*/ 	.byte	0x01
	.zero		1


	//----- nvinfo : EIATTR_MERCURY_ISA_VERSION
	.align		4
        /*0044*/ 	.byte	0x03, 0x5f
        /*0046*/ 	.short	0x0101


	//----- nvinfo : EIATTR_VRC_CTA_INIT_COUNT
	.align		4
        /*0048*/ 	.byte	0x02, 0x4a
	.zero		1
	.zero		1


	//----- nvinfo : EIATTR_EXIT_INSTR_OFFSETS
	.align		4
        /*004c*/ 	.byte	0x04, 0x1c
        /*004e*/ 	.short	(.L_503 - .L_502)


	//   ....[0]....
.L_502:
        /*0050*/ 	.word	0x00000050


	//   ....[1]....
        /*0054*/ 	.word	0x00000e50


	//----- nvinfo : EIATTR_CRS_STACK_SIZE
	.align		4
.L_503:
        /*0058*/ 	.byte	0x04, 0x1e
        /*005a*/ 	.short	(.L_505 - .L_504)
.L_504:
        /*005c*/ 	.word	0x00000000


	//----- nvinfo : EIATTR_CBANK_PARAM_SIZE
	.align		4
.L_505:
        /*0060*/ 	.byte	0x03, 0x19
        /*0062*/ 	.short	0x0018


	//----- nvinfo : EIATTR_PARAM_CBANK
	.align		4
        /*0064*/ 	.byte	0x04, 0x0a
        /*0066*/ 	.short	(.L_507 - .L_506)
	.align		4
.L_506:
        /*0068*/ 	.word	index@(.nv.constant0._Z4scanIlLi512EEvlPT_PKS0_)
        /*006c*/ 	.short	0x0380
        /*006e*/ 	.short	0x0018


	//----- nvinfo : EIATTR_SW_WAR
	.align		4
.L_507:
        /*0070*/ 	.byte	0x04, 0x36
        /*0072*/ 	.short	(.L_509 - .L_508)
.L_508:
        /*0074*/ 	.word	0x00000008
.L_509:


//--------------------- .nv.info._Z9scan_bcaoIiLi512EEvlPT_PKS0_ --------------------------
	.section	.nv.info._Z9scan_bcaoIiLi512EEvlPT_PKS0_,"",@"SHT_CUDA_INFO"
	.sectionflags	@""
	.align	4


	//----- nvinfo : EIATTR_CUDA_API_VERSION
	.align		4
        /*0000*/ 	.byte	0x04, 0x37
        /*0002*/ 	.short	(.L_511 - .L_510)
.L_510:
        /*0004*/ 	.word	0x00000082


	//----- nvinfo : EIATTR_KPARAM_INFO
	.align		4
.L_511:
        /*0008*/ 	.byte	0x04, 0x17
        /*000a*/ 	.short	(.L_513 - .L_512)
.L_512:
        /*000c*/ 	.word	0x00000000
        /*0010*/ 	.short	0x0002
        /*0012*/ 	.short	0x0010
        /*0014*/ 	.byte	0x00, 0xf5, 0x21, 0x00


	//----- nvinfo : EIATTR_KPARAM_INFO
	.align		4
.L_513:
        /*0018*/ 	.byte	0x04, 0x17
        /*001a*/ 	.short	(.L_515 - .L_514)
.L_514:
        /*001c*/ 	.word	0x00000000
        /*0020*/ 	.short	0x0001
        /*0022*/ 	.short	0x0008
        /*0024*/ 	.byte	0x00, 0xf5, 0x21, 0x00


	//----- nvinfo : EIATTR_KPARAM_INFO
	.align		4
.L_515:
        /*0028*/ 	.byte	0x04, 0x17
        /*002a*/ 	.short	(.L_517 - .L_516)
.L_516:
        /*002c*/ 	.word	0x00000000
        /*0030*/ 	.short	0x0000
        /*0032*/ 	.short	0x0000
        /*0034*/ 	.byte	0x00, 0xf0, 0x21, 0x00


	//----- nvinfo : EIATTR_SPARSE_MMA_MASK
	.align		4
.L_517:
        /*0038*/ 	.byte	0x03, 0x50
        /*003a*/ 	.short	0x0000


	//----- nvinfo : EIATTR_MAXREG_COUNT
	.align		4
        /*003c*/ 	.byte	0x03, 0x1b
        /*003e*/ 	.short	0x00ff


	//----- nvinfo : EIATTR_NUM_BARRIERS
	.align		4
        /*0040*/ 	.byte	0x02, 0x4c
        /*0042*/ 	.byte	0x01
	.zero		1


	//----- nvinfo : EIATTR_MERCURY_ISA_VERSION
	.align		4
        /*0044*/ 	.byte	0x03, 0x5f
        /*0046*/ 	.short	0x0101


	//----- nvinfo : EIATTR_VRC_CTA_INIT_COUNT
	.align		4
        /*0048*/ 	.byte	0x02, 0x4a
	.zero		1
	.zero		1


	//----- nvinfo : EIATTR_EXIT_INSTR_OFFSETS
	.align		4
        /*004c*/ 	.byte	0x04, 0x1c
        /*004e*/ 	.short	(.L_519 - .L_518)


	//   ....[0]....
.L_518:
        /*0050*/ 	.word	0x00000050


	//   ....[1]....
        /*0054*/ 	.word	0x00000eb0


	//----- nvinfo : EIATTR_CRS_STACK_SIZE
	.align		4
.L_519:
        /*0058*/ 	.byte	0x04, 0x1e
        /*005a*/ 	.short	(.L_521 - .L_520)
.L_520:
        /*005c*/ 	.word	0x00000000


	//----- nvinfo : EIATTR_CBANK_PARAM_SIZE
	.align		4
.L_521:
        /*0060*/ 	.byte	0x03, 0x19
        /*0062*/ 	.short	0x0018


	//----- nvinfo : EIATTR_PARAM_CBANK
	.align		4
        /*0064*/ 	.byte	0x04, 0x0a
        /*0066*/ 	.short	(.L_523 - .L_522)
	.align		4
.L_522:
        /*0068*/ 	.word	index@(.nv.constant0._Z9scan_bcaoIiLi512EEvlPT_PKS0_)
        /*006c*/ 	.short	0x0380
        /*006e*/ 	.short	0x0018


	//----- nvinfo : EIATTR_SW_WAR
	.align		4
.L_523:
        /*0070*/ 	.byte	0x04, 0x36
        /*0072*/ 	.short	(.L_525 - .L_524)
.L_524:
        /*0074*/ 	.word	0x00000008
.L_525:


//--------------------- .nv.info._Z4scanIiLi512EEvlPT_PKS0_ --------------------------
	.section	.nv.info._Z4scanIiLi512EEvlPT_PKS0_,"",@"SHT_CUDA_INFO"
	.sectionflags	@""
	.align	4


	//----- nvinfo : EIATTR_CUDA_API_VERSION
	.align		4
        /*0000*/ 	.byte	0x04, 0x37
        /*0002*/ 	.short	(.L_527 - .L_526)
.L_526:
        /*0004*/ 	.word	0x00000082


	//----- nvinfo : EIATTR_KPARAM_INFO
	.align		4
.L_527:
        /*0008*/ 	.byte	0x04, 0x17
        /*000a*/ 	.short	(.L_529 - .L_528)
.L_528:
        /*000c*/ 	.word	0x00000000
        /*0010*/ 	.short	0x0002
        /*0012*/ 	.short	0x0010
        /*0014*/ 	.byte	0x00, 0xf5, 0x21, 0x00


	//----- nvinfo : EIATTR_KPARAM_INFO
	.align		4
.L_529:
        /*0018*/ 	.byte	0x04, 0x17
        /*001a*/ 	.short	(.L_531 - .L_530)
.L_530:
        /*001c*/ 	.word	0x00000000
        /*0020*/ 	.short	0x0001
        /*0022*/ 	.short	0x0008
        /*0024*/ 	.byte	0x00, 0xf5, 0x21, 0x00


	//----- nvinfo : EIATTR_KPARAM_INFO
	.align		4
.L_531:
        /*0028*/ 	.byte	0x04, 0x17
        /*002a*/ 	.short	(.L_533 - .L_532)
.L_532:
        /*002c*/ 	.word	0x00000000
        /*0030*/ 	.short	0x0000
        /*0032*/ 	.short	0x0000
        /*0034*/ 	.byte	0x00, 0xf0, 0x21, 0x00


	//----- nvinfo : EIATTR_SPARSE_MMA_MASK
	.align		4
.L_533:
        /*0038*/ 	.byte	0x03, 0x50
        /*003a*/ 	.short	0x0000


	//----- nvinfo : EIATTR_MAXREG_COUNT
	.align		4
        /*003c*/ 	.byte	0x03, 0x1b
        /*003e*/ 	.short	0x00ff


	//----- nvinfo : EIATTR_NUM_BARRIERS
	.align		4
        /*0040*/ 	.byte	0x02, 0x4c
        /*0042*/ 	.byte	0x01
	.zero		1


	//----- nvinfo : EIATTR_MERCURY_ISA_VERSION
	.align		4
        /*0044*/ 	.byte	0x03, 0x5f
        /*0046*/ 	.short	0x0101


	//----- nvinfo : EIATTR_VRC_CTA_INIT_COUNT
	.align		4
        /*0048*/ 	.byte	0x02, 0x4a
	.zero		1
	.zero		1


	//----- nvinfo : EIATTR_EXIT_INSTR_OFFSETS
	.align		4
        /*004c*/ 	.byte	0x04, 0x1c
        /*004e*/ 	.short	(.L_535 - .L_534)


	//   ....[0]....
.L_534:
        /*0050*/ 	.word	0x00000050


	//   ....[1]....
        /*0054*/ 	.word	0x00000b20


	//----- nvinfo : EIATTR_CBANK_PARAM_SIZE
	.align		4
.L_535:
        /*0058*/ 	.byte	0x03, 0x19
        /*005a*/ 	.short	0x0018


	//----- nvinfo : EIATTR_PARAM_CBANK
	.align		4
        /*005c*/ 	.byte	0x04, 0x0a
        /*005e*/ 	.short	(.L_537 - .L_536)
	.align		4
.L_536:
        /*0060*/ 	.word	index@(.nv.constant0._Z4scanIiLi512EEvlPT_PKS0_)
        /*0064*/ 	.short	0x0380
        /*0066*/ 	.short	0x0018


	//----- nvinfo : EIATTR_SW_WAR
	.align		4
.L_537:
        /*0068*/ 	.byte	0x04, 0x36
        /*006a*/ 	.short	(.L_539 - .L_538)
.L_538:
        /*006c*/ 	.word	0x00000008
.L_539:


//--------------------- .nv.info._Z9scan_bcaoIsLi512EEvlPT_PKS0_ --------------------------
	.section	.nv.info._Z9scan_bcaoIsLi512EEvlPT_PKS0_,"",@"SHT_CUDA_INFO"
	.sectionflags	@""
	.align	4


	//----- nvinfo : EIATTR_CUDA_API_VERSION
	.align		4
        /*0000*/ 	.byte	0x04, 0x37
        /*0002*/ 	.short	(.L_541 - .L_540)
.L_540:
        /*0004*/ 	.word	0x00000082


	//----- nvinfo : EIATTR_KPARAM_INFO
	.align		4
.L_541:
        /*0008*/ 	.byte	0x04, 0x17
        /*000a*/ 	.short	(.L_543 - .L_542)
.L_542:
        /*000c*/ 	.word	0x00000000
        /*0010*/ 	.short	0x0002
        /*0012*/ 	.short	0x0010
        /*0014*/ 	.byte	0x00, 0xf5, 0x21, 0x00


	//----- nvinfo : EIATTR_KPARAM_INFO
	.align		4
.L_543:
        /*0018*/ 	.byte	0x04, 0x17
        /*001a*/ 	.short	(.L_545 - .L_544)
.L_544:
        /*001c*/ 	.word	0x00000000
        /*0020*/ 	.short	0x0001
        /*0022*/ 	.short	0x0008
        /*0024*/ 	.byte	0x00, 0xf5, 0x21, 0x00


	//----- nvinfo : EIATTR_KPARAM_INFO
	.align		4
.L_545:
        /*0028*/ 	.byte	0x04, 0x17
        /*002a*/ 	.short	(.L_547 - .L_546)
.L_546:
        /*002c*/ 	.word	0x00000000
        /*0030*/ 	.short	0x0000
        /*0032*/ 	.short	0x0000
        /*0034*/ 	.byte	0x00, 0xf0, 0x21, 0x00


	//----- nvinfo : EIATTR_SPARSE_MMA_MASK
	.align		4
.L_547:
        /*0038*/ 	.byte	0x03, 0x50
        /*003a*/ 	.short	0x0000


	//----- nvinfo : EIATTR_MAXREG_COUNT
	.align		4
        /*003c*/ 	.byte	0x03, 0x1b
        /*003e*/ 	.short	0x00ff


	//----- nvinfo : EIATTR_NUM_BARRIERS
	.align		4
        /*0040*/ 	.byte	0x02, 0x4c
        /*0042*/ 	.byte	0x01
	.zero		1


	//----- nvinfo : EIATTR_MERCURY_ISA_VERSION
	.align		4
        /*0044*/ 	.byte	0x03, 0x5f
        /*0046*/ 	.short	0x0101


	//----- nvinfo : EIATTR_VRC_CTA_INIT_COUNT
	.align		4
        /*0048*/ 	.byte	0x02, 0x4a
	.zero		1
	.zero		1


	//----- nvinfo : EIATTR_EXIT_INSTR_OFFSETS
	.align		4
        /*004c*/ 	.byte	0x04, 0x1c
        /*004e*/ 	.short	(.L_549 - .L_548)


	//   ....[0]....
.L_548:
        /*0050*/ 	.word	0x00000050


	//   ....[1]....
        /*0054*/ 	.word	0x00000eb0


	//----- nvinfo : EIATTR_CRS_STACK_SIZE
	.align		4
.L_549:
        /*0058*/ 	.byte	0x04, 0x1e
        /*005a*/ 	.short	(.L_551 - .L_550)
.L_550:
        /*005c*/ 	.word	0x00000000


	//----- nvinfo : EIATTR_CBANK_PARAM_SIZE
	.align		4
.L_551:
        /*0060*/ 	.byte	0x03, 0x19
        /*0062*/ 	.short	0x0018


	//----- nvinfo : EIATTR_PARAM_CBANK
	.align		4
        /*0064*/ 	.byte	0x04, 0x0a
        /*0066*/ 	.short	(.L_553 - .L_552)
	.align		4
.L_552:
        /*0068*/ 	.word	index@(.nv.constant0._Z9scan_bcaoIsLi512EEvlPT_PKS0_)
        /*006c*/ 	.short	0x0380
        /*006e*/ 	.short	0x0018


	//----- nvinfo : EIATTR_SW_WAR
	.align		4
.L_553:
        /*0070*/ 	.byte	0x04, 0x36
        /*0072*/ 	.short	(.L_555 - .L_554)
.L_554:
        /*0074*/ 	.word	0x00000008
.L_555:


//--------------------- .nv.info._Z4scanIsLi512EEvlPT_PKS0_ --------------------------
	.section	.nv.info._Z4scanIsLi512EEvlPT_PKS0_,"",@"SHT_CUDA_INFO"
	.sectionflags	@""
	.align	4


	//----- nvinfo : EIATTR_CUDA_API_VERSION
	.align		4
        /*0000*/ 	.byte	0x04, 0x37
        /*0002*/ 	.short	(.L_557 - .L_556)
.L_556:
        /*0004*/ 	.word	0x00000082


	//----- nvinfo : EIATTR_KPARAM_INFO
	.align		4
.L_557:
        /*0008*/ 	.byte	0x04, 0x17
        /*000a*/ 	.short	(.L_559 - .L_558)
.L_558:
        /*000c*/ 	.word	0x00000000
        /*0010*/ 	.short	0x0002
        /*0012*/ 	.short	0x0010
        /*0014*/ 	.byte	0x00, 0xf5, 0x21, 0x00


	//----- nvinfo : EIATTR_KPARAM_INFO
	.align		4
.L_559:
        /*0018*/ 	.byte	0x04, 0x17
        /*001a*/ 	.short	(.L_561 - .L_560)
.L_560:
        /*001c*/ 	.word	0x00000000
        /*0020*/ 	.short	0x0001
        /*0022*/ 	.short	0x0008
        /*0024*/ 	.byte	0x00, 0xf5, 0x21, 0x00


	//----- nvinfo : EIATTR_KPARAM_INFO
	.align		4
.L_561:
        /*0028*/ 	.byte	0x04, 0x17
        /*002a*/ 	.short	(.L_563 - .L_562)
.L_562:
        /*002c*/ 	.word	0x00000000
        /*0030*/ 	.short	0x0000
        /*0032*/ 	.short	0x0000
        /*0034*/ 	.byte	0x00, 0xf0, 0x21, 0x00


	//----- nvinfo : EIATTR_SPARSE_MMA_MASK
	.align		4
.L_563:
        /*0038*/ 	.byte	0x03, 0x50
        /*003a*/ 	.short	0x0000


	//----- nvinfo : EIATTR_MAXREG_COUNT
	.align		4
        /*003c*/ 	.byte	0x03, 0x1b
        /*003e*/ 	.short	0x00ff


	//----- nvinfo : EIATTR_NUM_BARRIERS
	.align		4
        /*0040*/ 	.byte	0x02, 0x4c
        /*0042*/ 	.byte	0x01
	.zero		1


	//----- nvinfo : EIATTR_MERCURY_ISA_VERSION
	.align		4
        /*0044*/ 	.byte	0x03, 0x5f
        /*0046*/ 	.short	0x0101


	//----- nvinfo : EIATTR_VRC_CTA_INIT_COUNT
	.align		4
        /*0048*/ 	.byte	0x02, 0x4a
	.zero		1
	.zero		1


	//----- nvinfo : EIATTR_EXIT_INSTR_OFFSETS
	.align		4
        /*004c*/ 	.byte	0x04, 0x1c
        /*004e*/ 	.short	(.L_565 - .L_564)


	//   ....[0]....
.L_564:
        /*0050*/ 	.word	0x00000050


	//   ....[1]....
        /*0054*/ 	.word	0x00000b70


	//----- nvinfo : EIATTR_CBANK_PARAM_SIZE
	.align		4
.L_565:
        /*0058*/ 	.byte	0x03, 0x19
        /*005a*/ 	.short	0x0018


	//----- nvinfo : EIATTR_PARAM_CBANK
	.align		4
        /*005c*/ 	.byte	0x04, 0x0a
        /*005e*/ 	.short	(.L_567 - .L_566)
	.align		4
.L_566:
        /*0060*/ 	.word	index@(.nv.constant0._Z4scanIsLi512EEvlPT_PKS0_)
        /*0064*/ 	.short	0x0380
        /*0066*/ 	.short	0x0018


	//----- nvinfo : EIATTR_SW_WAR
	.align		4
.L_567:
        /*0068*/ 	.byte	0x04, 0x36
        /*006a*/ 	.short	(.L_569 - .L_568)
.L_568:
        /*006c*/ 	.word	0x00000008
.L_569:


//--------------------- .nv.info._Z9scan_bcaoIcLi512EEvlPT_PKS0_ --------------------------
	.section	.nv.info._Z9scan_bcaoIcLi512EEvlPT_PKS0_,"",@"SHT_CUDA_INFO"
	.sectionflags	@""
	.align	4


	//----- nvinfo : EIATTR_CUDA_API_VERSION
	.align		4
        /*0000*/ 	.byte	0x04, 0x37
        /*0002*/ 	.short	(.L_571 - .L_570)
.L_570:
        /*0004*/ 	.word	0x00000082


	//----- nvinfo : EIATTR_KPARAM_INFO
	.align		4
.L_571:
        /*0008*/ 	.byte	0x04, 0x17
        /*000a*/ 	.short	(.L_573 - .L_572)
.L_572:
        /*000c*/ 	.word	0x00000000
        /*0010*/ 	.short	0x0002
        /*0012*/ 	.short	0x0010
        /*0014*/ 	.byte	0x00, 0xf5, 0x21, 0x00


	//----- nvinfo : EIATTR_KPARAM_INFO
	.align		4
.L_573:
        /*0018*/ 	.byte	0x04, 0x17
        /*001a*/ 	.short	(.L_575 - .L_574)
.L_574:
        /*001c*/ 	.word	0x00000000
        /*0020*/ 	.short	0x0001
        /*0022*/ 	.short	0x0008
        /*0024*/ 	.byte	0x00, 0xf5, 0x21, 0x00


	//----- nvinfo : EIATTR_KPARAM_INFO
	.align		4
.L_575:
        /*0028*/ 	.byte	0x04, 0x17
        /*002a*/ 	.short	(.L_577 - .L_576)
.L_576:
        /*002c*/ 	.word	0x00000000
        /*0030*/ 	.short	0x0000
        /*0032*/ 	.short	0x0000
        /*0034*/ 	.byte	0x00, 0xf0, 0x21, 0x00


	//----- nvinfo : EIATTR_SPARSE_MMA_MASK
	.align		4
.L_577:
        /*0038*/ 	.byte	0x03, 0x50
        /*003a*/ 	.short	0x0000


	//----- nvinfo : EIATTR_MAXREG_COUNT
	.align		4
        /*003c*/ 	.byte	0x03, 0x1b
        /*003e*/ 	.short	0x00ff


	//----- nvinfo : EIATTR_NUM_BARRIERS
	.align		4
        /*0040*/ 	.byte	0x02, 0x4c
        /*0042*/ 	.byte	0x01
	.zero		1


	//----- nvinfo : EIATTR_MERCURY_ISA_VERSION
	.align		4
        /*0044*/ 	.byte	0x03, 0x5f
        /*0046*/ 	.short	0x0101


	//----- nvinfo : EIATTR_VRC_CTA_INIT_COUNT
	.align		4
        /*0048*/ 	.byte	0x02, 0x4a
	.zero		1
	.zero		1


	//----- nvinfo : EIATTR_EXIT_INSTR_OFFSETS
	.align		4
        /*004c*/ 	.byte	0x04, 0x1c
        /*004e*/ 	.short	(.L_579 - .L_578)


	//   ....[0]....
.L_578:
        /*0050*/ 	.word	0x00000050


	//   ....[1]....
        /*0054*/ 	.word	0x00000d70


	//----- nvinfo : EIATTR_CRS_STACK_SIZE
	.align		4
.L_579:
        /*0058*/ 	.byte	0x04, 0x1e
        /*005a*/ 	.short	(.L_581 - .L_580)
.L_580:
        /*005c*/ 	.word	0x00000000


	//----- nvinfo : EIATTR_CBANK_PARAM_SIZE
	.align		4
.L_581:
        /*0060*/ 	.byte	0x03, 0x19
        /*0062*/ 	.short	0x0018


	//----- nvinfo : EIATTR_PARAM_CBANK
	.align		4
        /*0064*/ 	.byte	0x04, 0x0a
        /*0066*/ 	.short	(.L_583 - .L_582)
	.align		4
.L_582:
        /*0068*/ 	.word	index@(.nv.constant0._Z9scan_bcaoIcLi512EEvlPT_PKS0_)
        /*006c*/ 	.short	0x0380
        /*006e*/ 	.short	0x0018


	//----- nvinfo : EIATTR_SW_WAR
	.align		4
.L_583:
        /*0070*/ 	.byte	0x04, 0x36
        /*0072*/ 	.short	(.L_585 - .L_584)
.L_584:
        /*0074*/ 	.word	0x00000008
.L_585:


//--------------------- .nv.info._Z4scanIcLi512EEvlPT_PKS0_ --------------------------
	.section	.nv.info._Z4scanIcLi512EEvlPT_PKS0_,"",@"SHT_CUDA_INFO"
	.sectionflags	@""
	.align	4


	//----- nvinfo : EIATTR_CUDA_API_VERSION
	.align		4
        /*0000*/ 	.byte	0x04, 0x37
        /*0002*/ 	.short	(.L_587 - .L_586)
.L_586:
        /*0004*/ 	.word	0x00000082


	//----- nvinfo : EIATTR_KPARAM_INFO
	.align		4
.L_587:
        /*0008*/ 	.byte	0x04, 0x17
        /*000a*/ 	.short	(.L_589 - .L_588)
.L_588:
        /*000c*/ 	.word	0x00000000
        /*0010*/ 	.short	0x0002
        /*0012*/ 	.short	0x0010
        /*0014*/ 	.byte	0x00, 0xf5, 0x21, 0x00


	//----- nvinfo : EIATTR_KPARAM_INFO
	.align		4
.L_589:
        /*0018*/ 	.byte	0x04, 0x17
        /*001a*/ 	.short	(.L_591 - .L_590)
.L_590:
        /*001c*/ 	.word	0x00000000
        /*0020*/ 	.short	0x0001
        /*0022*/ 	.short	0x0008
        /*0024*/ 	.byte	0x00, 0xf5, 0x21, 0x00


	//----- nvinfo : EIATTR_KPARAM_INFO
	.align		4
.L_591:
        /*0028*/ 	.byte	0x04, 0x17
        /*002a*/ 	.short	(.L_593 - .L_592)
.L_592:
        /*002c*/ 	.word	0x00000000
        /*0030*/ 	.short	0x0000
        /*0032*/ 	.short	0x0000
        /*0034*/ 	.byte	0x00, 0xf0, 0x21, 0x00


	//----- nvinfo : EIATTR_SPARSE_MMA_MASK
	.align		4
.L_593:
        /*0038*/ 	.byte	0x03, 0x50
        /*003a*/ 	.short	0x0000


	//----- nvinfo : EIATTR_MAXREG_COUNT
	.align		4
        /*003c*/ 	.byte	0x03, 0x1b
        /*003e*/ 	.short	0x00ff


	//----- nvinfo : EIATTR_NUM_BARRIERS
	.align		4
        /*0040*/ 	.byte	0x02, 0x4c
        /*0042*/ 	.byte	0x01
	.zero		1


	//----- nvinfo : EIATTR_MERCURY_ISA_VERSION
	.align		4
        /*0044*/ 	.byte	0x03, 0x5f
        /*0046*/ 	.short	0x0101


	//----- nvinfo : EIATTR_VRC_CTA_INIT_COUNT
	.align		4
        /*0048*/ 	.byte	0x02, 0x4a
	.zero		1
	.zero		1


	//----- nvinfo : EIATTR_EXIT_INSTR_OFFSETS
	.align		4
        /*004c*/ 	.byte	0x04, 0x1c
        /*004e*/ 	.short	(.L_595 - .L_594)


	//   ....[0]....
.L_594:
        /*0050*/ 	.word	0x00000050


	//   ....[1]....
        /*0054*/ 	.word	0x00000b40


	//----- nvinfo : EIATTR_CBANK_PARAM_SIZE
	.align		4
.L_595:
        /*0058*/ 	.byte	0x03, 0x19
        /*005a*/ 	.short	0x0018


	//----- nvinfo : EIATTR_PARAM_CBANK
	.align		4
        /*005c*/ 	.byte	0x04, 0x0a
        /*005e*/ 	.short	(.L_597 - .L_596)
	.align		4
.L_596:
        /*0060*/ 	.word	index@(.nv.constant0._Z4scanIcLi512EEvlPT_PKS0_)
        /*0064*/ 	.short	0x0380
        /*0066*/ 	.short	0x0018


	//----- nvinfo : EIATTR_SW_WAR
	.align		4
.L_597:
        /*0068*/ 	.byte	0x04, 0x36
        /*006a*/ 	.short	(.L_599 - .L_598)
.L_598:
        /*006c*/ 	.word	0x00000008
.L_599:


//--------------------- .nv.info._Z9scan_bcaoIlLi256EEvlPT_PKS0_ --------------------------
	.section	.nv.info._Z9scan_bcaoIlLi256EEvlPT_PKS0_,"",@"SHT_CUDA_INFO"
	.sectionflags	@""
	.align	4


	//----- nvinfo : EIATTR_CUDA_API_VERSION
	.align		4
        /*0000*/ 	.byte	0x04, 0x37
        /*0002*/ 	.short	(.L_601 - .L_600)
.L_600:
        /*0004*/ 	.word	0x00000082


	//----- nvinfo : EIATTR_KPARAM_INFO
	.align		4
.L_601:
        /*0008*/ 	.byte	0x04, 0x17
        /*000a*/ 	.short	(.L_603 - .L_602)
.L_602:
        /*000c*/ 	.word	0x00000000
        /*0010*/ 	.short	0x0002
        /*0012*/ 	.short	0x0010
        /*0014*/ 	.byte	0x00, 0xf5, 0x21, 0x00


	//----- nvinfo : EIATTR_KPARAM_INFO
	.align		4
.L_603:
        /*0018*/ 	.byte	0x04, 0x17
        /*001a*/ 	.short	(.L_605 - .L_604)
.L_604:
        /*001c*/ 	.word	0x00000000
        /*0020*/ 	.short	0x0001
        /*0022*/ 	.short	0x0008
        /*0024*/ 	.byte	0x00, 0xf5, 0x21, 0x00


	//----- nvinfo : EIATTR_KPARAM_INFO
	.align		4
.L_605:
        /*0028*/ 	.byte	0x04, 0x17
        /*002a*/ 	.short	(.L_607 - .L_606)
.L_606:
        /*002c*/ 	.word	0x00000000
        /*0030*/ 	.short	0x0000
        /*0032*/ 	.short	0x0000
        /*0034*/ 	.byte	0x00, 0xf0, 0x21, 0x00


	//----- nvinfo : EIATTR_SPARSE_MMA_MASK
	.align		4
.L_607:
        /*0038*/ 	.byte	0x03, 0x50
        /*003a*/ 	.short	0x0000


	//----- nvinfo : EIATTR_MAXREG_COUNT
	.align		4
        /*003c*/ 	.byte	0x03, 0x1b
        /*003e*/ 	.short	0x00ff


	//----- nvinfo : EIATTR_NUM_BARRIERS
	.align		4
        /*0040*/ 	.byte	0x02, 0x4c
        /*0042*/ 	.byte	0x01
	.zero		1


	//----- nvinfo : EIATTR_MERCURY_ISA_VERSION
	.align		4
        /*0044*/ 	.byte	0x03, 0x5f
        /*0046*/ 	.short	0x0101


	//----- nvinfo : EIATTR_VRC_CTA_INIT_COUNT
	.align		4
        /*0048*/ 	.byte	0x02, 0x4a
	.zero		1
	.zero		1


	//----- nvinfo : EIATTR_EXIT_INSTR_OFFSETS
	.align		4
        /*004c*/ 	.byte	0x04, 0x1c
        /*004e*/ 	.short	(.L_609 - .L_608)


	//   ....[0]....
.L_608:
        /*0050*/ 	.word	0x00000050


	//   ....[1]....
        /*0054*/ 	.word	0x00000e20


	//----- nvinfo : EIATTR_CRS_STACK_SIZE
	.align		4
.L_609:
        /*0058*/ 	.byte	0x04, 0x1e
        /*005a*/ 	.short	(.L_611 - .L_610)
.L_610:
        /*005c*/ 	.word	0x00000000


	//----- nvinfo : EIATTR_CBANK_PARAM_SIZE
	.align		4
.L_611:
        /*0060*/ 	.byte	0x03, 0x19
        /*0062*/ 	.short	0x0018


	//----- nvinfo : EIATTR_PARAM_CBANK
	.align		4
        /*0064*/ 	.byte	0x04, 0x0a
        /*0066*/ 	.short	(.L_613 - .L_612)
	.align		4
.L_612:
        /*0068*/ 	.word	index@(.nv.constant0._Z9scan_bcaoIlLi256EEvlPT_PKS0_)
        /*006c*/ 	.short	0x0380
        /*006e*/ 	.short	0x0018


	//----- nvinfo : EIATTR_SW_WAR
	.align		4
.L_613:
        /*0070*/ 	.byte	0x04, 0x36
        /*0072*/ 	.short	(.L_615 - .L_614)
.L_614:
        /*0074*/ 	.word	0x00000008
.L_615:


//--------------------- .nv.info._Z4scanIlLi256EEvlPT_PKS0_ --------------------------
	.section	.nv.info._Z4scanIlLi256EEvlPT_PKS0_,"",@"SHT_CUDA_INFO"
	.sectionflags	@""
	.align	4


	//----- nvinfo : EIATTR_CUDA_API_VERSION
	.align		4
        /*0000*/ 	.byte	0x04, 0x37
        /*0002*/ 	.short	(.L_617 - .L_616)
.L_616:
        /*0004*/ 	.word	0x00000082


	//----- nvinfo : EIATTR_KPARAM_INFO
	.align		4
.L_617:
        /*0008*/ 	.byte	0x04, 0x17
        /*000a*/ 	.short	(.L_619 - .L_618)
.L_618:
        /*000c*/ 	.word	0x00000000
        /*0010*/ 	.short	0x0002
        /*0012*/ 	.short	0x0010
        /*0014*/ 	.byte	0x00, 0xf5, 0x21, 0x00


	//----- nvinfo : EIATTR_KPARAM_INFO
	.align		4
.L_619:
        /*0018*/ 	.byte	0x04, 0x17
        /*001a*/ 	.short	(.L_621 - .L_620)
.L_620:
        /*001c*/ 	.word	0x00000000
        /*0020*/ 	.short	0x0001
        /*0022*/ 	.short	0x0008
        /*0024*/ 	.byte	0x00, 0xf5, 0x21, 0x00


	//----- nvinfo : EIATTR_KPARAM_INFO
	.align		4
.L_621:
        /*0028*/ 	.byte	0x04, 0x17
        /*002a*/ 	.short	(.L_623 - .L_622)
.L_622:
        /*002c*/ 	.word	0x00000000
        /*0030*/ 	.short	0x0000
        /*0032*/ 	.short	0x0000
        /*0034*/ 	.byte	0x00, 0xf0, 0x21, 0x00


	//----- nvinfo : EIATTR_SPARSE_MMA_MASK
	.align		4
.L_623:
        /*0038*/ 	.byte	0x03, 0x50
        /*003a*/ 	.short	0x0000


	//----- nvinfo : EIATTR_MAXREG_COUNT
	.align		4
        /*003c*/ 	.byte	0x03, 0x1b
        /*003e*/ 	.short	0x00ff


	//----- nvinfo : EIATTR_NUM_BARRIERS
	.align		4
        /*0040*/ 	.byte	0x02, 0x4c
        /*0042*/ 	.byte	0x01
	.zero		1


	//----- nvinfo : EIATTR_MERCURY_ISA_VERSION
	.align		4
        /*0044*/ 	.byte	0x03, 0x5f
        /*0046*/ 	.short	0x0101


	//----- nvinfo : EIATTR_VRC_CTA_INIT_COUNT
	.align		4
        /*0048*/ 	.byte	0x02, 0x4a
	.zero		1
	.zero		1


	//----- nvinfo : EIATTR_EXIT_INSTR_OFFSETS
	.align		4
        /*004c*/ 	.byte	0x04, 0x1c
        /*004e*/ 	.short	(.L_625 - .L_624)


	//   ....[0]....
.L_624:
        /*0050*/ 	.word	0x00000050


	//   ....[1]....
        /*0054*/ 	.word	0x00000b80


	//----- nvinfo : EIATTR_CRS_STACK_SIZE
	.align		4
.L_625:
        /*0058*/ 	.byte	0x04, 0x1e
        /*005a*/ 	.short	(.L_627 - .L_626)
.L_626:
        /*005c*/ 	.word	0x00000000


	//----- nvinfo : EIATTR_CBANK_PARAM_SIZE
	.align		4
.L_627:
        /*0060*/ 	.byte	0x03, 0x19
        /*0062*/ 	.short	0x0018


	//----- nvinfo : EIATTR_PARAM_CBANK
	.align		4
        /*0064*/ 	.byte	0x04, 0x0a
        /*0066*/ 	.short	(.L_629 - .L_628)
	.align		4
.L_628:
        /*0068*/ 	.word	index@(.nv.constant0._Z4scanIlLi256EEvlPT_PKS0_)
        /*006c*/ 	.short	0x0380
        /*006e*/ 	.short	0x0018


	//----- nvinfo : EIATTR_SW_WAR
	.align		4
.L_629:
        /*0070*/ 	.byte	0x04, 0x36
        /*0072*/ 	.short	(.L_631 - .L_630)
.L_630:
        /*0074*/ 	.word	0x00000008
.L_631:


//--------------------- .nv.info._Z9scan_bcaoIiLi256EEvlPT_PKS0_ --------------------------
	.section	.nv.info._Z9scan_bcaoIiLi256EEvlPT_PKS0_,"",@"SHT_CUDA_INFO"
	.sectionflags	@""
	.align	4


	//----- nvinfo : EIATTR_CUDA_API_VERSION
	.align		4
        /*0000*/ 	.byte	0x04, 0x37
        /*0002*/ 	.short	(.L_633 - .L_632)
.L_632:
        /*0004*/ 	.word	0x00000082


	//----- nvinfo : EIATTR_KPARAM_INFO
	.align		4
.L_633:
        /*0008*/ 	.byte	0x04, 0x17
        /*000a*/ 	.short	(.L_635 - .L_634)
.L_634:
        /*000c*/ 	.word	0x00000000
        /*0010*/ 	.short	0x0002
        /*0012*/ 	.short	0x0010
        /*0014*/ 	.byte	0x00, 0xf5, 0x21, 0x00


	//----- nvinfo : EIATTR_KPARAM_INFO
	.align		4
.L_635:
        /*0018*/ 	.byte	0x04, 0x17
        /*001a*/ 	.short	(.L_637 - .L_636)
.L_636:
        /*001c*/ 	.word	0x00000000
        /*0020*/ 	.short	0x0001
        /*0022*/ 	.short	0x0008
        /*0024*/ 	.byte	0x00, 0xf5, 0x21, 0x00


	//----- nvinfo : EIATTR_KPARAM_INFO
	.align		4
.L_637:
        /*0028*/ 	.byte	0x04, 0x17
        /*002a*/ 	.short	(.L_639 - .L_638)
.L_638:
        /*002c*/ 	.word	0x00000000
        /*0030*/ 	.short	0x0000
        /*0032*/ 	.short	0x0000
        /*0034*/ 	.byte	0x00, 0xf0, 0x21, 0x00


	//----- nvinfo : EIATTR_SPARSE_MMA_MASK
	.align		4
.L_639:
        /*0038*/ 	.byte	0x03, 0x50
        /*003a*/ 	.short	0x0000


	//----- nvinfo : EIATTR_MAXREG_COUNT
	.align		4
        /*003c*/ 	.byte	0x03, 0x1b
        /*003e*/ 	.short	0x00ff


	//----- nvinfo : EIATTR_NUM_BARRIERS
	.align		4
        /*0040*/ 	.byte	0x02, 0x4c
        /*0042*/ 	.byte	0x01
	.zero		1


	//----- nvinfo : EIATTR_MERCURY_ISA_VERSION
	.align		4
        /*0044*/ 	.byte	0x03, 0x5f
        /*0046*/ 	.short	0x0101


	//----- nvinfo : EIATTR_VRC_CTA_INIT_COUNT
	.align		4
        /*0048*/ 	.byte	0x02, 0x4a
	.zero		1
	.zero		1


	//----- nvinfo : EIATTR_EXIT_INSTR_OFFSETS
	.align		4
        /*004c*/ 	.byte	0x04, 0x1c
        /*004e*/ 	.short	(.L_641 - .L_640)


	//   ....[0]....
.L_640:
        /*0050*/ 	.word	0x00000050


	//   ....[1]....
        /*0054*/ 	.word	0x00000c70


	//----- nvinfo : EIATTR_CBANK_PARAM_SIZE
	.align		4
.L_641:
        /*0058*/ 	.byte	0x03, 0x19
        /*005a*/ 	.short	0x0018


	//----- nvinfo : EIATTR_PARAM_CBANK
	.align		4
        /*005c*/ 	.byte	0x04, 0x0a
        /*005e*/ 	.short	(.L_643 - .L_642)
	.align		4
.L_642:
        /*0060*/ 	.word	index@(.nv.constant0._Z9scan_bcaoIiLi256EEvlPT_PKS0_)
        /*0064*/ 	.short	0x0380
        /*0066*/ 	.short	0x0018


	//----- nvinfo : EIATTR_SW_WAR
	.align		4
.L_643:
        /*0068*/ 	.byte	0x04, 0x36
        /*006a*/ 	.short	(.L_645 - .L_644)
.L_644:
        /*006c*/ 	.word	0x00000008
.L_645:


//--------------------- .nv.info._Z4scanIiLi256EEvlPT_PKS0_ --------------------------
	.section	.nv.info._Z4scanIiLi256EEvlPT_PKS0_,"",@"SHT_CUDA_INFO"
	.sectionflags	@""
	.align	4


	//----- nvinfo : EIATTR_CUDA_API_VERSION
	.align		4
        /*0000*/ 	.byte	0x04, 0x37
        /*0002*/ 	.short	(.L_647 - .L_646)
.L_646:
        /*0004*/ 	.word	0x00000082


	//----- nvinfo : EIATTR_KPARAM_INFO
	.align		4
.L_647:
        /*0008*/ 	.byte	0x04, 0x17
        /*000a*/ 	.short	(.L_649 - .L_648)
.L_648:
        /*000c*/ 	.word	0x00000000
        /*0010*/ 	.short	0x0002
        /*0012*/ 	.short	0x0010
        /*0014*/ 	.byte	0x00, 0xf5, 0x21, 0x00


	//----- nvinfo : EIATTR_KPARAM_INFO
	.align		4
.L_649:
        /*0018*/ 	.byte	0x04, 0x17
        /*001a*/ 	.short	(.L_651 - .L_650)
.L_650:
        /*001c*/ 	.word	0x00000000
        /*0020*/ 	.short	0x0001
        /*0022*/ 	.short	0x0008
        /*0024*/ 	.byte	0x00, 0xf5, 0x21, 0x00


	//----- nvinfo : EIATTR_KPARAM_INFO
	.align		4
.L_651:
        /*0028*/ 	.byte	0x04, 0x17
        /*002a*/ 	.short	(.L_653 - .L_652)
.L_652:
        /*002c*/ 	.word	0x00000000
        /*0030*/ 	.short	0x0000
        /*0032*/ 	.short	0x0000
        /*0034*/ 	.byte	0x00, 0xf0, 0x21, 0x00


	//----- nvinfo : EIATTR_SPARSE_MMA_MASK
	.align		4
.L_653:
        /*0038*/ 	.byte	0x03, 0x50
        /*003a*/ 	.short	0x0000


	//----- nvinfo : EIATTR_MAXREG_COUNT
	.align		4
        /*003c*/ 	.byte	0x03, 0x1b
        /*003e*/ 	.short	0x00ff


	//----- nvinfo : EIATTR_NUM_BARRIERS
	.align		4
        /*0040*/ 	.byte	0x02, 0x4c
        /*0042*/ 	.byte	0x01
	.zero		1


	//----- nvinfo : EIATTR_MERCURY_ISA_VERSION
	.align		4
        /*0044*/ 	.byte	0x03, 0x5f
        /*0046*/ 	.short	0x0101


	//----- nvinfo : EIATTR_VRC_CTA_INIT_COUNT
	.align		4
        /*0048*/ 	.byte	0x02, 0x4a
	.zero		1
	.zero		1


	//----- nvinfo : EIATTR_EXIT_INSTR_OFFSETS
	.align		4
        /*004c*/ 	.byte	0x04, 0x1c
        /*004e*/ 	.short	(.L_655 - .L_654)


	//   ....[0]....
.L_654:
        /*0050*/ 	.word	0x00000050


	//   ....[1]....
        /*0054*/ 	.word	0x00000a00


	//----- nvinfo : EIATTR_CBANK_PARAM_SIZE
	.align		4
.L_655:
        /*0058*/ 	.byte	0x03, 0x19
        /*005a*/ 	.short	0x0018


	//----- nvinfo : EIATTR_PARAM_CBANK
	.align		4
        /*005c*/ 	.byte	0x04, 0x0a
        /*005e*/ 	.short	(.L_657 - .L_656)
	.align		4
.L_656:
        /*0060*/ 	.word	index@(.nv.constant0._Z4scanIiLi256EEvlPT_PKS0_)
        /*0064*/ 	.short	0x0380
        /*0066*/ 	.short	0x0018


	//----- nvinfo : EIATTR_SW_WAR
	.align		4
.L_657:
        /*0068*/ 	.byte	0x04, 0x36
        /*006a*/ 	.short	(.L_659 - .L_658)
.L_658:
        /*006c*/ 	.word	0x00000008
.L_659:


//--------------------- .nv.info._Z9scan_bcaoIsLi256EEvlPT_PKS0_ --------------------------
	.section	.nv.info._Z9scan_bcaoIsLi256EEvlPT_PKS0_,"",@"SHT_CUDA_INFO"
	.sectionflags	@""
	.align	4


	//----- nvinfo : EIATTR_CUDA_API_VERSION
	.align		4
        /*0000*/ 	.byte	0x04, 0x37
        /*0002*/ 	.short	(.L_661 - .L_660)
.L_660:
        /*0004*/ 	.word	0x00000082


	//----- nvinfo : EIATTR_KPARAM_INFO
	.align		4
.L_661:
        /*0008*/ 	.byte	0x04, 0x17
        /*000a*/ 	.short	(.L_663 - .L_662)
.L_662:
        /*000c*/ 	.word	0x00000000
        /*0010*/ 	.short	0x0002
        /*0012*/ 	.short	0x0010
        /*0014*/ 	.byte	0x00, 0xf5, 0x21, 0x00


	//----- nvinfo : EIATTR_KPARAM_INFO
	.align		4
.L_663:
        /*0018*/ 	.byte	0x04, 0x17
        /*001a*/ 	.short	(.L_665 - .L_664)
.L_664:
        /*001c*/ 	.word	0x00000000
        /*0020*/ 	.short	0x0001
        /*0022*/ 	.short	0x0008
        /*0024*/ 	.byte	0x00, 0xf5, 0x21, 0x00


	//----- nvinfo : EIATTR_KPARAM_INFO
	.align		4
.L_665:
        /*0028*/ 	.byte	0x04, 0x17
        /*002a*/ 	.short	(.L_667 - .L_666)
.L_666:
        /*002c*/ 	.word	0x00000000
        /*0030*/ 	.short	0x0000
        /*0032*/ 	.short	0x0000
        /*0034*/ 	.byte	0x00, 0xf0, 0x21, 0x00


	//----- nvinfo : EIATTR_SPARSE_MMA_MASK
	.align		4
.L_667:
        /*0038*/ 	.byte	0x03, 0x50
        /*003a*/ 	.short	0x0000


	//----- nvinfo : EIATTR_MAXREG_COUNT
	.align		4
        /*003c*/ 	.byte	0x03, 0x1b
        /*003e*/ 	.short	0x00ff


	//----- nvinfo : EIATTR_NUM_BARRIERS
	.align		4
        /*0040*/ 	.byte	0x02, 0x4c
        /*0042*/ 	.byte	0x01
	.zero		1


	//----- nvinfo : EIATTR_MERCURY_ISA_VERSION
	.align		4
        /*0044*/ 	.byte	0x03, 0x5f
        /*0046*/ 	.short	0x0101


	//----- nvinfo : EIATTR_VRC_CTA_INIT_COUNT
	.align		4
        /*0048*/ 	.byte	0x02, 0x4a
	.zero		1
	.zero		1


	//----- nvinfo : EIATTR_EXIT_INSTR_OFFSETS
	.align		4
        /*004c*/ 	.byte	0x04, 0x1c
        /*004e*/ 	.short	(.L_669 - .L_668)


	//   ....[0]....
.L_668:
        /*0050*/ 	.word	0x00000050


	//   ....[1]....
        /*0054*/ 	.word	0x00000c70


	//----- nvinfo : EIATTR_CBANK_PARAM_SIZE
	.align		4
.L_669:
        /*0058*/ 	.byte	0x03, 0x19
        /*005a*/ 	.short	0x0018


	//----- nvinfo : EIATTR_PARAM_CBANK
	.align		4
        /*005c*/ 	.byte	0x04, 0x0a
        /*005e*/ 	.short	(.L_671 - .L_670)
	.align		4
.L_670:
        /*0060*/ 	.word	index@(.nv.constant0._Z9scan_bcaoIsLi256EEvlPT_PKS0_)
        /*0064*/ 	.short	0x0380
        /*0066*/ 	.short	0x0018


	//----- nvinfo : EIATTR_SW_WAR
	.align		4
.L_671:
        /*0068*/ 	.byte	0x04, 0x36
        /*006a*/ 	.short	(.L_673 - .L_672)
.L_672:
        /*006c*/ 	.word	0x00000008
.L_673:


//--------------------- .nv.info._Z4scanIsLi256EEvlPT_PKS0_ --------------------------
	.section	.nv.info._Z4scanIsLi256EEvlPT_PKS0_,"",@"SHT_CUDA_INFO"
	.sectionflags	@""
	.align	4


	//----- nvinfo : EIATTR_CUDA_API_VERSION
	.align		4
        /*0000*/ 	.byte	0x04, 0x37
        /*0002*/ 	.short	(.L_675 - .L_674)
.L_674:
        /*0004*/ 	.word	0x00000082


	//----- nvinfo : EIATTR_KPARAM_INFO
	.align		4
.L_675:
        /*0008*/ 	.byte	0x04, 0x17
        /*000a*/ 	.short	(.L_677 - .L_676)
.L_676:
        /*000c*/ 	.word	0x00000000
        /*0010*/ 	.short	0x0002
        /*0012*/ 	.short	0x0010
        /*0014*/ 	.byte	0x00, 0xf5, 0x21, 0x00


	//----- nvinfo : EIATTR_KPARAM_INFO
	.align		4
.L_677:
        /*0018*/ 	.byte	0x04, 0x17
        /*001a*/ 	.short	(.L_679 - .L_678)
.L_678:
        /*001c*/ 	.word	0x00000000
        /*0020*/ 	.short	0x0001
        /*0022*/ 	.short	0x0008
        /*0024*/ 	.byte	0x00, 0xf5, 0x21, 0x00


	//----- nvinfo : EIATTR_KPARAM_INFO
	.align		4
.L_679:
        /*0028*/ 	.byte	0x04, 0x17
        /*002a*/ 	.short	(.L_681 - .L_680)
.L_680:
        /*002c*/ 	.word	0x00000000
        /*0030*/ 	.short	0x0000
        /*0032*/ 	.short	0x0000
        /*0034*/ 	.byte	0x00, 0xf0, 0x21, 0x00


	//----- nvinfo : EIATTR_SPARSE_MMA_MASK
	.align		4
.L_681:
        /*0038*/ 	.byte	0x03, 0x50
        /*003a*/ 	.short	0x0000


	//----- nvinfo : EIATTR_MAXREG_COUNT
	.align		4
        /*003c*/ 	.byte	0x03, 0x1b
        /*003e*/ 	.short	0x00ff


	//----- nvinfo : EIATTR_NUM_BARRIERS
	.align		4
        /*0040*/ 	.byte	0x02, 0x4c
        /*0042*/ 	.byte	0x01
	.zero		1


	//----- nvinfo : EIATTR_MERCURY_ISA_VERSION
	.align		4
        /*0044*/ 	.byte	0x03, 0x5f
        /*0046*/ 	.short	0x0101


	//----- nvinfo : EIATTR_VRC_CTA_INIT_COUNT
	.align		4
        /*0048*/ 	.byte	0x02, 0x4a
	.zero		1
	.zero		1


	//----- nvinfo : EIATTR_EXIT_INSTR_OFFSETS
	.align		4
        /*004c*/ 	.byte	0x04, 0x1c
        /*004e*/ 	.short	(.L_683 - .L_682)


	//   ....[0]....
.L_682:
        /*0050*/ 	.word	0x00000050


	//   ....[1]....
        /*0054*/ 	.word	0x00000a50


	//----- nvinfo : EIATTR_CBANK_PARAM_SIZE
	.align		4
.L_683:
        /*0058*/ 	.byte	0x03, 0x19
        /*005a*/ 	.short	0x0018


	//----- nvinfo : EIATTR_PARAM_CBANK
	.align		4
        /*005c*/ 	.byte	0x04, 0x0a
        /*005e*/ 	.short	(.L_685 - .L_684)
	.align		4
.L_684:
        /*0060*/ 	.word	index@(.nv.constant0._Z4scanIsLi256EEvlPT_PKS0_)
        /*0064*/ 	.short	0x0380
        /*0066*/ 	.short	0x0018


	//----- nvinfo : EIATTR_SW_WAR
	.align		4
.L_685:
        /*0068*/ 	.byte	0x04, 0x36
        /*006a*/ 	.short	(.L_687 - .L_686)
.L_686:
        /*006c*/ 	.word	0x00000008
.L_687:


//--------------------- .nv.info._Z9scan_bcaoIcLi256EEvlPT_PKS0_ --------------------------
	.section	.nv.info._Z9scan_bcaoIcLi256EEvlPT_PKS0_,"",@"SHT_CUDA_INFO"
	.sectionflags	@""
	.align	4


	//----- nvinfo : EIATTR_CUDA_API_VERSION
	.align		4
        /*0000*/ 	.byte	0x04, 0x37
        /*0002*/ 	.short	(.L_689 - .L_688)
.L_688:
        /*0004*/ 	.word	0x00000082


	//----- nvinfo : EIATTR_KPARAM_INFO
	.align		4
.L_689:
        /*0008*/ 	.byte	0x04, 0x17
        /*000a*/ 	.short	(.L_691 - .L_690)
.L_690:
        /*000c*/ 	.word	0x00000000
        /*0010*/ 	.short	0x0002
        /*0012*/ 	.short	0x0010
        /*0014*/ 	.byte	0x00, 0xf5, 0x21, 0x00


	//----- nvinfo : EIATTR_KPARAM_INFO
	.align		4
.L_691:
        /*0018*/ 	.byte	0x04, 0x17
        /*001a*/ 	.short	(.L_693 - .L_692)
.L_692:
        /*001c*/ 	.word	0x00000000
        /*0020*/ 	.short	0x0001
        /*0022*/ 	.short	0x0008
        /*0024*/ 	.byte	0x00, 0xf5, 0x21, 0x00


	//----- nvinfo : EIATTR_KPARAM_INFO
	.align		4
.L_693:
        /*0028*/ 	.byte	0x04, 0x17
        /*002a*/ 	.short	(.L_695 - .L_694)
.L_694:
        /*002c*/ 	.word	0x00000000
        /*0030*/ 	.short	0x0000
        /*0032*/ 	.short	0x0000
        /*0034*/ 	.byte	0x00, 0xf0, 0x21, 0x00


	//----- nvinfo : EIATTR_SPARSE_MMA_MASK
	.align		4
.L_695:
        /*0038*/ 	.byte	0x03, 0x50
        /*003a*/ 	.short	0x0000


	//----- nvinfo : EIATTR_MAXREG_COUNT
	.align		4
        /*003c*/ 	.byte	0x03, 0x1b
        /*003e*/ 	.short	0x00ff


	//----- nvinfo : EIATTR_NUM_BARRIERS
	.align		4
        /*0040*/ 	.byte	0x02, 0x4c
        /*0042*/ 	.byte	0x01
	.zero		1


	//----- nvinfo : EIATTR_MERCURY_ISA_VERSION
	.align		4
        /*0044*/ 	.byte	0x03, 0x5f
        /*0046*/ 	.short	0x0101


	//----- nvinfo : EIATTR_VRC_CTA_INIT_COUNT
	.align		4
        /*0048*/ 	.byte	0x02, 0x4a
	.zero		1
	.zero		1


	//----- nvinfo : EIATTR_EXIT_INSTR_OFFSETS
	.align		4
        /*004c*/ 	.byte	0x04, 0x1c
        /*004e*/ 	.short	(.L_697 - .L_696)


	//   ....[0]....
.L_696:
        /*0050*/ 	.word	0x00000050


	//   ....[1]....
        /*0054*/ 	.word	0x00000bd0


	//----- nvinfo : EIATTR_CBANK_PARAM_SIZE
	.align		4
.L_697:
        /*0058*/ 	.byte	0x03, 0x19
        /*005a*/ 	.short	0x0018


	//----- nvinfo : EIATTR_PARAM_CBANK
	.align		4
        /*005c*/ 	.byte	0x04, 0x0a
        /*005e*/ 	.short	(.L_699 - .L_698)
	.align		4
.L_698:
        /*0060*/ 	.word	index@(.nv.constant0._Z9scan_bcaoIcLi256EEvlPT_PKS0_)
        /*0064*/ 	.short	0x0380
        /*0066*/ 	.short	0x0018


	//----- nvinfo : EIATTR_SW_WAR
	.align		4
.L_699:
        /*0068*/ 	.byte	0x04, 0x36
        /*006a*/ 	.short	(.L_701 - .L_700)
.L_700:
        /*006c*/ 	.word	0x00000008
.L_701:


//--------------------- .nv.info._Z4scanIcLi256EEvlPT_PKS0_ --------------------------
	.section	.nv.info._Z4scanIcLi256EEvlPT_PKS0_,"",@"SHT_CUDA_INFO"
	.sectionflags	@""
	.align	4


	//----- nvinfo : EIATTR_CUDA_API_VERSION
	.align		4
        /*0000*/ 	.byte	0x04, 0x37
        /*0002*/ 	.short	(.L_703 - .L_702)
.L_702:
        /*0004*/ 	.word	0x00000082


	//----- nvinfo : EIATTR_KPARAM_INFO
	.align		4
.L_703:
        /*0008*/ 	.byte	0x04, 0x17
        /*000a*/ 	.short	(.L_705 - .L_704)
.L_704:
        /*000c*/ 	.word	0x00000000
        /*0010*/ 	.short	0x0002
        /*0012*/ 	.short	0x0010
        /*0014*/ 	.byte	0x00, 0xf5, 0x21, 0x00


	//----- nvinfo : EIATTR_KPARAM_INFO
	.align		4
.L_705:
        /*0018*/ 	.byte	0x04, 0x17
        /*001a*/ 	.short	(.L_707 - .L_706)
.L_706:
        /*001c*/ 	.word	0x00000000
        /*0020*/ 	.short	0x0001
        /*0022*/ 	.short	0x0008
        /*0024*/ 	.byte	0x00, 0xf5, 0x21, 0x00


	//----- nvinfo : EIATTR_KPARAM_INFO
	.align		4
.L_707:
        /*0028*/ 	.byte	0x04, 0x17
        /*002a*/ 	.short	(.L_709 - .L_708)
.L_708:
        /*002c*/ 	.word	0x00000000
        /*0030*/ 	.short	0x0000
        /*0032*/ 	.short	0x0000
        /*0034*/ 	.byte	0x00, 0xf0, 0x21, 0x00


	//----- nvinfo : EIATTR_SPARSE_MMA_MASK
	.align		4
.L_709:
        /*0038*/ 	.byte	0x03, 0x50
        /*003a*/ 	.short	0x0000


	//----- nvinfo : EIATTR_MAXREG_COUNT
	.align		4
        /*003c*/ 	.byte	0x03, 0x1b
        /*003e*/ 	.short	0x00ff


	//----- nvinfo : EIATTR_NUM_BARRIERS
	.align		4
        /*0040*/ 	.byte	0x02, 0x4c
        /*0042*/ 	.byte	0x01
	.zero		1


	//----- nvinfo : EIATTR_MERCURY_ISA_VERSION
	.align		4
        /*0044*/ 	.byte	0x03, 0x5f
        /*0046*/ 	.short	0x0101


	//----- nvinfo : EIATTR_VRC_CTA_INIT_COUNT
	.align		4
        /*0048*/ 	.byte	0x02, 0x4a
	.zero		1
	.zero		1


	//----- nvinfo : EIATTR_EXIT_INSTR_OFFSETS
	.align		4
        /*004c*/ 	.byte	0x04, 0x1c
        /*004e*/ 	.short	(.L_711 - .L_710)


	//   ....[0]....
.L_710:
        /*0050*/ 	.word	0x00000050


	//   ....[1]....
        /*0054*/ 	.word	0x00000a10


	//----- nvinfo : EIATTR_CBANK_PARAM_SIZE
	.align		4
.L_711:
        /*0058*/ 	.byte	0x03, 0x19
        /*005a*/ 	.short	0x0018


	//----- nvinfo : EIATTR_PARAM_CBANK
	.align		4
        /*005c*/ 	.byte	0x04, 0x0a
        /*005e*/ 	.short	(.L_713 - .L_712)
	.align		4
.L_712:
        /*0060*/ 	.word	index@(.nv.constant0._Z4scanIcLi256EEvlPT_PKS0_)
        /*0064*/ 	.short	0x0380
        /*0066*/ 	.short	0x0018


	//----- nvinfo : EIATTR_SW_WAR
	.align		4
.L_713:
        /*0068*/ 	.byte	0x04, 0x36
        /*006a*/ 	.short	(.L_715 - .L_714)
.L_714:
        /*006c*/ 	.word	0x00000008
.L_715:


//--------------------- .nv.info._Z9scan_bcaoIlLi128EEvlPT_PKS0_ --------------------------
	.section	.nv.info._Z9scan_bcaoIlLi128EEvlPT_PKS0_,"",@"SHT_CUDA_INFO"
	.sectionflags	@""
	.align	4


	//----- nvinfo : EIATTR_CUDA_API_VERSION
	.align		4
        /*0000*/ 	.byte	0x04, 0x37
        /*0002*/ 	.short	(.L_717 - .L_716)
.L_716:
        /*0004*/ 	.word	0x00000082


	//----- nvinfo : EIATTR_KPARAM_INFO
	.align		4
.L_717:
        /*0008*/ 	.byte	0x04, 0x17
        /*000a*/ 	.short	(.L_719 - .L_718)
.L_718:
        /*000c*/ 	.word	0x00000000
        /*0010*/ 	.short	0x0002
        /*0012*/ 	.short	0x0010
        /*0014*/ 	.byte	0x00, 0xf5, 0x21, 0x00


	//----- nvinfo : EIATTR_KPARAM_INFO
	.align		4
.L_719:
        /*0018*/ 	.byte	0x04, 0x17
        /*001a*/ 	.short	(.L_721 - .L_720)
.L_720:
        /*001c*/ 	.word	0x00000000
        /*0020*/ 	.short	0x0001
        /*0022*/ 	.short	0x0008
        /*0024*/ 	.byte	0x00, 0xf5, 0x21, 0x00


	//----- nvinfo : EIATTR_KPARAM_INFO
	.align		4
.L_721:
        /*0028*/ 	.byte	0x04, 0x17
        /*002a*/ 	.short	(.L_723 - .L_722)
.L_722:
        /*002c*/ 	.word	0x00000000
        /*0030*/ 	.short	0x0000
        /*0032*/ 	.short	0x0000
        /*0034*/ 	.byte	0x00, 0xf0, 0x21, 0x00


	//----- nvinfo : EIATTR_SPARSE_MMA_MASK
	.align		4
.L_723:
        /*0038*/ 	.byte	0x03, 0x50
        /*003a*/ 	.short	0x0000


	//----- nvinfo : EIATTR_MAXREG_COUNT
	.align		4
        /*003c*/ 	.byte	0x03, 0x1b
        /*003e*/ 	.short	0x00ff


	//----- nvinfo : EIATTR_NUM_BARRIERS
	.align		4
        /*0040*/ 	.byte	0x02, 0x4c
        /*0042*/ 	.byte	0x01
	.zero		1


	//----- nvinfo : EIATTR_MERCURY_ISA_VERSION
	.align		4
        /*0044*/ 	.byte	0x03, 0x5f
        /*0046*/ 	.short	0x0101


	//----- nvinfo : EIATTR_VRC_CTA_INIT_COUNT
	.align		4
        /*0048*/ 	.byte	0x02, 0x4a
	.zero		1
	.zero		1


	//----- nvinfo : EIATTR_EXIT_INSTR_OFFSETS
	.align		4
        /*004c*/ 	.byte	0x04, 0x1c
        /*004e*/ 	.short	(.L_725 - .L_724)


	//   ....[0]....
.L_724:
        /*0050*/ 	.word	0x00000050


	//   ....[1]....
        /*0054*/ 	.word	0x00000ca0


	//----- nvinfo : EIATTR_CRS_STACK_SIZE
	.align		4
.L_725:
        /*0058*/ 	.byte	0x04, 0x1e
        /*005a*/ 	.short	(.L_727 - .L_726)
.L_726:
        /*005c*/ 	.word	0x00000000


	//----- nvinfo : EIATTR_CBANK_PARAM_SIZE
	.align		4
.L_727:
        /*0060*/ 	.byte	0x03, 0x19
        /*0062*/ 	.short	0x0018


	//----- nvinfo : EIATTR_PARAM_CBANK
	.align		4
        /*0064*/ 	.byte	0x04, 0x0a
        /*0066*/ 	.short	(.L_729 - .L_728)
	.align		4
.L_728:
        /*0068*/ 	.word	index@(.nv.constant0._Z9scan_bcaoIlLi128EEvlPT_PKS0_)
        /*006c*/ 	.short	0x0380
        /*006e*/ 	.short	0x0018


	//----- nvinfo : EIATTR_SW_WAR
	.align		4
.L_729:
        /*0070*/ 	.byte	0x04, 0x36
        /*0072*/ 	.short	(.L_731 - .L_730)
.L_730:
        /*0074*/ 	.word	0x00000008
.L_731:


//--------------------- .nv.info._Z4scanIlLi128EEvlPT_PKS0_ --------------------------
	.section	.nv.info._Z4scanIlLi128EEvlPT_PKS0_,"",@"SHT_CUDA_INFO"
	.sectionflags	@""
	.align	4


	//----- nvinfo : EIATTR_CUDA_API_VERSION
	.align		4
        /*0000*/ 	.byte	0x04, 0x37
        /*0002*/ 	.short	(.L_733 - .L_732)
.L_732:
        /*0004*/ 	.word	0x00000082


	//----- nvinfo : EIATTR_KPARAM_INFO
	.align		4
.L_733:
        /*0008*/ 	.byte	0x04, 0x17
        /*000a*/ 	.short	(.L_735 - .L_734)
.L_734:
        /*000c*/ 	.word	0x00000000
        /*0010*/ 	.short	0x0002
        /*0012*/ 	.short	0x0010
        /*0014*/ 	.byte	0x00, 0xf5, 0x21, 0x00


	//----- nvinfo : EIATTR_KPARAM_INFO
	.align		4
.L_735:
        /*0018*/ 	.byte	0x04, 0x17
        /*001a*/ 	.short	(.L_737 - .L_736)
.L_736:
        /*001c*/ 	.word	0x00000000
        /*0020*/ 	.short	0x0001
        /*0022*/ 	.short	0x0008
        /*0024*/ 	.byte	0x00, 0xf5, 0x21, 0x00


	//----- nvinfo : EIATTR_KPARAM_INFO
	.align		4
.L_737:
        /*0028*/ 	.byte	0x04, 0x17
        /*002a*/ 	.short	(.L_739 - .L_738)
.L_738:
        /*002c*/ 	.word	0x00000000
        /*0030*/ 	.short	0x0000
        /*0032*/ 	.short	0x0000
        /*0034*/ 	.byte	0x00, 0xf0, 0x21, 0x00


	//----- nvinfo : EIATTR_SPARSE_MMA_MASK
	.align		4
.L_739:
        /*0038*/ 	.byte	0x03, 0x50
        /*003a*/ 	.short	0x0000


	//----- nvinfo : EIATTR_MAXREG_COUNT
	.align		4
        /*003c*/ 	.byte	0x03, 0x1b
        /*003e*/ 	.short	0x00ff


	//----- nvinfo : EIATTR_NUM_BARRIERS
	.align		4
        /*0040*/ 	.byte	0x02, 0x4c
        /*0042*/ 	.byte	0x01
	.zero		1


	//----- nvinfo : EIATTR_MERCURY_ISA_VERSION
	.align		4
        /*0044*/ 	.byte	0x03, 0x5f
        /*0046*/ 	.short	0x0101


	//----- nvinfo : EIATTR_VRC_CTA_INIT_COUNT
	.align		4
        /*0048*/ 	.byte	0x02, 0x4a
	.zero		1
	.zero		1


	//----- nvinfo : EIATTR_EXIT_INSTR_OFFSETS
	.align		4
        /*004c*/ 	.byte	0x04, 0x1c
        /*004e*/ 	.short	(.L_741 - .L_740)


	//   ....[0]....
.L_740:
        /*0050*/ 	.word	0x00000050


	//   ....[1]....
        /*0054*/ 	.word	0x00000a40


	//----- nvinfo : EIATTR_CRS_STACK_SIZE
	.align		4
.L_741:
        /*0058*/ 	.byte	0x04, 0x1e
        /*005a*/ 	.short	(.L_743 - .L_742)
.L_742:
        /*005c*/ 	.word	0x00000000


	//----- nvinfo : EIATTR_CBANK_PARAM_SIZE
	.align		4
.L_743:
        /*0060*/ 	.byte	0x03, 0x19
        /*0062*/ 	.short	0x0018


	//----- nvinfo : EIATTR_PARAM_CBANK
	.align		4
        /*0064*/ 	.byte	0x04, 0x0a
        /*0066*/ 	.short	(.L_745 - .L_744)
	.align		4
.L_744:
        /*0068*/ 	.word	index@(.nv.constant0._Z4scanIlLi128EEvlPT_PKS0_)
        /*006c*/ 	.short	0x0380
        /*006e*/ 	.short	0x0018


	//----- nvinfo : EIATTR_SW_WAR
	.align		4
.L_745:
        /*0070*/ 	.byte	0x04, 0x36
        /*0072*/ 	.short	(.L_747 - .L_746)
.L_746:
        /*0074*/ 	.word	0x00000008
.L_747:


//--------------------- .nv.info._Z9scan_bcaoIiLi128EEvlPT_PKS0_ --------------------------
	.section	.nv.info._Z9scan_bcaoIiLi128EEvlPT_PKS0_,"",@"SHT_CUDA_INFO"
	.sectionflags	@""
	.align	4


	//----- nvinfo : EIATTR_CUDA_API_VERSION
	.align		4
        /*0000*/ 	.byte	0x04, 0x37
        /*0002*/ 	.short	(.L_749 - .L_748)
.L_748:
        /*0004*/ 	.word	0x00000082


	//----- nvinfo : EIATTR_KPARAM_INFO
	.align		4
.L_749:
        /*0008*/ 	.byte	0x04, 0x17
        /*000a*/ 	.short	(.L_751 - .L_750)
.L_750:
        /*000c*/ 	.word	0x00000000
        /*0010*/ 	.short	0x0002
        /*0012*/ 	.short	0x0010
        /*0014*/ 	.byte	0x00, 0xf5, 0x21, 0x00


	//----- nvinfo : EIATTR_KPARAM_INFO
	.align		4
.L_751:
        /*0018*/ 	.byte	0x04, 0x17
        /*001a*/ 	.short	(.L_753 - .L_752)
.L_752:
        /*001c*/ 	.word	0x00000000
        /*0020*/ 	.short	0x0001
        /*0022*/ 	.short	0x0008
        /*0024*/ 	.byte	0x00, 0xf5, 0x21, 0x00


	//----- nvinfo : EIATTR_KPARAM_INFO
	.align		4
.L_753:
        /*0028*/ 	.byte	0x04, 0x17
        /*002a*/ 	.short	(.L_755 - .L_754)
.L_754:
        /*002c*/ 	.word	0x00000000
        /*0030*/ 	.short	0x0000
        /*0032*/ 	.short	0x0000
        /*0034*/ 	.byte	0x00, 0xf0, 0x21, 0x00


	//----- nvinfo : EIATTR_SPARSE_MMA_MASK
	.align		4
.L_755:
        /*0038*/ 	.byte	0x03, 0x50
        /*003a*/ 	.short	0x0000


	//----- nvinfo : EIATTR_MAXREG_COUNT
	.align		4
        /*003c*/ 	.byte	0x03, 0x1b
        /*003e*/ 	.short	0x00ff


	//----- nvinfo : EIATTR_NUM_BARRIERS
	.align		4
        /*0040*/ 	.byte	0x02, 0x4c
        /*0042*/ 	.byte	0x01
	.zero		1


	//----- nvinfo : EIATTR_MERCURY_ISA_VERSION
	.align		4
        /*0044*/ 	.byte	0x03, 0x5f
        /*0046*/ 	.short	0x0101


	//----- nvinfo : EIATTR_VRC_CTA_INIT_COUNT
	.align		4
        /*0048*/ 	.byte	0x02, 0x4a
	.zero		1
	.zero		1


	//----- nvinfo : EIATTR_EXIT_INSTR_OFFSETS
	.align		4
        /*004c*/ 	.byte	0x04, 0x1c
        /*004e*/ 	.short	(.L_757 - .L_756)


	//   ....[0]....
.L_756:
        /*0050*/ 	.word	0x00000050


	//   ....[1]....
        /*0054*/ 	.word	0x00000b50


	//----- nvinfo : EIATTR_CBANK_PARAM_SIZE
	.align		4
.L_757:
        /*0058*/ 	.byte	0x03, 0x19
        /*005a*/ 	.short	0x0018


	//----- nvinfo : EIATTR_PARAM_CBANK
	.align		4
        /*005c*/ 	.byte	0x04, 0x0a
        /*005e*/ 	.short	(.L_759 - .L_758)
	.align		4
.L_758:
        /*0060*/ 	.word	index@(.nv.constant0._Z9scan_bcaoIiLi128EEvlPT_PKS0_)
        /*0064*/ 	.short	0x0380
        /*0066*/ 	.short	0x0018


	//----- nvinfo : EIATTR_SW_WAR
	.align		4
.L_759:
        /*0068*/ 	.byte	0x04, 0x36
        /*006a*/ 	.short	(.L_761 - .L_760)
.L_760:
        /*006c*/ 	.word	0x00000008
.L_761:


//--------------------- .nv.info._Z4scanIiLi128EEvlPT_PKS0_ --------------------------
	.section	.nv.info._Z4scanIiLi128EEvlPT_PKS0_,"",@"SHT_CUDA_INFO"
	.sectionflags	@""
	.align	4


	//----- nvinfo : EIATTR_CUDA_API_VERSION
	.align		4
        /*0000*/ 	.byte	0x04, 0x37
        /*0002*/ 	.short	(.L_763 - .L_762)
.L_762:
        /*0004*/ 	.word	0x00000082


	//----- nvinfo : EIATTR_KPARAM_INFO
	.align		4
.L_763:
        /*0008*/ 	.byte	0x04, 0x17
        /*000a*/ 	.short	(.L_765 - .L_764)
.L_764:
        /*000c*/ 	.word	0x00000000
        /*0010*/ 	.short	0x0002
        /*0012*/ 	.short	0x0010
        /*0014*/ 	.byte	0x00, 0xf5, 0x21, 0x00


	//----- nvinfo : EIATTR_KPARAM_INFO
	.align		4
.L_765:
        /*0018*/ 	.byte	0x04, 0x17
        /*001a*/ 	.short	(.L_767 - .L_766)
.L_766:
        /*001c*/ 	.word	0x00000000
        /*0020*/ 	.short	0x0001
        /*0022*/ 	.short	0x0008
        /*0024*/ 	.byte	0x00, 0xf5, 0x21, 0x00


	//----- nvinfo : EIATTR_KPARAM_INFO
	.align		4
.L_767:
        /*0028*/ 	.byte	0x04, 0x17
        /*002a*/ 	.short	(.L_769 - .L_768)
.L_768:
        /*002c*/ 	.word	0x00000000
        /*0030*/ 	.short	0x0000
        /*0032*/ 	.short	0x0000
        /*0034*/ 	.byte	0x00, 0xf0, 0x21, 0x00


	//----- nvinfo : EIATTR_SPARSE_MMA_MASK
	.align		4
.L_769:
        /*0038*/ 	.byte	0x03, 0x50
        /*003a*/ 	.short	0x0000


	//----- nvinfo : EIATTR_MAXREG_COUNT
	.align		4
        /*003c*/ 	.byte	0x03, 0x1b
        /*003e*/ 	.short	0x00ff


	//----- nvinfo : EIATTR_NUM_BARRIERS
	.align		4
        /*0040*/ 	.byte	0x02, 0x4c
        /*0042*/ 	.byte	0x01
	.zero		1


	//----- nvinfo : EIATTR_MERCURY_ISA_VERSION
	.align		4
        /*0044*/ 	.byte	0x03, 0x5f
        /*0046*/ 	.short	0x0101


	//----- nvinfo : EIATTR_VRC_CTA_INIT_COUNT
	.align		4
        /*0048*/ 	.byte	0x02, 0x4a
	.zero		1
	.zero		1


	//----- nvinfo : EIATTR_EXIT_INSTR_OFFSETS
	.align		4
        /*004c*/ 	.byte	0x04, 0x1c
        /*004e*/ 	.short	(.L_771 - .L_770)


	//   ....[0]....
.L_770:
        /*0050*/ 	.word	0x00000050


	//   ....[1]....
        /*0054*/ 	.word	0x000008f0


	//----- nvinfo : EIATTR_CBANK_PARAM_SIZE
	.align		4
.L_771:
        /*0058*/ 	.byte	0x03, 0x19
        /*005a*/ 	.short	0x0018


	//----- nvinfo : EIATTR_PARAM_CBANK
	.align		4
        /*005c*/ 	.byte	0x04, 0x0a
        /*005e*/ 	.short	(.L_773 - .L_772)
	.align		4
.L_772:
        /*0060*/ 	.word	index@(.nv.constant0._Z4scanIiLi128EEvlPT_PKS0_)
        /*0064*/ 	.short	0x0380
        /*0066*/ 	.short	0x0018


	//----- nvinfo : EIATTR_SW_WAR
	.align		4
.L_773:
        /*0068*/ 	.byte	0x04, 0x36
        /*006a*/ 	.short	(.L_775 - .L_774)
.L_774:
        /*006c*/ 	.word	0x00000008
.L_775:


//--------------------- .nv.info._Z9scan_bcaoIsLi128EEvlPT_PKS0_ --------------------------
	.section	.nv.info._Z9scan_bcaoIsLi128EEvlPT_PKS0_,"",@"SHT_CUDA_INFO"
	.sectionflags	@""
	.align	4


	//----- nvinfo : EIATTR_CUDA_API_VERSION
	.align		4
        /*0000*/ 	.byte	0x04, 0x37
        /*0002*/ 	.short	(.L_777 - .L_776)
.L_776:
        /*0004*/ 	.word	0x00000082


	//----- nvinfo : EIATTR_KPARAM_INFO
	.align		4
.L_777:
        /*0008*/ 	.byte	0x04, 0x17
        /*000a*/ 	.short	(.L_779 - .L_778)
.L_778:
        /*000c*/ 	.word	0x00000000
        /*0010*/ 	.short	0x0002
        /*0012*/ 	.short	0x0010
        /*0014*/ 	.byte	0x00, 0xf5, 0x21, 0x00


	//----- nvinfo : EIATTR_KPARAM_INFO
	.align		4
.L_779:
        /*0018*/ 	.byte	0x04, 0x17
        /*001a*/ 	.short	(.L_781 - .L_780)
.L_780:
        /*001c*/ 	.word	0x00000000
        /*0020*/ 	.short	0x0001
        /*0022*/ 	.short	0x0008
        /*0024*/ 	.byte	0x00, 0xf5, 0x21, 0x00


	//----- nvinfo : EIATTR_KPARAM_INFO
	.align		4
.L_781:
        /*0028*/ 	.byte	0x04, 0x17
        /*002a*/ 	.short	(.L_783 - .L_782)
.L_782:
        /*002c*/ 	.word	0x00000000
        /*0030*/ 	.short	0x0000
        /*0032*/ 	.short	0x0000
        /*0034*/ 	.byte	0x00, 0xf0, 0x21, 0x00


	//----- nvinfo : EIATTR_SPARSE_MMA_MASK
	.align		4
.L_783:
        /*0038*/ 	.byte	0x03, 0x50
        /*003a*/ 	.short	0x0000


	//----- nvinfo : EIATTR_MAXREG_COUNT
	.align		4
        /*003c*/ 	.byte	0x03, 0x1b
        /*003e*/ 	.short	0x00ff


	//----- nvinfo : EIATTR_NUM_BARRIERS
	.align		4
        /*0040*/ 	.byte	0x02, 0x4c
        /*0042*/ 	.byte	0x01
	.zero		1


	//----- nvinfo : EIATTR_MERCURY_ISA_VERSION
	.align		4
        /*0044*/ 	.byte	0x03, 0x5f
        /*0046*/ 	.short	0x0101


	//----- nvinfo : EIATTR_VRC_CTA_INIT_COUNT
	.align		4
        /*0048*/ 	.byte	0x02, 0x4a
	.zero		1
	.zero		1


	//----- nvinfo : EIATTR_EXIT_INSTR_OFFSETS
	.align		4
        /*004c*/ 	.byte	0x04, 0x1c
        /*004e*/ 	.short	(.L_785 - .L_784)


	//   ....[0]....
.L_784:
        /*0050*/ 	.word	0x00000050


	//   ....[1]....
        /*0054*/ 	.word	0x00000b50


	//----- nvinfo : EIATTR_CBANK_PARAM_SIZE
	.align		4
.L_785:
        /*0058*/ 	.byte	0x03, 0x19
        /*005a*/ 	.short	0x0018


	//----- nvinfo : EIATTR_PARAM_CBANK
	.align		4
        /*005c*/ 	.byte	0x04, 0x0a
        /*005e*/ 	.short	(.L_787 - .L_786)
	.align		4
.L_786:
        /*0060*/ 	.word	index@(.nv.constant0._Z9scan_bcaoIsLi128EEvlPT_PKS0_)
        /*0064*/ 	.short	0x0380
        /*0066*/ 	.short	0x0018


	//----- nvinfo : EIATTR_SW_WAR
	.align		4
.L_787:
        /*0068*/ 	.byte	0x04, 0x36
        /*006a*/ 	.short	(.L_789 - .L_788)
.L_788:
        /*006c*/ 	.word	0x00000008
.L_789:


//--------------------- .nv.info._Z4scanIsLi128EEvlPT_PKS0_ --------------------------
	.section	.nv.info._Z4scanIsLi128EEvlPT_PKS0_,"",@"SHT_CUDA_INFO"
	.sectionflags	@""
	.align	4


	//----- nvinfo : EIATTR_CUDA_API_VERSION
	.align		4
        /*0000*/ 	.byte	0x04, 0x37
        /*0002*/ 	.short	(.L_791 - .L_790)
.L_790:
        /*0004*/ 	.word	0x00000082


	//----- nvinfo : EIATTR_KPARAM_INFO
	.align		4
.L_791:
        /*0008*/ 	.byte	0x04, 0x17
        /*000a*/ 	.short	(.L_793 - .L_792)
.L_792:
        /*000c*/ 	.word	0x00000000
        /*0010*/ 	.short	0x0002
        /*0012*/ 	.short	0x0010
        /*0014*/ 	.byte	0x00, 0xf5, 0x21, 0x00


	//----- nvinfo : EIATTR_KPARAM_INFO
	.align		4
.L_793:
        /*0018*/ 	.byte	0x04, 0x17
        /*001a*/ 	.short	(.L_795 - .L_794)
.L_794:
        /*001c*/ 	.word	0x00000000
        /*0020*/ 	.short	0x0001
        /*0022*/ 	.short	0x0008
        /*0024*/ 	.byte	0x00, 0xf5, 0x21, 0x00


	//----- nvinfo : EIATTR_KPARAM_INFO
	.align		4
.L_795:
        /*0028*/ 	.byte	0x04, 0x17
        /*002a*/ 	.short	(.L_797 - .L_796)
.L_796:
        /*002c*/ 	.word	0x00000000
        /*0030*/ 	.short	0x0000
        /*0032*/ 	.short	0x0000
        /*0034*/ 	.byte	0x00, 0xf0, 0x21, 0x00


	//----- nvinfo : EIATTR_SPARSE_MMA_MASK
	.align		4
.L_797:
        /*0038*/ 	.byte	0x03, 0x50
        /*003a*/ 	.short	0x0000


	//----- nvinfo : EIATTR_MAXREG_COUNT
	.align		4
        /*003c*/ 	.byte	0x03, 0x1b
        /*003e*/ 	.short	0x00ff


	//----- nvinfo : EIATTR_NUM_BARRIERS
	.align		4
        /*0040*/ 	.byte	0x02, 0x4c
        /*0042*/ 	.byte	0x01
	.zero		1


	//----- nvinfo : EIATTR_MERCURY_ISA_VERSION
	.align		4
        /*0044*/ 	.byte	0x03, 0x5f
        /*0046*/ 	.short	0x0101


	//----- nvinfo : EIATTR_VRC_CTA_INIT_COUNT
	.align		4
        /*0048*/ 	.byte	0x02, 0x4a
	.zero		1
	.zero		1


	//----- nvinfo : EIATTR_EXIT_INSTR_OFFSETS
	.align		4
        /*004c*/ 	.byte	0x04, 0x1c
        /*004e*/ 	.short	(.L_799 - .L_798)


	//   ....[0]....
.L_798:
        /*0050*/ 	.word	0x00000050


	//   ....[1]....
        /*0054*/ 	.word	0x00000940


	//----- nvinfo : EIATTR_CBANK_PARAM_SIZE
	.align		4
.L_799:
        /*0058*/ 	.byte	0x03, 0x19
        /*005a*/ 	.short	0x0018


	//----- nvinfo : EIATTR_PARAM_CBANK
	.align		4
        /*005c*/ 	.byte	0x04, 0x0a
        /*005e*/ 	.short	(.L_801 - .L_800)
	.align		4
.L_800:
        /*0060*/ 	.word	index@(.nv.constant0._Z4scanIsLi128EEvlPT_PKS0_)
        /*0064*/ 	.short	0x0380
        /*0066*/ 	.short	0x0018


	//----- nvinfo : EIATTR_SW_WAR
	.align		4
.L_801:
        /*0068*/ 	.byte	0x04, 0x36
        /*006a*/ 	.short	(.L_803 - .L_802)
.L_802:
        /*006c*/ 	.word	0x00000008
.L_803:


//--------------------- .nv.info._Z9scan_bcaoIcLi128EEvlPT_PKS0_ --------------------------
	.section	.nv.info._Z9scan_bcaoIcLi128EEvlPT_PKS0_,"",@"SHT_CUDA_INFO"
	.sectionflags	@""
	.align	4


	//----- nvinfo : EIATTR_CUDA_API_VERSION
	.align		4
        /*0000*/ 	.byte	0x04, 0x37
        /*0002*/ 	.short	(.L_805 - .L_804)
.L_804:
        /*0004*/ 	.word	0x00000082


	//----- nvinfo : EIATTR_KPARAM_INFO
	.align		4
.L_805:
        /*0008*/ 	.byte	0x04, 0x17
        /*000a*/ 	.short	(.L_807 - .L_806)
.L_806:
        /*000c*/ 	.word	0x00000000
        /*0010*/ 	.short	0x0002
        /*0012*/ 	.short	0x0010
        /*0014*/ 	.byte	0x00, 0xf5, 0x21, 0x00


	//----- nvinfo : EIATTR_KPARAM_INFO
	.align		4
.L_807:
        /*0018*/ 	.byte	0x04, 0x17
        /*001a*/ 	.short	(.L_809 - .L_808)
.L_808:
        /*001c*/ 	.word	0x00000000
        /*0020*/ 	.short	0x0001
        /*0022*/ 	.short	0x0008
        /*0024*/ 	.byte	0x00, 0xf5, 0x21, 0x00


	//----- nvinfo : EIATTR_KPARAM_INFO
	.align		4
.L_809:
        /*0028*/ 	.byte	0x04, 0x17
        /*002a*/ 	.short	(.L_811 - .L_810)
.L_810:
        /*002c*/ 	.word	0x00000000
        /*0030*/ 	.short	0x0000
        /*0032*/ 	.short	0x0000
        /*0034*/ 	.byte	0x00, 0xf0, 0x21, 0x00


	//----- nvinfo : EIATTR_SPARSE_MMA_MASK
	.align		4
.L_811:
        /*0038*/ 	.byte	0x03, 0x50
        /*003a*/ 	.short	0x0000


	//----- nvinfo : EIATTR_MAXREG_COUNT
	.align		4
        /*003c*/ 	.byte	0x03, 0x1b
        /*003e*/ 	.short	0x00ff


	//----- nvinfo : EIATTR_NUM_BARRIERS
	.align		4
        /*0040*/ 	.byte	0x02, 0x4c
        /*0042*/ 	.byte	0x01
	.zero		1


	//----- nvinfo : EIATTR_MERCURY_ISA_VERSION
	.align		4
        /*0044*/ 	.byte	0x03, 0x5f
        /*0046*/ 	.short	0x0101


	//----- nvinfo : EIATTR_VRC_CTA_INIT_COUNT
	.align		4
        /*0048*/ 	.byte	0x02, 0x4a
	.zero		1
	.zero		1


	//----- nvinfo : EIATTR_EXIT_INSTR_OFFSETS
	.align		4
        /*004c*/ 	.byte	0x04, 0x1c
        /*004e*/ 	.short	(.L_813 - .L_812)


	//   ....[0]....
.L_812:
        /*0050*/ 	.word	0x00000050


	//   ....[1]....
        /*0054*/ 	.word	0x00000a50


	//----- nvinfo : EIATTR_CBANK_PARAM_SIZE
	.align		4
.L_813:
        /*0058*/ 	.byte	0x03, 0x19
        /*005a*/ 	.short	0x0018


	//----- nvinfo : EIATTR_PARAM_CBANK
	.align		4
        /*005c*/ 	.byte	0x04, 0x0a
        /*005e*/ 	.short	(.L_815 - .L_814)
	.align		4
.L_814:
        /*0060*/ 	.word	index@(.nv.constant0._Z9scan_bcaoIcLi128EEvlPT_PKS0_)
        /*0064*/ 	.short	0x0380
        /*0066*/ 	.short	0x0018


	//----- nvinfo : EIATTR_SW_WAR
	.align		4
.L_815:
        /*0068*/ 	.byte	0x04, 0x36
        /*006a*/ 	.short	(.L_817 - .L_816)
.L_816:
        /*006c*/ 	.word	0x00000008
.L_817:


//--------------------- .nv.info._Z4scanIcLi128EEvlPT_PKS0_ --------------------------
	.section	.nv.info._Z4scanIcLi128EEvlPT_PKS0_,"",@"SHT_CUDA_INFO"
	.sectionflags	@""
	.align	4


	//----- nvinfo : EIATTR_CUDA_API_VERSION
	.align		4
        /*0000*/ 	.byte	0x04, 0x37
        /*0002*/ 	.short	(.L_819 - .L_818)
.L_818:
        /*0004*/ 	.word	0x00000082


	//----- nvinfo : EIATTR_KPARAM_INFO
	.align		4
.L_819:
        /*0008*/ 	.byte	0x04, 0x17
        /*000a*/ 	.short	(.L_821 - .L_820)
.L_820:
        /*000c*/ 	.word	0x00000000
        /*0010*/ 	.short	0x0002
        /*0012*/ 	.short	0x0010
        /*0014*/ 	.byte	0x00, 0xf5, 0x21, 0x00


	//----- nvinfo : EIATTR_KPARAM_INFO
	.align		4
.L_821:
        /*0018*/ 	.byte	0x04, 0x17
        /*001a*/ 	.short	(.L_823 - .L_822)
.L_822:
        /*001c*/ 	.word	0x00000000
        /*0020*/ 	.short	0x0001
        /*0022*/ 	.short	0x0008
        /*0024*/ 	.byte	0x00, 0xf5, 0x21, 0x00


	//----- nvinfo : EIATTR_KPARAM_INFO
	.align		4
.L_823:
        /*0028*/ 	.byte	0x04, 0x17
        /*002a*/ 	.short	(.L_825 - .L_824)
.L_824:
        /*002c*/ 	.word	0x00000000
        /*0030*/ 	.short	0x0000
        /*0032*/ 	.short	0x0000
        /*0034*/ 	.byte	0x00, 0xf0, 0x21, 0x00


	//----- nvinfo : EIATTR_SPARSE_MMA_MASK
	.align		4
.L_825:
        /*0038*/ 	.byte	0x03, 0x50
        /*003a*/ 	.short	0x0000


	//----- nvinfo : EIATTR_MAXREG_COUNT
	.align		4
        /*003c*/ 	.byte	0x03, 0x1b
        /*003e*/ 	.short	0x00ff


	//----- nvinfo : EIATTR_NUM_BARRIERS
	.align		4
        /*0040*/ 	.byte	0x02, 0x4c
        /*0042*/ 	.byte	0x01
	.zero		1


	//----- nvinfo : EIATTR_MERCURY_ISA_VERSION
	.align		4
        /*0044*/ 	.byte	0x03, 0x5f
        /*0046*/ 	.short	0x0101


	//----- nvinfo : EIATTR_VRC_CTA_INIT_COUNT
	.align		4
        /*0048*/ 	.byte	0x02, 0x4a
	.zero		1
	.zero		1


	//----- nvinfo : EIATTR_EXIT_INSTR_OFFSETS
	.align		4
        /*004c*/ 	.byte	0x04, 0x1c
        /*004e*/ 	.short	(.L_827 - .L_826)


	//   ....[0]....
.L_826:
        /*0050*/ 	.word	0x00000050


	//   ....[1]....
        /*0054*/ 	.word	0x00000900


	//----- nvinfo : EIATTR_CBANK_PARAM_SIZE
	.align		4
.L_827:
        /*0058*/ 	.byte	0x03, 0x19
        /*005a*/ 	.short	0x0018


	//----- nvinfo : EIATTR_PARAM_CBANK
	.align		4
        /*005c*/ 	.byte	0x04, 0x0a
        /*005e*/ 	.short	(.L_829 - .L_828)
	.align		4
.L_828:
        /*0060*/ 	.word	index@(.nv.constant0._Z4scanIcLi128EEvlPT_PKS0_)
        /*0064*/ 	.short	0x0380
        /*0066*/ 	.short	0x0018


	//----- nvinfo : EIATTR_SW_WAR
	.align		4
.L_829:
        /*0068*/ 	.byte	0x04, 0x36
        /*006a*/ 	.short	(.L_831 - .L_830)
.L_830:
        /*006c*/ 	.word	0x00000008
.L_831:


//--------------------- .nv.callgraph             --------------------------
	.section	.nv.callgraph,"",@"SHT_CUDA_CALLGRAPH"
	.align	4
	.sectionentsize	8
	.align		4
        /*0000*/ 	.word	0x00000000
	.align		4
        /*0004*/ 	.word	0xffffffff
	.align		4
        /*0008*/ 	.word	0x00000000
	.align		4
        /*000c*/ 	.word	0xfffffffe
	.align		4
        /*0010*/ 	.word	0x00000000
	.align		4
        /*0014*/ 	.word	0xfffffffd
	.align		4
        /*0018*/ 	.word	0x00000000
	.align		4
        /*001c*/ 	.word	0xfffffffc


//--------------------- .text._Z9scan_bcaoIlLi2048EEvlPT_PKS0_ --------------------------
	.section	.text._Z9scan_bcaoIlLi2048EEvlPT_PKS0_,"ax",@progbits
	.align	128
        .global         _Z9scan_bcaoIlLi2048EEvlPT_PKS0_
        .type           _Z9scan_bcaoIlLi2048EEvlPT_PKS0_,@function
        .size           _Z9scan_bcaoIlLi2048EEvlPT_PKS0_,(.L_x_160 - _Z9scan_bcaoIlLi2048EEvlPT_PKS0_)
        .other          _Z9scan_bcaoIlLi2048EEvlPT_PKS0_,@"STO_CUDA_ENTRY STV_DEFAULT"
_Z9scan_bcaoIlLi2048EEvlPT_PKS0_:
.text._Z9scan_bcaoIlLi2048EEvlPT_PKS0_:
[----:B------:R-:W-:Y:S08]  /*0000*/  LDC R1, c[0x0][0x37c] ;  /* 0x0000df00ff017b82 */ /* 0x000ff00000000800 */
[----:B------:R-:W0:Y:S08]  /*0010*/  S2UR UR4, SR_CTAID.X ;  /* 0x00000000000479c3 */ /* 0x000e300000002500 */
[----:B------:R-:W0:Y:S02]  /*0020*/  LDC.64 R2, c[0x0][0x380] ;  /* 0x0000e000ff027b82 */ /* 0x000e240000000a00 */
[----:B0-----:R-:W-:-:S04]  /*0030*/  ISETP.LE.U32.AND P0, PT, R2, UR4, PT ;  /* 0x0000000402007c0c */ /* 0x001fc8000bf03070 */
[----:B------:R-:W-:-:S13]  /*0040*/  ISETP.GE.AND.EX P0, PT, RZ, R3, PT, P0 ;  /* 0x00000003ff00720c */ /* 0x000fda0003f06300 */
[----:B------:R-:W-:Y:S05]  /*0050*/  @P0 EXIT ;  /* 0x000000000000094d */ /* 0x000fea0003800000 */
[----:B------:R-:W0:Y:S01]  /*0060*/  S2R R0, SR_TID.X ;  /* 0x0000000000007919 */ /* 0x000e220000002100 */
[----:B------:R-:W-:Y:S01]  /*0070*/  IMAD.U32 R35, RZ, RZ, UR4 ;  /* 0x00000004ff237e24 */ /* 0x000fe2000f8e00ff */
[----:B------:R-:W1:Y:S01]  /*0080*/  S2UR UR5, SR_CgaCtaId ;  /* 0x00000000000579c3 */ /* 0x000e620000008800 */
[----:B------:R-:W-:Y:S01]  /*0090*/  IMAD.MOV.U32 R2, RZ, RZ, RZ ;  /* 0x000000ffff027224 */ /* 0x000fe200078e00ff */
[----:B------:R-:W-:Y:S01]  /*00a0*/  UMOV UR4, 0x400 ;  /* 0x0000040000047882 */ /* 0x000fe20000000000 */
[C---:B------:R-:W-:Y:S01]  /*00b0*/  IMAD.SHL.U32 R3, R35.reuse, 0x4000, RZ ;  /* 0x0000400023037824 */ /* 0x040fe200078e00ff */
[----:B------:R-:W2:Y:S02]  /*00c0*/  LDCU.64 UR6, c[0x0][0x358] ;  /* 0x00006b00ff0677ac */ /* 0x000ea40008000a00 */
[----:B------:R-:W-:Y:S01]  /*00d0*/  SHF.L.U64.HI R9, R35, 0xe, R2 ;  /* 0x0000000e23097819 */ /* 0x000fe20000010202 */
[----:B------:R-:W3:Y:S01]  /*00e0*/  LDCU.128 UR8, c[0x0][0x380] ;  /* 0x00007000ff0877ac */ /* 0x000ee20008000c00 */
[----:B-1----:R-:W-:Y:S01]  /*00f0*/  ULEA UR4, UR5, UR4, 0x18 ;  /* 0x0000000405047291 */ /* 0x002fe2000f8ec0ff */
[C---:B0-----:R-:W-:Y:S01]  /*0100*/  IMAD.WIDE.U32 R4, R0.reuse, 0x8, RZ ;  /* 0x0000000800047825 */ /* 0x041fe200078e00ff */
[----:B------:R-:W-:-:S02]  /*0110*/  LEA R32, R0, 0x100, 0x9 ;  /* 0x0000010000207811 */ /* 0x000fc400078e48ff */
[C---:B------:R-:W-:Y:S01]  /*0120*/  ISETP.GT.U32.AND P1, PT, R0.reuse, 0x1ff, PT ;  /* 0x000001ff0000780c */ /* 0x040fe20003f24070 */
[C---:B------:R-:W-:Y:S01]  /*0130*/  IMAD.SHL.U32 R7, R0.reuse, 0x2, RZ ;  /* 0x0000000200077824 */ /* 0x040fe200078e00ff */
[----:B------:R-:W-:Y:S01]  /*0140*/  LOP3.LUT R3, R3, R4, RZ, 0xfc, !PT ;  /* 0x0000000403037212 */ /* 0x000fe200078efcff */
[C---:B------:R-:W-:Y:S01]  /*0150*/  IMAD.SHL.U32 R6, R0.reuse, 0x4, RZ ;  /* 0x0000000400067824 */ /* 0x040fe200078e00ff */
[----:B------:R-:W-:Y:S01]  /*0160*/  LOP3.LUT R4, R9, R5, RZ, 0xfc, !PT ;  /* 0x0000000509047212 */ /* 0x000fe200078efcff */
[----:B------:R-:W-:Y:S01]  /*0170*/  VIADD R5, R7, 0x2 ;  /* 0x0000000207057836 */ /* 0x000fe20000000000 */
[C---:B------:R-:W-:Y:S01]  /*0180*/  ISETP.GT.U32.AND P0, PT, R0.reuse, 0x1ff, PT ;  /* 0x000001ff0000780c */ /* 0x040fe20003f04070 */
[----:B------:R-:W-:Y:S02]  /*0190*/  IMAD.SHL.U32 R8, R0, 0x8, RZ ;  /* 0x0000000800087824 */ /* 0x000fe400078e00ff */
[----:B------:R-:W-:Y:S02]  /*01a0*/  VIADD R9, R6, 0x2 ;  /* 0x0000000206097836 */ /* 0x000fe40000000000 */
[----:B------:R-:W-:-:S02]  /*01b0*/  IMAD.SHL.U32 R13, R5, 0x2, RZ ;  /* 0x00000002050d7824 */ /* 0x000fc400078e00ff */
[----:B------:R-:W-:Y:S01]  /*01c0*/  IMAD.SHL.U32 R16, R0, 0x10, RZ ;  /* 0x0000001000107824 */ /* 0x000fe200078e00ff */
[----:B------:R-:W-:Y:S01]  /*01d0*/  LEA.HI R11, R6, R9, RZ, 0x1b ;  /* 0x00000009060b7211 */ /* 0x000fe200078fd8ff */
[----:B------:R-:W-:Y:S01]  /*01e0*/  VIADD R15, R8, 0x4 ;  /* 0x00000004080f7836 */ /* 0x000fe20000000000 */
[C---:B------:R-:W-:Y:S01]  /*01f0*/  LEA.HI R12, R6.reuse, R13, RZ, 0x1b ;  /* 0x0000000d060c7211 */ /* 0x040fe200078fd8ff */
[C---:B------:R-:W-:Y:S01]  /*0200*/  IMAD.IADD R10, R6.reuse, 0x1, R9 ;  /* 0x00000001060a7824 */ /* 0x040fe200078e0209 */
[----:B------:R-:W-:Y:S01]  /*0210*/  LEA R11, R11, UR4, 0x3 ;  /* 0x000000040b0b7c11 */ /* 0x000fe2000f8e18ff */
[----:B------:R-:W-:Y:S01]  /*0220*/  IMAD.IADD R9, R6, 0x1, R13 ;  /* 0x0000000106097824 */ /* 0x000fe200078e020d */
[----:B------:R-:W-:Y:S01]  /*0230*/  IADD3 R8, PT, PT, R15, 0x3, R8 ;  /* 0x000000030f087810 */ /* 0x000fe20007ffe008 */
[----:B------:R-:W-:Y:S01]  /*0240*/  VIADD R17, R16, 0x8 ;  /* 0x0000000810117836 */ /* 0x000fe20000000000 */
[----:B------:R-:W-:Y:S01]  /*0250*/  LEA.HI R13, R10, R15, RZ, 0x1b ;  /* 0x0000000f0a0d7211 */ /* 0x000fe200078fd8ff */
[C---:B------:R-:W-:Y:S01]  /*0260*/  IMAD.SHL.U32 R6, R5.reuse, 0x4, RZ ;  /* 0x0000000405067824 */ /* 0x040fe200078e00ff */
[----:B------:R-:W-:Y:S01]  /*0270*/  LEA R12, R12, UR4, 0x3 ;  /* 0x000000040c0c7c11 */ /* 0x000fe2000f8e18ff */
[----:B------:R-:W-:Y:S01]  /*0280*/  IMAD.SHL.U32 R19, R5, 0x8, RZ ;  /* 0x0000000805137824 */ /* 0x000fe200078e00ff */
[----:B------:R-:W-:Y:S01]  /*0290*/  LEA.HI R14, R8, R17, RZ, 0x1b ;  /* 0x00000011080e7211 */ /* 0x000fe200078fd8ff */
[----:B------:R-:W-:Y:S01]  /*02a0*/  IMAD.IADD R17, R17, 0x1, R8 ;  /* 0x0000000111117824 */ /* 0x000fe200078e0208 */
[----:B------:R-:W-:Y:S01]  /*02b0*/  LEA.HI R15, R9, R6, RZ, 0x1b ;  /* 0x00000006090f7211 */ /* 0x000fe200078fd8ff */
[----:B------:R-:W-:Y:S01]  /*02c0*/  IMAD.IADD R24, R6, 0x1, R9 ;  /* 0x0000000106187824 */ /* 0x000fe200078e0209 */
[C---:B------:R-:W-:Y:S01]  /*02d0*/  LEA R6, R0.reuse, 0x10, 0x5 ;  /* 0x0000001000067811 */ /* 0x040fe200078e28ff */
[----:B------:R-:W-:Y:S01]  /*02e0*/  IMAD.SHL.U32 R8, R5, 0x10, RZ ;  /* 0x0000001005087824 */ /* 0x000fe200078e00ff */
[----:B------:R-:W-:Y:S01]  /*02f0*/  IADD3 R21, PT, PT, R19, 0xf, R16 ;  /* 0x0000000f13157810 */ /* 0x000fe20007ffe010 */
[----:B------:R-:W-:Y:S01]  /*0300*/  IMAD.SHL.U32 R33, R0, 0x400, RZ ;  /* 0x0000040000217824 */ /* 0x000fe200078e00ff */
[----:B------:R-:W-:Y:S01]  /*0310*/  LEA.HI R23, R17, R6, RZ, 0x1b ;  /* 0x0000000611177211 */ /* 0x000fe200078fd8ff */
[----:B------:R-:W-:Y:S01]  /*0320*/  IMAD.IADD R17, R6, 0x1, R17 ;  /* 0x0000000106117824 */ /* 0x000fe200078e0211 */
[----:B------:R-:W-:Y:S01]  /*0330*/  LEA R6, R0, 0x20, 0x6 ;  /* 0x0000002000067811 */ /* 0x000fe200078e30ff */
[----:B------:R-:W-:Y:S01]  /*0340*/  IMAD.SHL.U32 R29, R5, 0x80, RZ ;  /* 0x00000080051d7824 */ /* 0x000fe200078e00ff */
[----:B------:R-:W-:Y:S01]  /*0350*/  LEA.HI R22, R21, R8, RZ, 0x1b ;  /* 0x0000000815167211 */ /* 0x000fe200078fd8ff */
[----:B------:R-:W-:Y:S01]  /*0360*/  IMAD.IADD R21, R8, 0x1, R21 ;  /* 0x0000000108157824 */ /* 0x000fe200078e0215 */
[----:B------:R-:W-:Y:S01]  /*0370*/  LEA.HI R26, R17, R6, RZ, 0x1b ;  /* 0x00000006111a7211 */ /* 0x000fe200078fd8ff */
[----:B------:R-:W-:Y:S01]  /*0380*/  IMAD.IADD R17, R6, 0x1, R17 ;  /* 0x0000000106117824 */ /* 0x000fe200078e0211 */
[----:B------:R-:W-:Y:S01]  /*0390*/  LEA R6, R0, 0x40, 0x7 ;  /* 0x0000004000067811 */ /* 0x000fe200078e38ff */
[C---:B------:R-:W-:Y:S01]  /*03a0*/  IMAD.SHL.U32 R8, R5.reuse, 0x20, RZ ;  /* 0x0000002005087824 */ /* 0x040fe200078e00ff */
[----:B------:R-:W-:Y:S01]  /*03b0*/  LEA.HI R24, R24, R19, RZ, 0x1b ;  /* 0x0000001318187211 */ /* 0x000fe200078fd8ff */
[----:B------:R-:W-:Y:S01]  /*03c0*/  IMAD.SHL.U32 R9, R5, 0x100, RZ ;  /* 0x0000010005097824 */ /* 0x000fe200078e00ff */
[----:B------:R-:W-:Y:S01]  /*03d0*/  LEA.HI R28, R17, R6, RZ, 0x1b ;  /* 0x00000006111c7211 */ /* 0x000fe200078fd8ff */
[----:B------:R-:W-:Y:S01]  /*03e0*/  IMAD.IADD R17, R6, 0x1, R17 ;  /* 0x0000000106117824 */ /* 0x000fe200078e0211 */
[----:B------:R-:W-:-:S02]  /*03f0*/  LEA R6, R0, 0x80, 0x8 ;  /* 0x0000008000067811 */ /* 0x000fc400078e40ff */
[----:B------:R-:W-:Y:S01]  /*0400*/  LEA.HI R25, R21, R8, RZ, 0x1b ;  /* 0x0000000815197211 */ /* 0x000fe200078fd8ff */
[----:B------:R-:W-:Y:S01]  /*0410*/  IMAD.IADD R21, R8, 0x1, R21 ;  /* 0x0000000108157824 */ /* 0x000fe200078e0215 */
[----:B------:R-:W-:Y:S01]  /*0420*/  LEA.HI R30, R17, R6, RZ, 0x1b ;  /* 0x00000006111e7211 */ /* 0x000fe200078fd8ff */
[----:B------:R-:W-:Y:S01]  /*0430*/  IMAD.IADD R17, R6, 0x1, R17 ;  /* 0x0000000106117824 */ /* 0x000fe200078e0211 */
[----:B------:R-:W-:Y:S01]  /*0440*/  LEA.HI R16, R7, R7, RZ, 0x1b ;  /* 0x0000000707107211 */ /* 0x000fe200078fd8ff */
[----:B------:R-:W-:Y:S01]  /*0450*/  IMAD.SHL.U32 R8, R5, 0x40, RZ ;  /* 0x0000004005087824 */ /* 0x000fe200078e00ff */
[----:B------:R-:W-:Y:S01]  /*0460*/  LEA R13, R13, UR4, 0x3 ;  /* 0x000000040d0d7c11 */ /* 0x000fe2000f8e18ff */
[----:B------:R-:W-:Y:S01]  /*0470*/  IMAD.IADD R6, R32, 0x1, R17 ;  /* 0x0000000120067824 */ /* 0x000fe200078e0211 */
[----:B------:R-:W-:Y:S01]  /*0480*/  LEA.HI R32, R17, R32, RZ, 0x1b ;  /* 0x0000002011207211 */ /* 0x000fe200078fd8ff */
[----:B------:R-:W-:Y:S01]  /*0490*/  IMAD.SHL.U32 R5, R5, 0x200, RZ ;  /* 0x0000020005057824 */ /* 0x000fe200078e00ff */
[----:B------:R-:W-:Y:S01]  /*04a0*/  LEA.HI R27, R21, R8, RZ, 0x1b ;  /* 0x00000008151b7211 */ /* 0x000fe200078fd8ff */
[----:B------:R-:W-:Y:S01]  /*04b0*/  IMAD.IADD R8, R8, 0x1, R21 ;  /* 0x0000000108087824 */ /* 0x000fe200078e0215 */
[----:B------:R-:W-:-:S02]  /*04c0*/  LEA.HI R33, R6, R33, RZ, 0x1b ;  /* 0x0000002106217211 */ /* 0x000fc400078fd8ff */
[----:B------:R-:W0:Y:S01]  /*04d0*/  LDC R6, c[0x0][0x370] ;  /* 0x0000dc00ff067b82 */ /* 0x000e220000000800 */
[----:B------:R-:W-:Y:S01]  /*04e0*/  IMAD.IADD R10, R29, 0x1, R8 ;  /* 0x000000011d0a7824 */ /* 0x000fe200078e0208 */
[----:B------:R-:W-:Y:S02]  /*04f0*/  LEA.HI R29, R8, R29, RZ, 0x1b ;  /* 0x0000001d081d7211 */ /* 0x000fe400078fd8ff */
[----:B------:R-:W-:Y:S02]  /*0500*/  LEA.HI R8, R0, R0, RZ, 0x1b ;  /* 0x0000000000087211 */ /* 0x000fe400078fd8ff */
[----:B------:R-:W-:Y:S01]  /*0510*/  LEA.HI R31, R10, R9, RZ, 0x1b ;  /* 0x000000090a1f7211 */ /* 0x000fe200078fd8ff */
[----:B------:R-:W-:Y:S01]  /*0520*/  IMAD.IADD R10, R9, 0x1, R10 ;  /* 0x00000001090a7824 */ /* 0x000fe200078e020a */
[----:B------:R-:W-:Y:S02]  /*0530*/  LOP3.LUT R9, R0, 0x400, RZ, 0xfc, !PT ;  /* 0x0000040000097812 */ /* 0x000fe400078efcff */
[----:B------:R-:W-:-:S02]  /*0540*/  LEA R14, R14, UR4, 0x3 ;  /* 0x000000040e0e7c11 */ /* 0x000fc4000f8e18ff */
[----:B------:R-:W-:Y:S02]  /*0550*/  LEA.HI R5, R10, R5, RZ, 0x1b ;  /* 0x000000050a057211 */ /* 0x000fe400078fd8ff */
[----:B------:R-:W-:Y:S02]  /*0560*/  LEA.HI R9, R9, R0, RZ, 0x1b ;  /* 0x0000000009097211 */ /* 0x000fe400078fd8ff */
[----:B------:R-:W-:Y:S02]  /*0570*/  P2R R10, PR, RZ, 0x2 ;  /* 0x00000002ff0a7803 */ /* 0x000fe40000000000 */
[----:B------:R-:W-:Y:S02]  /*0580*/  LEA.HI R10, R0, R7, RZ, 0x1c ;  /* 0x00000007000a7211 */ /* 0x000fe400078fe0ff */
[----:B------:R-:W-:Y:S02]  /*0590*/  LEA R7, R8, UR4, 0x3 ;  /* 0x0000000408077c11 */ /* 0x000fe4000f8e18ff */
[----:B------:R-:W-:-:S02]  /*05a0*/  LEA R8, R9, UR4, 0x3 ;  /* 0x0000000409087c11 */ /* 0x000fc4000f8e18ff */
[----:B------:R-:W-:Y:S02]  /*05b0*/  LEA R9, R10, UR4, 0x3 ;  /* 0x000000040a097c11 */ /* 0x000fe4000f8e18ff */
[----:B------:R-:W-:Y:S02]  /*05c0*/  LEA R10, R16, UR4, 0x3 ;  /* 0x00000004100a7c11 */ /* 0x000fe4000f8e18ff */
[----:B------:R-:W-:Y:S02]  /*05d0*/  LEA R15, R15, UR4, 0x3 ;  /* 0x000000040f0f7c11 */ /* 0x000fe4000f8e18ff */
[----:B------:R-:W-:Y:S02]  /*05e0*/  LEA R22, R22, UR4, 0x3 ;  /* 0x0000000416167c11 */ /* 0x000fe4000f8e18ff */
        /* <DEDUP_REMOVED lines=11> */
[----:B0-23--:R-:W-:-:S07]  /*06a0*/  LEA R5, R5, UR4, 0x3 ;  /* 0x0000000405057c11 */ /* 0x00dfce000f8e18ff */
.L_x_2:
[----:B0-----:R-:W0:Y:S02]  /*06b0*/  LDC.64 R16, c[0x0][0x390] ;  /* 0x0000e400ff107b82 */ /* 0x001e240000000a00 */
[----:B0-----:R-:W-:-:S04]  /*06c0*/  IADD3 R20, P1, P2, R3, 0x2000, R16 ;  /* 0x0000200003147810 */ /* 0x001fc80007a3e010 */
[----:B------:R-:W-:-:S05]  /*06d0*/  IADD3.X R21, PT, PT, R4, R17, RZ, P1, P2 ;  /* 0x0000001104157210 */ /* 0x000fca0000fe44ff */
[----:B------:R-:W2:Y:S04]  /*06e0*/  LDG.E.64.CONSTANT R36, desc[UR6][R20.64+-0x2000] ;  /* 0xffe0000614247981 */ /* 0x000ea8000c1e9b00 */
[----:B------:R-:W3:Y:S01]  /*06f0*/  LDG.E.64.CONSTANT R20, desc[UR6][R20.64] ;  /* 0x0000000614147981 */ /* 0x000ee2000c1e9b00 */
[C---:B------:R-:W-:Y:S01]  /*0700*/  ISETP.GT.U32.AND P4, PT, R0.reuse, 0xff, PT ;  /* 0x000000ff0000780c */ /* 0x040fe20003f84070 */
[----:B------:R-:W-:Y:S01]  /*0710*/  BSSY.RECONVERGENT B0, `(.L_x_0) ;  /* 0x0000059000007945 */ /* 0x000fe20003800200 */
[----:B------:R-:W-:Y:S01]  /*0720*/  ISETP.GT.U32.AND P3, PT, R0, 0x7f, PT ;  /* 0x0000007f0000780c */ /* 0x000fe20003f64070 */
[----:B--2---:R-:W-:Y:S04]  /*0730*/  STS.64 [R7], R36 ;  /* 0x0000002407007388 */ /* 0x004fe80000000a00 */
[----:B---3--:R-:W-:Y:S01]  /*0740*/  STS.64 [R8+0x2000], R20 ;  /* 0x0020001408007388 */ /* 0x008fe20000000a00 */
[----:B------:R-:W-:Y:S06]  /*0750*/  BAR.SYNC.DEFER_BLOCKING 0x0 ;  /* 0x0000000000007b1d */ /* 0x000fec0000010000 */
[----:B------:R-:W-:Y:S04]  /*0760*/  LDS.64 R18, [R9] ;  /* 0x0000000009127984 */ /* 0x000fe80000000a00 */
[----:B------:R-:W0:Y:S02]  /*0770*/  LDS.64 R16, [R10+0x8] ;  /* 0x000008000a107984 */ /* 0x000e240000000a00 */
[----:B0-----:R-:W-:-:S05]  /*0780*/  IADD3 R16, P1, PT, R18, R16, RZ ;  /* 0x0000001012107210 */ /* 0x001fca0007f3e0ff */
[----:B------:R-:W-:-:S05]  /*0790*/  IMAD.X R17, R19, 0x1, R17, P1 ;  /* 0x0000000113117824 */ /* 0x000fca00008e0611 */
[----:B------:R-:W-:Y:S01]  /*07a0*/  STS.64 [R10+0x8], R16 ;  /* 0x000008100a007388 */ /* 0x000fe20000000a00 */
[----:B------:R-:W-:Y:S06]  /*07b0*/  BAR.SYNC.DEFER_BLOCKING 0x0 ;  /* 0x0000000000007b1d */ /* 0x000fec0000010000 */
[----:B------:R-:W-:Y:S04]  /*07c0*/  @!P0 LDS.64 R18, [R11+-0x8] ;  /* 0xfffff8000b128984 */ /* 0x000fe80000000a00 */
[----:B------:R-:W0:Y:S02]  /*07d0*/  @!P0 LDS.64 R16, [R12+-0x8] ;  /* 0xfffff8000c108984 */ /* 0x000e240000000a00 */
[----:B0-----:R-:W-:-:S02]  /*07e0*/  @!P0 IADD3 R36, P1, PT, R18, R16, RZ ;  /* 0x0000001012248210 */ /* 0x001fc40007f3e0ff */
[----:B------:R-:W-:-:S03]  /*07f0*/  P2R R16, PR, RZ, 0x10 ;  /* 0x00000010ff107803 */ /* 0x000fc60000000000 */
[----:B------:R-:W-:-:S05]  /*0800*/  @!P0 IMAD.X R37, R19, 0x1, R17, P1 ;  /* 0x0000000113258824 */ /* 0x000fca00008e0611 */
[----:B------:R-:W-:Y:S01]  /*0810*/  @!P0 STS.64 [R12+-0x8], R36 ;  /* 0xfffff8240c008388 */ /* 0x000fe20000000a00 */
[----:B------:R-:W-:Y:S06]  /*0820*/  BAR.SYNC.DEFER_BLOCKING 0x0 ;  /* 0x0000000000007b1d */ /* 0x000fec0000010000 */
[----:B------:R-:W-:Y:S04]  /*0830*/  @!P4 LDS.64 R18, [R13+-0x8] ;  /* 0xfffff8000d12c984 */ /* 0x000fe80000000a00 */
[----:B------:R-:W0:Y:S02]  /*0840*/  @!P4 LDS.64 R16, [R15+-0x8] ;  /* 0xfffff8000f10c984 */ /* 0x000e240000000a00 */
[----:B0-----:R-:W-:-:S02]  /*0850*/  @!P4 IADD3 R20, P0, PT, R18, R16, RZ ;  /* 0x000000101214c210 */ /* 0x001fc40007f1e0ff */
[----:B------:R-:W-:-:S03]  /*0860*/  P2R R16, PR, RZ, 0x8 ;  /* 0x00000008ff107803 */ /* 0x000fc60000000000 */
[----:B------:R-:W-:Y:S01]  /*0870*/  @!P4 IMAD.X R21, R19, 0x1, R17, P0 ;  /* 0x000000011315c824 */ /* 0x000fe200000e0611 */
[----:B------:R-:W-:-:S04]  /*0880*/  ISETP.GT.U32.AND P0, PT, R0, 0x3f, PT ;  /* 0x0000003f0000780c */ /* 0x000fc80003f04070 */
[----:B------:R-:W-:Y:S01]  /*0890*/  @!P4 STS.64 [R15+-0x8], R20 ;  /* 0xfffff8140f00c388 */ /* 0x000fe20000000a00 */
[----:B------:R-:W-:Y:S06]  /*08a0*/  BAR.SYNC.DEFER_BLOCKING 0x0 ;  /* 0x0000000000007b1d */ /* 0x000fec0000010000 */
[----:B------:R-:W-:Y:S04]  /*08b0*/  @!P3 LDS.64 R18, [R14+-0x8] ;  /* 0xfffff8000e12b984 */ /* 0x000fe80000000a00 */
[----:B------:R-:W0:Y:S02]  /*08c0*/  @!P3 LDS.64 R16, [R24+-0x8] ;  /* 0xfffff8001810b984 */ /* 0x000e240000000a00 */
[----:B0-----:R-:W-:-:S05]  /*08d0*/  @!P3 IADD3 R36, P1, PT, R18, R16, RZ ;  /* 0x000000101224b210 */ /* 0x001fca0007f3e0ff */
        /* <DEDUP_REMOVED lines=14> */
[----:B------:R-:W-:-:S05]  /*09c0*/  @!P1 IMAD.X R37, R19, 0x1, R17, P3 ;  /* 0x0000000113259824 */ /* 0x000fca00018e0611 */
        /* <DEDUP_REMOVED lines=8> */
[----:B------:R-:W-:Y:S08]  /*0a50*/  BAR.SYNC.DEFER_BLOCKING 0x0 ;  /* 0x0000000000007b1d */ /* 0x000ff00000010000 */
        /* <DEDUP_REMOVED lines=14> */
[----:B------:R-:W-:Y:S04]  /*0b40*/  @!P5 LDS.64 R18, [R33+0xff8] ;  /* 0x000ff8002112d984 */ /* 0x000fe80000000a00 */
[----:B------:R-:W0:Y:S02]  /*0b50*/  @!P5 LDS.64 R16, [R5+-0x8] ;  /* 0xfffff8000510d984 */ /* 0x000e240000000a00 */
[----:B0-----:R-:W-:-:S05]  /*0b60*/  @!P5 IADD3 R16, P6, PT, R18, R16, RZ ;  /* 0x000000101210d210 */ /* 0x001fca0007fde0ff */
[----:B------:R-:W-:Y:S01]  /*0b70*/  @!P5 IMAD.X R17, R19, 0x1, R17, P6 ;  /* 0x000000011311d824 */ /* 0x000fe200030e0611 */
[----:B------:R-:W-:-:S04]  /*0b80*/  ISETP.NE.AND P6, PT, R0, RZ, PT ;  /* 0x000000ff0000720c */ /* 0x000fc80003fc5270 */
[----:B------:R0:W-:Y:S09]  /*0b90*/  @!P5 STS.64 [R5+-0x8], R16 ;  /* 0xfffff8100500d388 */ /* 0x0001f20000000a00 */
[----:B------:R-:W1:Y:S01]  /*0ba0*/  @!P6 S2R R19, SR_CgaCtaId ;  /* 0x000000000013e919 */ /* 0x000e620000008800 */
[----:B------:R-:W-:-:S04]  /*0bb0*/  @!P6 MOV R18, 0x400 ;  /* 0x000004000012e802 */ /* 0x000fc80000000f00 */
[----:B-1----:R-:W-:Y:S01]  /*0bc0*/  @!P6 LEA R18, R19, R18, 0x18 ;  /* 0x000000121312e211 */ /* 0x002fe200078ec0ff */
[----:B------:R-:W-:Y:S06]  /*0bd0*/  BAR.SYNC.DEFER_BLOCKING 0x0 ;  /* 0x0000000000007b1d */ /* 0x000fec0000010000 */
[----:B------:R0:W-:Y:S02]  /*0be0*/  @!P6 STS.64 [R18+0x41f0], RZ ;  /* 0x0041f0ff1200e388 */ /* 0x0001e40000000a00 */
[----:B------:R-:W-:Y:S06]  /*0bf0*/  BAR.SYNC.DEFER_BLOCKING 0x0 ;  /* 0x0000000000007b1d */ /* 0x000fec0000010000 */
[----:B------:R-:W-:Y:S05]  /*0c00*/  @P6 BRA `(.L_x_1) ;  /* 0x0000000000246947 */ /* 0x000fea0003800000 */
[----:B------:R-:W1:Y:S01]  /*0c10*/  S2UR UR5, SR_CgaCtaId ;  /* 0x00000000000579c3 */ /* 0x000e620000008800 */
[----:B------:R-:W-:Y:S02]  /*0c20*/  UMOV UR4, 0x400 ;  /* 0x0000040000047882 */ /* 0x000fe40000000000 */
[----:B-1----:R-:W-:-:S09]  /*0c30*/  ULEA UR4, UR5, UR4, 0x18 ;  /* 0x0000000405047291 */ /* 0x002fd2000f8ec0ff */
[----:B0-----:R-:W-:Y:S04]  /*0c40*/  LDS.64 R16, [UR4+0x20f0] ;  /* 0x0020f004ff107984 */ /* 0x001fe80008000a00 */
[----:B------:R-:W0:Y:S02]  /*0c50*/  LDS.64 R18, [UR4+0x41f0] ;  /* 0x0041f004ff127984 */ /* 0x000e240008000a00 */
[----:B0-----:R-:W-:Y:S02]  /*0c60*/  IADD3 R16, P6, PT, R16, R18, RZ ;  /* 0x0000001210107210 */ /* 0x001fe40007fde0ff */
[----:B------:R1:W-:Y:S03]  /*0c70*/  STS.64 [UR4+0x20f0], R18 ;  /* 0x0020f012ff007988 */ /* 0x0003e60008000a04 */
[----:B------:R-:W-:-:S05]  /*0c80*/  IMAD.X R17, R17, 0x1, R19, P6 ;  /* 0x0000000111117824 */ /* 0x000fca00030e0613 */
[----:B------:R1:W-:Y:S03]  /*0c90*/  STS.64 [UR4+0x41f0], R16 ;  /* 0x0041f010ff007988 */ /* 0x0003e60008000a04 */
.L_x_1:
[----:B------:R-:W-:Y:S05]  /*0ca0*/  BSYNC.RECONVERGENT B0 ;  /* 0x0000000000007941 */ /* 0x000fea0003800200 */
.L_x_0:
[----:B------:R-:W-:Y:S06]  /*0cb0*/  BAR.SYNC.DEFER_BLOCKING 0x0 ;  /* 0x0000000000007b1d */ /* 0x000fec0000010000 */
[----:B01----:R-:W-:Y:S04]  /*0cc0*/  @!P5 LDS.64 R18, [R33+0xff8] ;  /* 0x000ff8002112d984 */ /* 0x003fe80000000a00 */
[----:B------:R-:W0:Y:S02]  /*0cd0*/  @!P5 LDS.64 R16, [R5+-0x8] ;  /* 0xfffff8000510d984 */ /* 0x000e240000000a00 */
[----:B0-----:R-:W-:-:S02]  /*0ce0*/  @!P5 IADD3 R20, P6, PT, R18, R16, RZ ;  /* 0x000000101214d210 */ /* 0x001fc40007fde0ff */
[----:B------:R-:W-:Y:S03]  /*0cf0*/  @!P5 STS.64 [R33+0xff8], R16 ;  /* 0x000ff8102100d388 */ /* 0x000fe60000000a00 */
[----:B------:R-:W-:Y:S01]  /*0d00*/  @!P5 IMAD.X R21, R19, 0x1, R17, P6 ;  /* 0x000000011315d824 */ /* 0x000fe200030e0611 */
[----:B------:R-:W-:-:S04]  /*0d10*/  ISETP.GT.U32.AND P6, PT, R0, 0xff, PT ;  /* 0x000000ff0000780c */ /* 0x000fc80003fc4070 */
[----:B------:R-:W-:Y:S01]  /*0d20*/  @!P5 STS.64 [R5+-0x8], R20 ;  /* 0xfffff8140500d388 */ /* 0x000fe20000000a00 */
[----:B------:R-:W-:Y:S06]  /*0d30*/  BAR.SYNC.DEFER_BLOCKING 0x0 ;  /* 0x0000000000007b1d */ /* 0x000fec0000010000 */
[----:B------:R-:W-:Y:S04]  /*0d40*/  @!P4 LDS.64 R16, [R32+-0x8] ;  /* 0xfffff8002010c984 */ /* 0x000fe80000000a00 */
[----:B------:R-:W0:Y:S02]  /*0d50*/  @!P4 LDS.64 R18, [R31+-0x8] ;  /* 0xfffff8001f12c984 */ /* 0x000e240000000a00 */
[----:B0-----:R-:W-:-:S02]  /*0d60*/  @!P4 IADD3 R36, P5, PT, R16, R18, RZ ;  /* 0x000000121024c210 */ /* 0x001fc40007fbe0ff */
[----:B------:R-:W-:Y:S03]  /*0d70*/  @!P4 STS.64 [R32+-0x8], R18 ;  /* 0xfffff8122000c388 */ /* 0x000fe60000000a00 */
        /* <DEDUP_REMOVED lines=8> */
[----:B------:R-:W-:-:S05]  /*0e00*/  @!P3 IMAD.X R21, R19, 0x1, R17, P4 ;  /* 0x000000011315b824 */ /* 0x000fca00020e0611 */
        /* <DEDUP_REMOVED lines=29> */
[----:B------:R-:W-:Y:S01]  /*0fe0*/  BAR.SYNC.DEFER_BLOCKING 0x0 ;  /* 0x0000000000007b1d */ /* 0x000fe20000010000 */
[----:B------:R-:W-:-:S04]  /*0ff0*/  ISETP.GT.U32.AND P5, PT, R0, 0x1ff, PT ;  /* 0x000001ff0000780c */ /* 0x000fc80003fa4070 */
[----:B------:R-:W-:Y:S01]  /*1000*/  PLOP3.LUT P0, PT, P5, PT, PT, 0x80, 0x8 ;  /* 0x000000000008781c */ /* 0x000fe20002f0f070 */
[----:B------:R-:W-:Y:S04]  /*1010*/  @!P6 LDS.64 R16, [R13+-0x8] ;  /* 0xfffff8000d10e984 */ /* 0x000fe80000000a00 */
[----:B------:R-:W0:Y:S02]  /*1020*/  @!P6 LDS.64 R18, [R15+-0x8] ;  /* 0xfffff8000f12e984 */ /* 0x000e240000000a00 */
[----:B0-----:R-:W-:Y:S02]  /*1030*/  @!P6 IADD3 R36, P1, PT, R16, R18, RZ ;  /* 0x000000121024e210 */ /* 0x001fe40007f3e0ff */
[----:B------:R-:W-:Y:S03]  /*1040*/  @!P6 STS.64 [R13+-0x8], R18 ;  /* 0xfffff8120d00e388 */ /* 0x000fe60000000a00 */
[----:B------:R-:W-:-:S05]  /*1050*/  @!P6 IMAD.X R37, R17, 0x1, R19, P1 ;  /* 0x000000011125e824 */ /* 0x000fca00008e0613 */
[----:B------:R-:W-:Y:S01]  /*1060*/  @!P6 STS.64 [R15+-0x8], R36 ;  /* 0xfffff8240f00e388 */ /* 0x000fe20000000a00 */
[----:B------:R-:W-:Y:S06]  /*1070*/  BAR.SYNC.DEFER_BLOCKING 0x0 ;  /* 0x0000000000007b1d */ /* 0x000fec0000010000 */
[----:B------:R-:W-:Y:S04]  /*1080*/  @!P0 LDS.64 R16, [R11+-0x8] ;  /* 0xfffff8000b108984 */ /* 0x000fe80000000a00 */
[----:B------:R-:W0:Y:S02]  /*1090*/  @!P0 LDS.64 R20, [R12+-0x8] ;  /* 0xfffff8000c148984 */ /* 0x000e240000000a00 */
[----:B0-----:R-:W-:-:S02]  /*10a0*/  @!P0 IADD3 R16, P1, PT, R16, R20, RZ ;  /* 0x0000001410108210 */ /* 0x001fc40007f3e0ff */
[----:B------:R0:W-:Y:S03]  /*10b0*/  @!P0 STS.64 [R11+-0x8], R20 ;  /* 0xfffff8140b008388 */ /* 0x0001e60000000a00 */
[----:B------:R-:W-:Y:S02]  /*10c0*/  @!P0 IMAD.X R17, R17, 0x1, R21, P1 ;  /* 0x0000000111118824 */ /* 0x000fe400008e0615 */
[----:B0-----:R-:W-:Y:S02]  /*10d0*/  @!P0 IMAD.MOV.U32 R20, RZ, RZ, R16 ;  /* 0x000000ffff148224 */ /* 0x001fe400078e0010 */
[----:B------:R-:W-:-:S05]  /*10e0*/  @!P0 IMAD.MOV.U32 R21, RZ, RZ, R17 ;  /* 0x000000ffff158224 */ /* 0x000fca00078e0011 */
[----:B------:R-:W-:Y:S01]  /*10f0*/  @!P0 STS.64 [R12+-0x8], R20 ;  /* 0xfffff8140c008388 */ /* 0x000fe20000000a00 */
[----:B------:R-:W-:Y:S06]  /*1100*/  BAR.SYNC.DEFER_BLOCKING 0x0 ;  /* 0x0000000000007b1d */ /* 0x000fec0000010000 */
[----:B------:R-:W-:Y:S04]  /*1110*/  LDS.64 R18, [R9] ;  /* 0x0000000009127984 */ /* 0x000fe80000000a00 */
[----:B------:R-:W0:Y:S02]  /*1120*/  LDS.64 R16, [R10+0x8] ;  /* 0x000008000a107984 */ /* 0x000e240000000a00 */
[----:B0-----:R-:W-:-:S02]  /*1130*/  IADD3 R36, P1, PT, R18, R16, RZ ;  /* 0x0000001012247210 */ /* 0x001fc40007f3e0ff */
[----:B------:R-:W-:Y:S03]  /*1140*/  STS.64 [R9], R16 ;  /* 0x0000001009007388 */ /* 0x000fe60000000a00 */
[----:B------:R-:W-:Y:S01]  /*1150*/  IMAD.X R37, R19, 0x1, R17, P1 ;  /* 0x0000000113257824 */ /* 0x000fe200008e0611 */
[----:B------:R-:W-:Y:S02]  /*1160*/  IADD3 R20, P1, PT, R3, UR10, RZ ;  /* 0x0000000a03147c10 */ /* 0x000fe4000ff3e0ff */
[----:B------:R-:W-:Y:S02]  /*1170*/  LEA R3, P2, R6, R3, 0xe ;  /* 0x0000000306037211 */ /* 0x000fe400078470ff */
[----:B------:R-:W-:Y:S01]  /*1180*/  STS.64 [R10+0x8], R36 ;  /* 0x000008240a007388 */ /* 0x000fe20000000a00 */
[----:B------:R-:W-:Y:S01]  /*1190*/  IADD3.X R21, PT, PT, R4, UR11, RZ, P1, !PT ;  /* 0x0000000b04157c10 */ /* 0x000fe20008ffe4ff */
[----:B------:R-:W-:Y:S01]  /*11a0*/  BAR.SYNC.DEFER_BLOCKING 0x0 ;  /* 0x0000000000007b1d */ /* 0x000fe20000010000 */
[----:B------:R-:W-:-:S02]  /*11b0*/  IADD3 R35, P1, PT, R6, R35, RZ ;  /* 0x0000002306237210 */ /* 0x000fc40007f3e0ff */
[----:B------:R-:W-:-:S03]  /*11c0*/  LEA.HI.X R4, R6, R4, RZ, 0xe, P2 ;  /* 0x0000000406047211 */ /* 0x000fc600010f74ff */
[----:B------:R-:W-:Y:S01]  /*11d0*/  IMAD.X R2, RZ, RZ, R2, P1 ;  /* 0x000000ffff027224 */ /* 0x000fe200008e0602 */
[----:B------:R-:W-:-:S04]  /*11e0*/  ISETP.GE.U32.AND P1, PT, R35, UR8, PT ;  /* 0x0000000823007c0c */ /* 0x000fc8000bf26070 */
[----:B------:R-:W-:Y:S01]  /*11f0*/  ISETP.GE.AND.EX P1, PT, R2, UR9, PT, P1 ;  /* 0x0000000902007c0c */ /* 0x000fe2000bf26310 */
[----:B------:R-:W0:Y:S04]  /*1200*/  LDS.64 R16, [R7] ;  /* 0x0000000007107984 */ /* 0x000e280000000a00 */
[----:B------:R-:W1:Y:S04]  /*1210*/  LDS.64 R18, [R8+0x2000] ;  /* 0x0020000008127984 */ /* 0x000e680000000a00 */
[----:B0-----:R0:W-:Y:S04]  /*1220*/  STG.E.64 desc[UR6][R20.64], R16 ;  /* 0x0000001014007986 */ /* 0x0011e8000c101b06 */
[----:B-1----:R0:W-:Y:S01]  /*1230*/  STG.E.64 desc[UR6][R20.64+0x2000], R18 ;  /* 0x0020001214007986 */ /* 0x0021e2000c101b06 */
[----:B------:R-:W-:Y:S05]  /*1240*/  @!P1 BRA `(.L_x_2) ;  /* 0xfffffff400189947 */ /* 0x000fea000383ffff */
[----:B------:R-:W-:Y:S05]  /*1250*/  EXIT ;  /* 0x000000000000794d */ /* 0x000fea0003800000 */
.L_x_3:
[----:B------:R-:W-:-:S00]  /*1260*/  BRA `(.L_x_3) ;  /* 0xfffffffc00fc7947 */ /* 0x000fc0000383ffff */
[----:B------:R-:W-:-:S00]  /*1270*/  NOP ;  /* 0x0000000000007918 */ /* 0x000fc00000000000 */
        /* <DEDUP_REMOVED lines=8> */
.L_x_160:


//--------------------- .text._Z4scanIlLi2048EEvlPT_PKS0_ --------------------------
	.section	.text._Z4scanIlLi2048EEvlPT_PKS0_,"ax",@progbits
	.align	128
        .global         _Z4scanIlLi2048EEvlPT_PKS0_
        .type           _Z4scanIlLi2048EEvlPT_PKS0_,@function
        .size           _Z4scanIlLi2048EEvlPT_PKS0_,(.L_x_161 - _Z4scanIlLi2048EEvlPT_PKS0_)
        .other          _Z4scanIlLi2048EEvlPT_PKS0_,@"STO_CUDA_ENTRY STV_DEFAULT"
_Z4scanIlLi2048EEvlPT_PKS0_:
.text._Z4scanIlLi2048EEvlPT_PKS0_:
[----:B------:R-:W-:Y:S08]  /*0000*/  LDC R1, c[0x0][0x37c] ;  /* 0x0000df00ff017b82 */ /* 0x000ff00000000800 */
[----:B------:R-:W0:Y:S08]  /*0010*/  S2UR UR6, SR_CTAID.X ;  /* 0x00000000000679c3 */ /* 0x000e300000002500 */
[----:B------:R-:W0:Y:S02]  /*0020*/  LDC.64 R2, c[0x0][0x380] ;  /* 0x0000e000ff027b82 */ /* 0x000e240000000a00 */
[----:B0-----:R-:W-:-:S04]  /*0030*/  ISETP.LE.U32.AND P0, PT, R2, UR6, PT ;  /* 0x0000000602007c0c */ /* 0x001fc8000bf03070 */
[----:B------:R-:W-:-:S13]  /*0040*/  ISETP.GE.AND.EX P0, PT, RZ, R3, PT, P0 ;  /* 0x00000003ff00720c */ /* 0x000fda0003f06300 */
[----:B------:R-:W-:Y:S05]  /*0050*/  @P0 EXIT ;  /* 0x000000000000094d */ /* 0x000fea0003800000 */
[----:B------:R-:W0:Y:S01]  /*0060*/  S2R R3, SR_TID.X ;  /* 0x0000000000037919 */ /* 0x000e220000002100 */
[----:B------:R-:W1:Y:S01]  /*0070*/  S2UR UR5, SR_CgaCtaId ;  /* 0x00000000000579c3 */ /* 0x000e620000008800 */
[----:B------:R-:W-:Y:S01]  /*0080*/  UMOV UR4, 0x400 ;  /* 0x0000040000047882 */ /* 0x000fe20000000000 */
[----:B------:R-:W-:Y:S01]  /*0090*/  IMAD.U32 R22, RZ, RZ, UR6 ;  /* 0x00000006ff167e24 */ /* 0x000fe2000f8e00ff */
[----:B------:R-:W2:Y:S01]  /*00a0*/  LDCU.64 UR8, c[0x0][0x358] ;  /* 0x00006b00ff0877ac */ /* 0x000ea20008000a00 */
[----:B------:R-:W-:Y:S01]  /*00b0*/  IMAD.MOV.U32 R21, RZ, RZ, RZ ;  /* 0x000000ffff157224 */ /* 0x000fe200078e00ff */
[----:B------:R-:W3:Y:S01]  /*00c0*/  LDCU.64 UR10, c[0x0][0x390] ;  /* 0x00007200ff0a77ac */ /* 0x000ee20008000a00 */
[----:B------:R-:W4:Y:S01]  /*00d0*/  LDCU.128 UR12, c[0x0][0x380] ;  /* 0x00007000ff0c77ac */ /* 0x000f220008000c00 */
[----:B-1----:R-:W-:Y:S01]  /*00e0*/  ULEA UR4, UR5, UR4, 0x18 ;  /* 0x0000000405047291 */ /* 0x002fe2000f8ec0ff */
[C---:B0-----:R-:W-:Y:S01]  /*00f0*/  LEA R5, R3.reuse, 0x10, 0x5 ;  /* 0x0000001003057811 */ /* 0x041fe200078e28ff */
[----:B------:R-:W-:-:S04]  /*0100*/  IMAD.SHL.U32 R9, R3, 0x40, RZ ;  /* 0x0000004003097824 */ /* 0x000fc800078e00ff */
[C---:B------:R-:W-:Y:S01]  /*0110*/  LEA R2, R3.reuse, UR4, 0x5 ;  /* 0x0000000403027c11 */ /* 0x040fe2000f8e28ff */
[C---:B------:R-:W-:Y:S01]  /*0120*/  IMAD.SHL.U32 R11, R3.reuse, 0x80, RZ ;  /* 0x00000080030b7824 */ /* 0x040fe200078e00ff */
[C---:B------:R-:W-:Y:S01]  /*0130*/  ISETP.GT.U32.AND P1, PT, R3.reuse, 0x1ff, PT ;  /* 0x000001ff0300780c */ /* 0x040fe20003f24070 */
[----:B------:R-:W-:Y:S02]  /*0140*/  IMAD.SHL.U32 R13, R3, 0x100, RZ ;  /* 0x00000100030d7824 */ /* 0x000fe400078e00ff */
[----:B------:R-:W-:Y:S01]  /*0150*/  IMAD.IADD R0, R5, 0x1, R2 ;  /* 0x0000000105007824 */ /* 0x000fe200078e0202 */
[----:B------:R-:W-:Y:S01]  /*0160*/  LOP3.LUT R25, R11, 0xffffffc0, RZ, 0x3c, !PT ;  /* 0xffffffc00b197812 */ /* 0x000fe200078e3cff */
[C---:B------:R-:W-:Y:S02]  /*0170*/  IMAD.SHL.U32 R8, R3.reuse, 0x200, RZ ;  /* 0x0000020003087824 */ /* 0x040fe400078e00ff */
[----:B------:R-:W-:Y:S01]  /*0180*/  IMAD.SHL.U32 R15, R3, 0x400, RZ ;  /* 0x00000400030f7824 */ /* 0x000fe200078e00ff */
[----:B------:R-:W-:Y:S01]  /*0190*/  IADD3 R30, PT, PT, R9, 0x10, R0 ;  /* 0x00000010091e7810 */ /* 0x000fe20007ffe000 */
[----:B------:R-:W-:-:S02]  /*01a0*/  IMAD.SHL.U32 R10, R3, 0x800, RZ ;  /* 0x00000800030a7824 */ /* 0x000fc400078e00ff */
[----:B------:R-:W-:Y:S01]  /*01b0*/  IMAD.SHL.U32 R19, R3, 0x1000, RZ ;  /* 0x0000100003137824 */ /* 0x000fe200078e00ff */
[----:B------:R-:W-:Y:S01]  /*01c0*/  IADD3 R4, PT, PT, R11, 0x20, R30 ;  /* 0x000000200b047810 */ /* 0x000fe20007ffe01e */
[----:B------:R-:W-:-:S03]  /*01d0*/  IMAD.WIDE.U32 R26, R3, 0x10, RZ ;  /* 0x00000010031a7825 */ /* 0x000fc600078e00ff */
[----:B------:R-:W-:Y:S01]  /*01e0*/  IADD3 R5, PT, PT, R13, 0x40, R4 ;  /* 0x000000400d057810 */ /* 0x000fe20007ffe004 */
[----:B------:R-:W-:Y:S01]  /*01f0*/  IMAD.SHL.U32 R23, R3, 0x20, RZ ;  /* 0x0000002003177824 */ /* 0x000fe200078e00ff */
[----:B------:R-:W-:Y:S02]  /*0200*/  LOP3.LUT R13, R13, 0xffffff80, RZ, 0x3c, !PT ;  /* 0xffffff800d0d7812 */ /* 0x000fe400078e3cff */
[C---:B------:R-:W-:Y:S02]  /*0210*/  IADD3 R6, PT, PT, R8.reuse, 0x80, R5 ;  /* 0x0000008008067810 */ /* 0x040fe40007ffe005 */
[----:B------:R-:W-:Y:S02]  /*0220*/  LOP3.LUT R8, R8, 0xffffff00, RZ, 0x3c, !PT ;  /* 0xffffff0008087812 */ /* 0x000fe400078e3cff */
[C---:B------:R-:W-:Y:S02]  /*0230*/  IADD3 R7, PT, PT, R15.reuse, 0x100, R6 ;  /* 0x000001000f077810 */ /* 0x040fe40007ffe006 */
[----:B------:R-:W-:-:S02]  /*0240*/  LOP3.LUT R15, R15, 0xfffffe00, RZ, 0x3c, !PT ;  /* 0xfffffe000f0f7812 */ /* 0x000fc400078e3cff */
[C---:B------:R-:W-:Y:S02]  /*0250*/  IADD3 R16, PT, PT, R10.reuse, 0x200, R7 ;  /* 0x000002000a107810 */ /* 0x040fe40007ffe007 */
[----:B------:R-:W-:Y:S02]  /*0260*/  LOP3.LUT R10, R10, 0xfffffc00, RZ, 0x3c, !PT ;  /* 0xfffffc000a0a7812 */ /* 0x000fe400078e3cff */
[C---:B------:R-:W-:Y:S02]  /*0270*/  IADD3 R17, PT, PT, R19.reuse, 0x400, R16 ;  /* 0x0000040013117810 */ /* 0x040fe40007ffe010 */
[----:B------:R-:W-:Y:S02]  /*0280*/  LOP3.LUT R19, R19, 0xfffff800, RZ, 0x3c, !PT ;  /* 0xfffff80013137812 */ /* 0x000fe400078e3cff */
[----:B------:R-:W-:Y:S01]  /*0290*/  IADD3 R28, PT, PT, -R23, 0x30, R0 ;  /* 0x00000030171c7810 */ /* 0x000fe20007ffe100 */
[----:B------:R-:W-:-:S05]  /*02a0*/  VIADD R18, R17, 0x800 ;  /* 0x0000080011127836 */ /* 0x000fca0000000000 */
[----:B------:R-:W-:Y:S02]  /*02b0*/  IADD3 R10, PT, PT, R10, R18, R19 ;  /* 0x000000120a0a7210 */ /* 0x000fe40007ffe013 */
[----:B------:R-:W0:Y:S02]  /*02c0*/  LDC R19, c[0x0][0x370] ;  /* 0x0000dc00ff137b82 */ /* 0x000e240000000800 */
[----:B------:R-:W-:Y:S02]  /*02d0*/  IADD3 R8, PT, PT, R8, R10, R15 ;  /* 0x0000000a08087210 */ /* 0x000fe40007ffe00f */
[----:B------:R-:W-:-:S03]  /*02e0*/  SHF.L.U64.HI R15, R22, 0xe, R21 ;  /* 0x0000000e160f7819 */ /* 0x000fc60000010215 */
[----:B------:R-:W-:Y:S01]  /*02f0*/  IMAD.IADD R20, R8, 0x1, R13 ;  /* 0x0000000108147824 */ /* 0x000fe200078e020d */
[----:B------:R-:W-:Y:S01]  /*0300*/  LOP3.LUT R8, R9, 0xffffffe0, RZ, 0x3c, !PT ;  /* 0xffffffe009087812 */ /* 0x000fe200078e3cff */
[----:B------:R-:W-:Y:S02]  /*0310*/  IMAD.SHL.U32 R13, R22, 0x4000, RZ ;  /* 0x00004000160d7824 */ /* 0x000fe400078e00ff */
[----:B------:R-:W-:-:S03]  /*0320*/  IMAD.IADD R25, R20, 0x1, R25 ;  /* 0x0000000114197824 */ /* 0x000fc600078e0219 */
[----:B------:R-:W-:Y:S01]  /*0330*/  LOP3.LUT R24, R13, R26, RZ, 0xfc, !PT ;  /* 0x0000001a0d187212 */ /* 0x000fe200078efcff */
[----:B------:R-:W-:Y:S01]  /*0340*/  IMAD.IADD R29, R25, 0x1, R8 ;  /* 0x00000001191d7824 */ /* 0x000fe200078e0208 */
[----:B------:R-:W-:Y:S02]  /*0350*/  LOP3.LUT R26, R15, R27, RZ, 0xfc, !PT ;  /* 0x0000001b0f1a7212 */ /* 0x000fe400078efcff */
[----:B--234-:R-:W-:-:S07]  /*0360*/  LEA R27, R3, UR4, 0x4 ;  /* 0x00000004031b7c11 */ /* 0x01cfce000f8e20ff */
.L_x_16:
[----:B------:R-:W-:-:S04]  /*0370*/  IADD3 R32, P0, PT, R24, UR10, RZ ;  /* 0x0000000a18207c10 */ /* 0x000fc8000ff1e0ff */
[----:B------:R-:W-:-:S05]  /*0380*/  IADD3.X R33, PT, PT, R26, UR11, RZ, P0, !PT ;  /* 0x0000000b1a217c10 */ /* 0x000fca00087fe4ff */
[----:B-1----:R-:W2:Y:S04]  /*0390*/  LDG.E.64.CONSTANT R8, desc[UR8][R32.64] ;  /* 0x0000000820087981 */ /* 0x002ea8000c1e9b00 */
[----:B------:R-:W2:Y:S01]  /*03a0*/  LDG.E.64.CONSTANT R10, desc[UR8][R32.64+0x8] ;  /* 0x00000808200a7981 */ /* 0x000ea2000c1e9b00 */
[----:B------:R-:W-:Y:S01]  /*03b0*/  ISETP.GT.U32.AND P6, PT, R3, 0x7, PT ;  /* 0x000000070300780c */ /* 0x000fe20003fc4070 */
[----:B------:R-:W-:Y:S02]  /*03c0*/  BSSY.RECONVERGENT B0, `(.L_x_4) ;  /* 0x0000058000007945 */ /* 0x000fe40003800200 */
[----:B--2---:R-:W-:Y:S01]  /*03d0*/  STS.128 [R27], R8 ;  /* 0x000000081b007388 */ /* 0x004fe20000000c00 */
[----:B------:R-:W-:Y:S06]  /*03e0*/  BAR.SYNC.DEFER_BLOCKING 0x0 ;  /* 0x0000000000007b1d */ /* 0x000fec0000010000 */
[----:B------:R-:W1:Y:S02]  /*03f0*/  LDS.128 R12, [R27] ;  /* 0x000000001b0c7984 */ /* 0x000e640000000c00 */
[----:B-1----:R-:W-:-:S05]  /*0400*/  IADD3 R34, P0, PT, R12, R14, RZ ;  /* 0x0000000e0c227210 */ /* 0x002fca0007f1e0ff */
[----:B------:R-:W-:Y:S01]  /*0410*/  IMAD.X R35, R13, 0x1, R15, P0 ;  /* 0x000000010d237824 */ /* 0x000fe200000e060f */
[----:B------:R-:W-:-:S04]  /*0420*/  ISETP.GT.U32.AND P0, PT, R3, 0xff, PT ;  /* 0x000000ff0300780c */ /* 0x000fc80003f04070 */
[----:B------:R-:W-:Y:S01]  /*0430*/  STS.64 [R27+0x8], R34 ;  /* 0x000008221b007388 */ /* 0x000fe20000000a00 */
[----:B------:R-:W-:Y:S06]  /*0440*/  BAR.SYNC.DEFER_BLOCKING 0x0 ;  /* 0x0000000000007b1d */ /* 0x000fec0000010000 */
[----:B------:R-:W-:Y:S04]  /*0450*/  @!P1 LDS.64 R14, [R2+0x8] ;  /* 0x00000800020e9984 */ /* 0x000fe80000000a00 */
[----:B------:R-:W1:Y:S02]  /*0460*/  @!P1 LDS.64 R12, [R2+0x18] ;  /* 0x00001800020c9984 */ /* 0x000e640000000a00 */
[----:B-1----:R-:W-:-:S05]  /*0470*/  @!P1 IADD3 R14, P2, PT, R14, R12, RZ ;  /* 0x0000000c0e0e9210 */ /* 0x002fca0007f5e0ff */
[----:B------:R-:W-:-:S05]  /*0480*/  @!P1 IMAD.X R15, R15, 0x1, R13, P2 ;  /* 0x000000010f0f9824 */ /* 0x000fca00010e060d */
[----:B------:R-:W-:Y:S01]  /*0490*/  @!P1 STS.64 [R2+0x18], R14 ;  /* 0x0000180e02009388 */ /* 0x000fe20000000a00 */
[----:B------:R-:W-:Y:S01]  /*04a0*/  BAR.SYNC.DEFER_BLOCKING 0x0 ;  /* 0x0000000000007b1d */ /* 0x000fe20000010000 */
[----:B------:R-:W-:-:S05]  /*04b0*/  ISETP.GT.U32.AND P1, PT, R3, 0x7f, PT ;  /* 0x0000007f0300780c */ /* 0x000fca0003f24070 */
[----:B------:R-:W-:Y:S04]  /*04c0*/  @!P0 LDS.64 R10, [R0+0x8] ;  /* 0x00000800000a8984 */ /* 0x000fe80000000a00 */
[----:B------:R-:W1:Y:S02]  /*04d0*/  @!P0 LDS.64 R8, [R0+0x28] ;  /* 0x0000280000088984 */ /* 0x000e640000000a00 */
[----:B-1----:R-:W-:-:S05]  /*04e0*/  @!P0 IADD3 R12, P2, PT, R10, R8, RZ ;  /* 0x000000080a0c8210 */ /* 0x002fca0007f5e0ff */
[----:B------:R-:W-:Y:S01]  /*04f0*/  @!P0 IMAD.X R13, R11, 0x1, R9, P2 ;  /* 0x000000010b0d8824 */ /* 0x000fe200010e0609 */
[----:B------:R-:W-:-:S04]  /*0500*/  ISETP.GT.U32.AND P2, PT, R3, 0x3f, PT ;  /* 0x0000003f0300780c */ /* 0x000fc80003f44070 */
[----:B------:R-:W-:Y:S01]  /*0510*/  @!P0 STS.64 [R0+0x28], R12 ;  /* 0x0000280c00008388 */ /* 0x000fe20000000a00 */
[----:B------:R-:W-:Y:S06]  /*0520*/  BAR.SYNC.DEFER_BLOCKING 0x0 ;  /* 0x0000000000007b1d */ /* 0x000fec0000010000 */
        /* <DEDUP_REMOVED lines=17> */
[----:B------:R-:W-:-:S05]  /*0640*/  @!P3 IMAD.X R15, R11, 0x1, R9, P5 ;  /* 0x000000010b0fb824 */ /* 0x000fca00028e0609 */
[----:B------:R-:W-:Y:S01]  /*0650*/  @!P3 STS.64 [R5+0x178], R14 ;  /* 0x0001780e0500b388 */ /* 0x000fe20000000a00 */
[----:B------:R-:W-:Y:S06]  /*0660*/  BAR.SYNC.DEFER_BLOCKING 0x0 ;  /* 0x0000000000007b1d */ /* 0x000fec0000010000 */
[----:B------:R-:W-:Y:S04]  /*0670*/  @!P4 LDS.64 R10, [R6+0xf8] ;  /* 0x0000f800060ac984 */ /* 0x000fe80000000a00 */
[----:B------:R-:W1:Y:S02]  /*0680*/  @!P4 LDS.64 R8, [R6+0x2f8] ;  /* 0x0002f8000608c984 */ /* 0x000e640000000a00 */
[----:B-1----:R-:W-:-:S02]  /*0690*/  @!P4 IADD3 R12, P5, PT, R10, R8, RZ ;  /* 0x000000080a0cc210 */ /* 0x002fc40007fbe0ff */
[----:B------:R-:W-:-:S03]  /*06a0*/  P2R R8, PR, RZ, 0x40 ;  /* 0x00000040ff087803 */ /* 0x000fc60000000000 */
[----:B------:R-:W-:-:S05]  /*06b0*/  @!P4 IMAD.X R13, R11, 0x1, R9, P5 ;  /* 0x000000010b0dc824 */ /* 0x000fca00028e0609 */
[----:B------:R-:W-:Y:S01]  /*06c0*/  @!P4 STS.64 [R6+0x2f8], R12 ;  /* 0x0002f80c0600c388 */ /* 0x000fe20000000a00 */
[----:B------:R-:W-:Y:S06]  /*06d0*/  BAR.SYNC.DEFER_BLOCKING 0x0 ;  /* 0x0000000000007b1d */ /* 0x000fec0000010000 */
[----:B------:R-:W-:Y:S04]  /*06e0*/  @!P6 LDS.64 R10, [R7+0x1f8] ;  /* 0x0001f800070ae984 */ /* 0x000fe80000000a00 */
[----:B------:R-:W1:Y:S02]  /*06f0*/  @!P6 LDS.64 R8, [R7+0x5f8] ;  /* 0x0005f8000708e984 */ /* 0x000e640000000a00 */
[----:B-1----:R-:W-:-:S05]  /*0700*/  @!P6 IADD3 R14, P5, PT, R10, R8, RZ ;  /* 0x000000080a0ee210 */ /* 0x002fca0007fbe0ff */
[----:B------:R-:W-:Y:S01]  /*0710*/  @!P6 IMAD.X R15, R11, 0x1, R9, P5 ;  /* 0x000000010b0fe824 */ /* 0x000fe200028e0609 */
[C---:B------:R-:W-:Y:S02]  /*0720*/  ISETP.GT.U32.AND P5, PT, R3.reuse, 0x7, PT ;  /* 0x000000070300780c */ /* 0x040fe40003fa4070 */
[----:B------:R-:W-:-:S04]  /*0730*/  ISETP.GT.U32.AND P6, PT, R3, 0x3, PT ;  /* 0x000000030300780c */ /* 0x000fc80003fc4070 */
[----:B------:R-:W-:-:S07]  /*0740*/  P2R R8, PR, RZ, 0x40 ;  /* 0x00000040ff087803 */ /* 0x000fce0000000000 */
        /* <DEDUP_REMOVED lines=8> */
[----:B------:R-:W-:Y:S08]  /*07d0*/  BAR.SYNC.DEFER_BLOCKING 0x0 ;  /* 0x0000000000007b1d */ /* 0x000ff00000010000 */
[----:B------:R-:W-:Y:S04]  /*07e0*/  @!P5 LDS.64 R10, [R17+0x7f8] ;  /* 0x0007f800110ad984 */ /* 0x000fe80000000a00 */
[----:B------:R-:W1:Y:S02]  /*07f0*/  @!P5 LDS.64 R8, [R17+0x17f8] ;  /* 0x0017f8001108d984 */ /* 0x000e640000000a00 */
[----:B-1----:R-:W-:-:S05]  /*0800*/  @!P5 IADD3 R8, P6, PT, R10, R8, RZ ;  /* 0x000000080a08d210 */ /* 0x002fca0007fde0ff */
[----:B------:R-:W-:Y:S01]  /*0810*/  @!P5 IMAD.X R9, R11, 0x1, R9, P6 ;  /* 0x000000010b09d824 */ /* 0x000fe200030e0609 */
[----:B------:R-:W-:-:S04]  /*0820*/  ISETP.NE.AND P6, PT, R3, RZ, PT ;  /* 0x000000ff0300720c */ /* 0x000fc80003fc5270 */
[----:B------:R1:W-:Y:S09]  /*0830*/  @!P5 STS.64 [R17+0x17f8], R8 ;  /* 0x0017f8081100d388 */ /* 0x0003f20000000a00 */
[----:B------:R-:W2:Y:S01]  /*0840*/  @!P6 S2R R11, SR_CgaCtaId ;  /* 0x00000000000be919 */ /* 0x000ea20000008800 */
[----:B------:R-:W-:-:S04]  /*0850*/  @!P6 MOV R10, 0x400 ;  /* 0x00000400000ae802 */ /* 0x000fc80000000f00 */
[----:B--2---:R-:W-:Y:S01]  /*0860*/  @!P6 LEA R10, R11, R10, 0x18 ;  /* 0x0000000a0b0ae211 */ /* 0x004fe200078ec0ff */
[----:B------:R-:W-:Y:S06]  /*0870*/  BAR.SYNC.DEFER_BLOCKING 0x0 ;  /* 0x0000000000007b1d */ /* 0x000fec0000010000 */
[----:B------:R1:W-:Y:S02]  /*0880*/  @!P6 STS.64 [R10+0x3ff8], RZ ;  /* 0x003ff8ff0a00e388 */ /* 0x0003e40000000a00 */
[----:B------:R-:W-:Y:S06]  /*0890*/  BAR.SYNC.DEFER_BLOCKING 0x0 ;  /* 0x0000000000007b1d */ /* 0x000fec0000010000 */
[----:B------:R-:W-:Y:S05]  /*08a0*/  @P6 BRA `(.L_x_5) ;  /* 0x0000000000246947 */ /* 0x000fea0003800000 */
[----:B------:R-:W2:Y:S01]  /*08b0*/  S2UR UR5, SR_CgaCtaId ;  /* 0x00000000000579c3 */ /* 0x000ea20000008800 */
[----:B------:R-:W-:Y:S02]  /*08c0*/  UMOV UR4, 0x400 ;  /* 0x0000040000047882 */ /* 0x000fe40000000000 */
[----:B--2---:R-:W-:-:S09]  /*08d0*/  ULEA UR4, UR5, UR4, 0x18 ;  /* 0x0000000405047291 */ /* 0x004fd2000f8ec0ff */
[----:B-1----:R-:W-:Y:S04]  /*08e0*/  LDS.64 R8, [UR4+0x1ff8] ;  /* 0x001ff804ff087984 */ /* 0x002fe80008000a00 */
[----:B------:R-:W1:Y:S02]  /*08f0*/  LDS.64 R10, [UR4+0x3ff8] ;  /* 0x003ff804ff0a7984 */ /* 0x000e640008000a00 */
[----:B-1----:R-:W-:Y:S02]  /*0900*/  IADD3 R8, P6, PT, R8, R10, RZ ;  /* 0x0000000a08087210 */ /* 0x002fe40007fde0ff */
[----:B------:R2:W-:Y:S03]  /*0910*/  STS.64 [UR4+0x1ff8], R10 ;  /* 0x001ff80aff007988 */ /* 0x0005e60008000a04 */
[----:B------:R-:W-:-:S05]  /*0920*/  IMAD.X R9, R9, 0x1, R11, P6 ;  /* 0x0000000109097824 */ /* 0x000fca00030e060b */
[----:B------:R2:W-:Y:S03]  /*0930*/  STS.64 [UR4+0x3ff8], R8 ;  /* 0x003ff808ff007988 */ /* 0x0005e60008000a04 */
.L_x_5:
[----:B------:R-:W-:Y:S05]  /*0940*/  BSYNC.RECONVERGENT B0 ;  /* 0x0000000000007941 */ /* 0x000fea0003800200 */
.L_x_4:
[----:B------:R-:W-:Y:S06]  /*0950*/  BAR.SYNC.DEFER_BLOCKING 0x0 ;  /* 0x0000000000007b1d */ /* 0x000fec0000010000 */
[----:B------:R-:W-:Y:S01]  /*0960*/  BSSY.RECONVERGENT B0, `(.L_x_6) ;  /* 0x0000013000007945 */ /* 0x000fe20003800200 */
[----:B-12---:R-:W-:Y:S04]  /*0970*/  @!P5 LDS.64 R8, [R17+0x7f8] ;  /* 0x0007f8001108d984 */ /* 0x006fe80000000a00 */
[----:B------:R-:W1:Y:S02]  /*0980*/  @!P5 LDS.64 R10, [R17+0x17f8] ;  /* 0x0017f800110ad984 */ /* 0x000e640000000a00 */
[----:B-1----:R-:W-:-:S02]  /*0990*/  @!P5 IADD3 R8, P6, PT, R8, R10, RZ ;  /* 0x0000000a0808d210 */ /* 0x002fc40007fde0ff */
[----:B------:R1:W-:Y:S03]  /*09a0*/  @!P5 STS.64 [R17+0x7f8], R10 ;  /* 0x0007f80a1100d388 */ /* 0x0003e60000000a00 */
[----:B------:R-:W-:Y:S01]  /*09b0*/  @!P5 IMAD.X R9, R9, 0x1, R11, P6 ;  /* 0x000000010909d824 */ /* 0x000fe200030e060b */
[----:B------:R-:W-:-:S04]  /*09c0*/  ISETP.GT.U32.AND P6, PT, R3, 0x3, PT ;  /* 0x000000030300780c */ /* 0x000fc80003fc4070 */
[----:B------:R1:W-:Y:S01]  /*09d0*/  @!P5 STS.64 [R17+0x17f8], R8 ;  /* 0x0017f8081100d388 */ /* 0x0003e20000000a00 */
[----:B------:R-:W-:Y:S08]  /*09e0*/  BAR.SYNC.DEFER_BLOCKING 0x0 ;  /* 0x0000000000007b1d */ /* 0x000ff00000010000 */
[----:B------:R-:W-:Y:S05]  /*09f0*/  @P6 BRA `(.L_x_7) ;  /* 0x0000000000246947 */ /* 0x000fea0003800000 */
[----:B-1----:R-:W-:Y:S01]  /*0a00*/  IMAD.SHL.U32 R8, R3, 0x1000, RZ ;  /* 0x0000100003087824 */ /* 0x002fe200078e00ff */
[----:B------:R-:W1:Y:S04]  /*0a10*/  LDS.64 R10, [R16+0xbf8] ;  /* 0x000bf800100a7984 */ /* 0x000e680000000a00 */
[----:B------:R-:W-:-:S05]  /*0a20*/  LOP3.LUT R8, R8, 0xfffff800, RZ, 0x3c, !PT ;  /* 0xfffff80008087812 */ /* 0x000fca00078e3cff */
[----:B------:R-:W-:-:S05]  /*0a30*/  IMAD.IADD R13, R17, 0x1, R8 ;  /* 0x00000001110d7824 */ /* 0x000fca00078e0208 */
[----:B------:R-:W2:Y:S04]  /*0a40*/  LDS.64 R8, [R13+0x7f8] ;  /* 0x0007f8000d087984 */ /* 0x000ea80000000a00 */
[----:B-1----:R3:W-:Y:S01]  /*0a50*/  STS.64 [R13+0x7f8], R10 ;  /* 0x0007f80a0d007388 */ /* 0x0027e20000000a00 */
[----:B--2---:R-:W-:-:S05]  /*0a60*/  IADD3 R8, P5, PT, R8, R10, RZ ;  /* 0x0000000a08087210 */ /* 0x004fca0007fbe0ff */
[----:B------:R-:W-:-:S05]  /*0a70*/  IMAD.X R9, R9, 0x1, R11, P5 ;  /* 0x0000000109097824 */ /* 0x000fca00028e060b */
[----:B------:R3:W-:Y:S03]  /*0a80*/  STS.64 [R16+0xbf8], R8 ;  /* 0x000bf80810007388 */ /* 0x0007e60000000a00 */
.L_x_7:
[----:B------:R-:W-:Y:S05]  /*0a90*/  BSYNC.RECONVERGENT B0 ;  /* 0x0000000000007941 */ /* 0x000fea0003800200 */
.L_x_6:
[----:B------:R-:W-:Y:S01]  /*0aa0*/  BAR.SYNC.DEFER_BLOCKING 0x0 ;  /* 0x0000000000007b1d */ /* 0x000fe20000010000 */
[----:B------:R-:W-:-:S05]  /*0ab0*/  ISETP.GT.U32.AND P5, PT, R3, 0x7, PT ;  /* 0x000000070300780c */ /* 0x000fca0003fa4070 */
[----:B------:R-:W-:Y:S08]  /*0ac0*/  BSSY.RECONVERGENT B0, `(.L_x_8) ;  /* 0x000000d000007945 */ /* 0x000ff00003800200 */
[----:B------:R-:W-:Y:S05]  /*0ad0*/  @P5 BRA `(.L_x_9) ;  /* 0x00000000002c5947 */ /* 0x000fea0003800000 */
[C---:B-1-3--:R-:W-:Y:S02]  /*0ae0*/  IMAD.SHL.U32 R8, R3.reuse, 0x800, RZ ;  /* 0x0000080003087824 */ /* 0x04afe400078e00ff */
[----:B------:R-:W-:-:S03]  /*0af0*/  IMAD.SHL.U32 R10, R3, 0x1000, RZ ;  /* 0x00001000030a7824 */ /* 0x000fc600078e00ff */
[----:B------:R-:W-:Y:S02]  /*0b00*/  LOP3.LUT R9, R8, 0xfffffc00, RZ, 0x3c, !PT ;  /* 0xfffffc0008097812 */ /* 0x000fe400078e3cff */
[----:B------:R-:W-:-:S04]  /*0b10*/  LOP3.LUT R10, R10, 0xfffff800, RZ, 0x3c, !PT ;  /* 0xfffff8000a0a7812 */ /* 0x000fc800078e3cff */
[----:B------:R-:W-:Y:S02]  /*0b20*/  IADD3 R13, PT, PT, R9, R18, R10 ;  /* 0x00000012090d7210 */ /* 0x000fe40007ffe00a */
[----:B------:R-:W1:Y:S04]  /*0b30*/  LDS.64 R10, [R7+0x5f8] ;  /* 0x0005f800070a7984 */ /* 0x000e680000000a00 */
[----:B------:R-:W2:Y:S04]  /*0b40*/  LDS.64 R8, [R13+-0x8] ;  /* 0xfffff8000d087984 */ /* 0x000ea80000000a00 */
[----:B-1----:R4:W-:Y:S01]  /*0b50*/  STS.64 [R13+-0x8], R10 ;  /* 0xfffff80a0d007388 */ /* 0x0029e20000000a00 */
[----:B--2---:R-:W-:-:S05]  /*0b60*/  IADD3 R8, P5, PT, R8, R10, RZ ;  /* 0x0000000a08087210 */ /* 0x004fca0007fbe0ff */
[----:B------:R-:W-:-:S05]  /*0b70*/  IMAD.X R9, R9, 0x1, R11, P5 ;  /* 0x0000000109097824 */ /* 0x000fca00028e060b */
[----:B------:R4:W-:Y:S03]  /*0b80*/  STS.64 [R7+0x5f8], R8 ;  /* 0x0005f80807007388 */ /* 0x0009e60000000a00 */
.L_x_9:
[----:B------:R-:W-:Y:S05]  /*0b90*/  BSYNC.RECONVERGENT B0 ;  /* 0x0000000000007941 */ /* 0x000fea0003800200 */
.L_x_8:
[----:B------:R-:W-:Y:S06]  /*0ba0*/  BAR.SYNC.DEFER_BLOCKING 0x0 ;  /* 0x0000000000007b1d */ /* 0x000fec0000010000 */
[----:B------:R-:W-:Y:S04]  /*0bb0*/  BSSY.RECONVERGENT B0, `(.L_x_10) ;  /* 0x0000010000007945 */ /* 0x000fe80003800200 */
[----:B------:R-:W-:Y:S05]  /*0bc0*/  @P4 BRA `(.L_x_11) ;  /* 0x0000000000384947 */ /* 0x000fea0003800000 */
[C---:B-1-34-:R-:W-:Y:S02]  /*0bd0*/  IMAD.SHL.U32 R9, R3.reuse, 0x800, RZ ;  /* 0x0000080003097824 */ /* 0x05afe400078e00ff */
[C---:B------:R-:W-:Y:S02]  /*0be0*/  IMAD.SHL.U32 R10, R3.reuse, 0x1000, RZ ;  /* 0x00001000030a7824 */ /* 0x040fe400078e00ff */
[----:B------:R-:W-:Y:S01]  /*0bf0*/  IMAD.SHL.U32 R8, R3, 0x400, RZ ;  /* 0x0000040003087824 */ /* 0x000fe200078e00ff */
[----:B------:R-:W-:Y:S02]  /*0c00*/  LOP3.LUT R9, R9, 0xfffffc00, RZ, 0x3c, !PT ;  /* 0xfffffc0009097812 */ /* 0x000fe400078e3cff */
[----:B------:R-:W-:Y:S02]  /*0c10*/  LOP3.LUT R10, R10, 0xfffff800, RZ, 0x3c, !PT ;  /* 0xfffff8000a0a7812 */ /* 0x000fe400078e3cff */
[----:B------:R-:W-:Y:S02]  /*0c20*/  LOP3.LUT R8, R8, 0xfffffe00, RZ, 0x3c, !PT ;  /* 0xfffffe0008087812 */ /* 0x000fe400078e3cff */
[----:B------:R-:W-:-:S02]  /*0c30*/  IADD3 R9, PT, PT, R9, R18, R10 ;  /* 0x0000001209097210 */ /* 0x000fc40007ffe00a */
[----:B------:R-:W1:Y:S03]  /*0c40*/  LDS.64 R10, [R6+0x2f8] ;  /* 0x0002f800060a7984 */ /* 0x000e660000000a00 */
[----:B------:R-:W-:-:S05]  /*0c50*/  IMAD.IADD R13, R9, 0x1, R8 ;  /* 0x00000001090d7824 */ /* 0x000fca00078e0208 */
[----:B------:R-:W2:Y:S04]  /*0c60*/  LDS.64 R8, [R13+-0x8] ;  /* 0xfffff8000d087984 */ /* 0x000ea80000000a00 */
[----:B-1----:R1:W-:Y:S01]  /*0c70*/  STS.64 [R13+-0x8], R10 ;  /* 0xfffff80a0d007388 */ /* 0x0023e20000000a00 */
[----:B--2---:R-:W-:-:S05]  /*0c80*/  IADD3 R8, P4, PT, R8, R10, RZ ;  /* 0x0000000a08087210 */ /* 0x004fca0007f9e0ff */
[----:B------:R-:W-:-:S05]  /*0c90*/  IMAD.X R9, R9, 0x1, R11, P4 ;  /* 0x0000000109097824 */ /* 0x000fca00020e060b */
[----:B------:R1:W-:Y:S03]  /*0ca0*/  STS.64 [R6+0x2f8], R8 ;  /* 0x0002f80806007388 */ /* 0x0003e60000000a00 */
.L_x_11:
[----:B------:R-:W-:Y:S05]  /*0cb0*/  BSYNC.RECONVERGENT B0 ;  /* 0x0000000000007941 */ /* 0x000fea0003800200 */
.L_x_10:
[----:B------:R-:W-:Y:S06]  /*0cc0*/  BAR.SYNC.DEFER_BLOCKING 0x0 ;  /* 0x0000000000007b1d */ /* 0x000fec0000010000 */
[----:B------:R-:W-:Y:S04]  /*0cd0*/  BSSY.RECONVERGENT B0, `(.L_x_12) ;  /* 0x0000012000007945 */ /* 0x000fe80003800200 */
[----:B------:R-:W-:Y:S05]  /*0ce0*/  @P3 BRA `(.L_x_13) ;  /* 0x0000000000403947 */ /* 0x000fea0003800000 */
[C---:B-1-34-:R-:W-:Y:S02]  /*0cf0*/  IMAD.SHL.U32 R10, R3.reuse, 0x800, RZ ;  /* 0x00000800030a7824 */ /* 0x05afe400078e00ff */
[C---:B------:R-:W-:Y:S02]  /*0d00*/  IMAD.SHL.U32 R12, R3.reuse, 0x1000, RZ ;  /* 0x00001000030c7824 */ /* 0x040fe400078e00ff */
[C---:B------:R-:W-:Y:S01]  /*0d10*/  IMAD.SHL.U32 R8, R3.reuse, 0x200, RZ ;  /* 0x0000020003087824 */ /* 0x040fe200078e00ff */
[----:B------:R-:W-:Y:S01]  /*0d20*/  LOP3.LUT R11, R10, 0xfffffc00, RZ, 0x3c, !PT ;  /* 0xfffffc000a0b7812 */ /* 0x000fe200078e3cff */
[----:B------:R-:W-:Y:S01]  /*0d30*/  IMAD.SHL.U32 R9, R3, 0x400, RZ ;  /* 0x0000040003097824 */ /* 0x000fe200078e00ff */
[----:B------:R-:W-:Y:S02]  /*0d40*/  LOP3.LUT R12, R12, 0xfffff800, RZ, 0x3c, !PT ;  /* 0xfffff8000c0c7812 */ /* 0x000fe400078e3cff */
[----:B------:R-:W-:Y:S02]  /*0d50*/  LOP3.LUT R8, R8, 0xffffff00, RZ, 0x3c, !PT ;  /* 0xffffff0008087812 */ /* 0x000fe400078e3cff */
[----:B------:R-:W-:-:S02]  /*0d60*/  LOP3.LUT R9, R9, 0xfffffe00, RZ, 0x3c, !PT ;  /* 0xfffffe0009097812 */ /* 0x000fc400078e3cff */
[----:B------:R-:W-:-:S04]  /*0d70*/  IADD3 R11, PT, PT, R11, R18, R12 ;  /* 0x000000120b0b7210 */ /* 0x000fc80007ffe00c */
[----:B------:R-:W-:Y:S02]  /*0d80*/  IADD3 R13, PT, PT, R8, R11, R9 ;  /* 0x0000000b080d7210 */ /* 0x000fe40007ffe009 */
[----:B------:R-:W1:Y:S04]  /*0d90*/  LDS.64 R10, [R5+0x178] ;  /* 0x00017800050a7984 */ /* 0x000e680000000a00 */
[----:B------:R-:W2:Y:S04]  /*0da0*/  LDS.64 R8, [R13+-0x8] ;  /* 0xfffff8000d087984 */ /* 0x000ea80000000a00 */
[----:B-1----:R1:W-:Y:S01]  /*0db0*/  STS.64 [R13+-0x8], R10 ;  /* 0xfffff80a0d007388 */ /* 0x0023e20000000a00 */
[----:B--2---:R-:W-:-:S05]  /*0dc0*/  IADD3 R8, P3, PT, R8, R10, RZ ;  /* 0x0000000a08087210 */ /* 0x004fca0007f7e0ff */
[----:B------:R-:W-:-:S05]  /*0dd0*/  IMAD.X R9, R9, 0x1, R11, P3 ;  /* 0x0000000109097824 */ /* 0x000fca00018e060b */
[----:B------:R1:W-:Y:S03]  /*0de0*/  STS.64 [R5+0x178], R8 ;  /* 0x0001780805007388 */ /* 0x0003e60000000a00 */
.L_x_13:
[----:B------:R-:W-:Y:S05]  /*0df0*/  BSYNC.RECONVERGENT B0 ;  /* 0x0000000000007941 */ /* 0x000fea0003800200 */
.L_x_12:
[----:B------:R-:W-:Y:S06]  /*0e00*/  BAR.SYNC.DEFER_BLOCKING 0x0 ;  /* 0x0000000000007b1d */ /* 0x000fec0000010000 */
[----:B------:R-:W-:Y:S01]  /*0e10*/  BSSY.RECONVERGENT B0, `(.L_x_14) ;  /* 0x0000020000007945 */ /* 0x000fe20003800200 */
[----:B-1-34-:R-:W-:Y:S04]  /*0e20*/  @!P2 LDS.64 R8, [R20+-0x8] ;  /* 0xfffff8001408a984 */ /* 0x01afe80000000a00 */
[----:B------:R-:W1:Y:S02]  /*0e30*/  @!P2 LDS.64 R10, [R4+0xb8] ;  /* 0x0000b800040aa984 */ /* 0x000e640000000a00 */
[----:B-1----:R-:W-:-:S02]  /*0e40*/  @!P2 IADD3 R32, P3, PT, R8, R10, RZ ;  /* 0x0000000a0820a210 */ /* 0x002fc40007f7e0ff */
[----:B------:R-:W-:Y:S03]  /*0e50*/  @!P2 STS.64 [R20+-0x8], R10 ;  /* 0xfffff80a1400a388 */ /* 0x000fe60000000a00 */
[----:B------:R-:W-:-:S05]  /*0e60*/  @!P2 IMAD.X R33, R9, 0x1, R11, P3 ;  /* 0x000000010921a824 */ /* 0x000fca00018e060b */
[----:B------:R-:W-:Y:S01]  /*0e70*/  @!P2 STS.64 [R4+0xb8], R32 ;  /* 0x0000b8200400a388 */ /* 0x000fe20000000a00 */
[----:B------:R-:W-:Y:S06]  /*0e80*/  BAR.SYNC.DEFER_BLOCKING 0x0 ;  /* 0x0000000000007b1d */ /* 0x000fec0000010000 */
[----:B------:R-:W-:Y:S04]  /*0e90*/  @!P1 LDS.64 R8, [R25+-0x8] ;  /* 0xfffff80019089984 */ /* 0x000fe80000000a00 */
        /* <DEDUP_REMOVED lines=9> */
[----:B------:R1:W-:Y:S03]  /*0f30*/  @!P0 STS.64 [R29+-0x8], R10 ;  /* 0xfffff80a1d008388 */ /* 0x0003e60000000a00 */
[----:B------:R-:W-:Y:S01]  /*0f40*/  @!P0 IMAD.X R9, R9, 0x1, R11, P1 ;  /* 0x0000000109098824 */ /* 0x000fe200008e060b */
[----:B------:R-:W-:-:S04]  /*0f50*/  ISETP.GT.U32.AND P1, PT, R3, 0x1ff, PT ;  /* 0x000001ff0300780c */ /* 0x000fc80003f24070 */
[----:B------:R1:W-:Y:S01]  /*0f60*/  @!P0 STS.64 [R0+0x28], R8 ;  /* 0x0000280800008388 */ /* 0x0003e20000000a00 */
[----:B------:R-:W-:Y:S08]  /*0f70*/  BAR.SYNC.DEFER_BLOCKING 0x0 ;  /* 0x0000000000007b1d */ /* 0x000ff00000010000 */
[----:B------:R-:W-:Y:S05]  /*0f80*/  @P1 BRA `(.L_x_15) ;  /* 0x0000000000201947 */ /* 0x000fea0003800000 */
[----:B-1----:R-:W-:Y:S01]  /*0f90*/  LOP3.LUT R8, R23, 0xfffffff0, RZ, 0x3c, !PT ;  /* 0xfffffff017087812 */ /* 0x002fe200078e3cff */
[----:B------:R-:W1:Y:S04]  /*0fa0*/  LDS.64 R10, [R28+-0x28] ;  /* 0xffffd8001c0a7984 */ /* 0x000e680000000a00 */
[----:B------:R-:W-:-:S05]  /*0fb0*/  IMAD.IADD R13, R29, 0x1, R8 ;  /* 0x000000011d0d7824 */ /* 0x000fca00078e0208 */
[----:B------:R-:W2:Y:S04]  /*0fc0*/  LDS.64 R8, [R13+-0x8] ;  /* 0xfffff8000d087984 */ /* 0x000ea80000000a00 */
[----:B-1----:R3:W-:Y:S01]  /*0fd0*/  STS.64 [R13+-0x8], R10 ;  /* 0xfffff80a0d007388 */ /* 0x0027e20000000a00 */
[----:B--2---:R-:W-:-:S05]  /*0fe0*/  IADD3 R8, P0, PT, R8, R10, RZ ;  /* 0x0000000a08087210 */ /* 0x004fca0007f1e0ff */
[----:B------:R-:W-:-:S05]  /*0ff0*/  IMAD.X R9, R9, 0x1, R11, P0 ;  /* 0x0000000109097824 */ /* 0x000fca00000e060b */
[----:B------:R3:W-:Y:S03]  /*1000*/  STS.64 [R28+-0x28], R8 ;  /* 0xffffd8081c007388 */ /* 0x0007e60000000a00 */
.L_x_15:
[----:B------:R-:W-:Y:S05]  /*1010*/  BSYNC.RECONVERGENT B0 ;  /* 0x0000000000007941 */ /* 0x000fea0003800200 */
.L_x_14:
[----:B------:R-:W-:Y:S01]  /*1020*/  BAR.SYNC.DEFER_BLOCKING 0x0 ;  /* 0x0000000000007b1d */ /* 0x000fe20000010000 */
[----:B------:R-:W-:-:S04]  /*1030*/  IADD3 R12, P2, PT, R24, UR14, RZ ;  /* 0x0000000e180c7c10 */ /* 0x000fc8000ff5e0ff */
[----:B---3--:R-:W-:Y:S02]  /*1040*/  IADD3.X R13, PT, PT, R26, UR15, RZ, P2, !PT ;  /* 0x0000000f1a0d7c10 */ /* 0x008fe400097fe4ff */
[----:B0-----:R-:W-:-:S04]  /*1050*/  LEA R24, P2, R19, R24, 0xe ;  /* 0x0000001813187211 */ /* 0x001fc800078470ff */
[----:B------:R-:W-:Y:S01]  /*1060*/  LEA.HI.X R26, R19, R26, RZ, 0xe, P2 ;  /* 0x0000001a131a7211 */ /* 0x000fe200010f74ff */
[----:B-1----:R-:W0:Y:S02]  /*1070*/  LDS.128 R8, [R27] ;  /* 0x000000001b087984 */ /* 0x002e240000000c00 */
[----:B0-----:R-:W-:Y:S01]  /*1080*/  IADD3 R14, P0, PT, R8, R10, RZ ;  /* 0x0000000a080e7210 */ /* 0x001fe20007f1e0ff */
[----:B------:R-:W-:Y:S01]  /*1090*/  IMAD.MOV.U32 R8, RZ, RZ, R10 ;  /* 0x000000ffff087224 */ /* 0x000fe200078e000a */
[----:B------:R0:W-:Y:S03]  /*10a0*/  STG.E.64 desc[UR8][R12.64], R10 ;  /* 0x0000000a0c007986 */ /* 0x0001e6000c101b08 */
[--C-:B------:R-:W-:Y:S01]  /*10b0*/  IMAD.X R15, R9, 0x1, R11.reuse, P0 ;  /* 0x00000001090f7824 */ /* 0x100fe200000e060b */
[----:B------:R-:W-:Y:S01]  /*10c0*/  IADD3 R22, P0, PT, R19, R22, RZ ;  /* 0x0000001613167210 */ /* 0x000fe20007f1e0ff */
[----:B------:R-:W-:-:S04]  /*10d0*/  IMAD.MOV.U32 R9, RZ, RZ, R11 ;  /* 0x000000ffff097224 */ /* 0x000fc800078e000b */
[----:B------:R-:W-:Y:S01]  /*10e0*/  IMAD.X R21, RZ, RZ, R21, P0 ;  /* 0x000000ffff157224 */ /* 0x000fe200000e0615 */
[----:B------:R-:W-:Y:S01]  /*10f0*/  ISETP.GE.U32.AND P0, PT, R22, UR12, PT ;  /* 0x0000000c16007c0c */ /* 0x000fe2000bf06070 */
[----:B0-----:R-:W-:-:S03]  /*1100*/  IMAD.MOV.U32 R10, RZ, RZ, R14 ;  /* 0x000000ffff0a7224 */ /* 0x001fc600078e000e */
[----:B------:R-:W-:Y:S01]  /*1110*/  ISETP.GE.AND.EX P0, PT, R21, UR13, PT, P0 ;  /* 0x0000000d15007c0c */ /* 0x000fe2000bf06300 */
[----:B------:R-:W-:-:S05]  /*1120*/  IMAD.MOV.U32 R11, RZ, RZ, R15 ;  /* 0x000000ffff0b7224 */ /* 0x000fca00078e000f */
[----:B------:R1:W-:Y:S04]  /*1130*/  STS.128 [R27], R8 ;  /* 0x000000081b007388 */ /* 0x0003e80000000c00 */
[----:B------:R1:W-:Y:S03]  /*1140*/  STG.E.64 desc[UR8][R12.64+0x8], R10 ;  /* 0x0000080a0c007986 */ /* 0x0003e6000c101b08 */
[----:B------:R-:W-:Y:S05]  /*1150*/  @!P0 BRA `(.L_x_16) ;  /* 0xfffffff000848947 */ /* 0x000fea000383ffff */
[----:B------:R-:W-:Y:S05]  /*1160*/  EXIT ;  /* 0x000000000000794d */ /* 0x000fea0003800000 */
.L_x_17:
        /* <DEDUP_REMOVED lines=9> */
.L_x_161:


//--------------------- .text._Z9scan_bcaoIiLi2048EEvlPT_PKS0_ --------------------------
	.section	.text._Z9scan_bcaoIiLi2048EEvlPT_PKS0_,"ax",@progbits
	.align	128
        .global         _Z9scan_bcaoIiLi2048EEvlPT_PKS0_
        .type           _Z9scan_bcaoIiLi2048EEvlPT_PKS0_,@function
        .size           _Z9scan_bcaoIiLi2048EEvlPT_PKS0_,(.L_x_162 - _Z9scan_bcaoIiLi2048EEvlPT_PKS0_)
        .other          _Z9scan_bcaoIiLi2048EEvlPT_PKS0_,@"STO_CUDA_ENTRY STV_DEFAULT"
_Z9scan_bcaoIiLi2048EEvlPT_PKS0_:
.text._Z9scan_bcaoIiLi2048EEvlPT_PKS0_:
[----:B------:R-:W-:Y:S08]  /*0000*/  LDC R1, c[0x0][0x37c] ;  /* 0x0000df00ff017b82 */ /* 0x000ff00000000800 */
[----:B------:R-:W0:Y:S08]  /*0010*/  S2UR UR4, SR_CTAID.X ;  /* 0x00000000000479c3 */ /* 0x000e300000002500 */
[----:B------:R-:W0:Y:S02]  /*0020*/  LDC.64 R2, c[0x0][0x380] ;  /* 0x0000e000ff027b82 */ /* 0x000e240000000a00 */
[----:B0-----:R-:W-:-:S04]  /*0030*/  ISETP.LE.U32.AND P0, PT, R2, UR4, PT ;  /* 0x0000000402007c0c */ /* 0x001fc8000bf03070 */
[----:B------:R-:W-:-:S13]  /*0040*/  ISETP.GE.AND.EX P0, PT, RZ, R3, PT, P0 ;  /* 0x00000003ff00720c */ /* 0x000fda0003f06300 */
[----:B------:R-:W-:Y:S05]  /*0050*/  @P0 EXIT ;  /* 0x000000000000094d */ /* 0x000fea0003800000 */
[----:B------:R-:W0:Y:S01]  /*0060*/  S2R R7, SR_TID.X ;  /* 0x0000000000077919 */ /* 0x000e220000002100 */
[----:B------:R-:W-:Y:S01]  /*0070*/  UMOV UR7, UR4 ;  /* 0x0000000400077c82 */ /* 0x000fe20008000000 */
[----:B------:R-:W-:Y:S01]  /*0080*/  UMOV UR4, URZ ;  /* 0x000000ff00047c82 */ /* 0x000fe20008000000 */
[----:B------:R-:W-:Y:S02]  /*0090*/  USHF.L.U32 UR5, UR7, 0xd, URZ ;  /* 0x0000000d07057899 */ /* 0x000fe400080006ff */
[----:B------:R-:W-:Y:S01]  /*00a0*/  USHF.L.U64.HI UR6, UR7, 0xd, UR4 ;  /* 0x0000000d07067899 */ /* 0x000fe20008010204 */
[----:B------:R-:W1:Y:S01]  /*00b0*/  LDCU UR8, c[0x0][0x370] ;  /* 0x00006e00ff0877ac */ /* 0x000e620008000800 */
[----:B------:R-:W2:Y:S01]  /*00c0*/  LDCU.64 UR10, c[0x0][0x358] ;  /* 0x00006b00ff0a77ac */ /* 0x000ea20008000a00 */
[----:B------:R-:W3:Y:S01]  /*00d0*/  LDCU.128 UR12, c[0x0][0x380] ;  /* 0x00007000ff0c77ac */ /* 0x000ee20008000c00 */
[C---:B0-----:R-:W-:Y:S01]  /*00e0*/  IMAD.SHL.U32 R0, R7.reuse, 0x2, RZ ;  /* 0x0000000207007824 */ /* 0x041fe200078e00ff */
[C---:B------:R-:W-:Y:S01]  /*00f0*/  ISETP.GT.U32.AND P0, PT, R7.reuse, 0x1ff, PT ;  /* 0x000001ff0700780c */ /* 0x040fe20003f04070 */
[----:B------:R-:W-:-:S03]  /*0100*/  IMAD.WIDE.U32 R2, R7, 0x4, RZ ;  /* 0x0000000407027825 */ /* 0x000fc600078e00ff */
[CC--:B------:R-:W-:Y:S01]  /*0110*/  LEA.HI R26, R7.reuse, R0.reuse, RZ, 0x1c ;  /* 0x00000000071a7211 */ /* 0x0c0fe200078fe0ff */
[----:B------:R-:W-:Y:S01]  /*0120*/  IMAD.SHL.U32 R5, R7, 0x4, RZ ;  /* 0x0000000407057824 */ /* 0x000fe200078e00ff */
[----:B------:R-:W-:Y:S01]  /*0130*/  LOP3.LUT R8, R3, UR6, RZ, 0xfc, !PT ;  /* 0x0000000603087c12 */ /* 0x000fe2000f8efcff */
[----:B------:R-:W-:Y:S01]  /*0140*/  VIADD R4, R0, 0x2 ;  /* 0x0000000200047836 */ /* 0x000fe20000000000 */
[----:B------:R-:W-:Y:S01]  /*0150*/  LOP3.LUT R9, R2, UR5, RZ, 0xfc, !PT ;  /* 0x0000000502097c12 */ /* 0x000fe2000f8efcff */
[----:B------:R-:W-:Y:S01]  /*0160*/  IMAD.SHL.U32 R3, R7, 0x8, RZ ;  /* 0x0000000807037824 */ /* 0x000fe200078e00ff */
[----:B------:R-:W0:Y:S01]  /*0170*/  S2UR UR6, SR_CgaCtaId ;  /* 0x00000000000679c3 */ /* 0x000e220000008800 */
[----:B------:R-:W-:Y:S01]  /*0180*/  VIADD R2, R5, 0x2 ;  /* 0x0000000205027836 */ /* 0x000fe20000000000 */
[----:B------:R-:W-:Y:S01]  /*0190*/  UMOV UR5, 0x400 ;  /* 0x0000040000057882 */ /* 0x000fe20000000000 */
[----:B------:R-:W-:Y:S01]  /*01a0*/  IMAD.SHL.U32 R6, R4, 0x2, RZ ;  /* 0x0000000204067824 */ /* 0x000fe200078e00ff */
[----:B------:R-:W-:Y:S01]  /*01b0*/  LEA.HI R0, R0, R0, RZ, 0x1b ;  /* 0x0000000000007211 */ /* 0x000fe200078fd8ff */
[----:B------:R-:W-:Y:S01]  /*01c0*/  IMAD.SHL.U32 R15, R7, 0x10, RZ ;  /* 0x00000010070f7824 */ /* 0x000fe200078e00ff */
[----:B------:R-:W-:Y:S01]  /*01d0*/  LEA.HI R10, R5, R2, RZ, 0x1b ;  /* 0x00000002050a7211 */ /* 0x000fe200078fd8ff */
[----:B------:R-:W-:Y:S01]  /*01e0*/  VIADD R14, R3, 0x4 ;  /* 0x00000004030e7836 */ /* 0x000fe20000000000 */
[C---:B------:R-:W-:Y:S01]  /*01f0*/  LEA.HI R12, R5.reuse, R6, RZ, 0x1b ;  /* 0x00000006050c7211 */ /* 0x040fe200078fd8ff */
[----:B------:R-:W-:-:S02]  /*0200*/  IMAD.IADD R11, R5, 0x1, R2 ;  /* 0x00000001050b7824 */ /* 0x000fc400078e0202 */
[----:B------:R-:W-:Y:S01]  /*0210*/  IMAD.IADD R5, R5, 0x1, R6 ;  /* 0x0000000105057824 */ /* 0x000fe200078e0206 */
[----:B------:R-:W-:Y:S01]  /*0220*/  IADD3 R3, PT, PT, R14, 0x3, R3 ;  /* 0x000000030e037810 */ /* 0x000fe20007ffe003 */
[----:B------:R-:W-:Y:S01]  /*0230*/  VIADD R6, R15, 0x8 ;  /* 0x000000080f067836 */ /* 0x000fe20000000000 */
[----:B------:R-:W-:Y:S01]  /*0240*/  LEA.HI R11, R11, R14, RZ, 0x1b ;  /* 0x0000000e0b0b7211 */ /* 0x000fe200078fd8ff */
[C---:B------:R-:W-:Y:S02]  /*0250*/  IMAD.SHL.U32 R2, R4.reuse, 0x4, RZ ;  /* 0x0000000404027824 */ /* 0x040fe400078e00ff */
[----:B------:R-:W-:Y:S01]  /*0260*/  IMAD.SHL.U32 R22, R4, 0x8, RZ ;  /* 0x0000000804167824 */ /* 0x000fe200078e00ff */
[----:B------:R-:W-:Y:S01]  /*0270*/  LEA.HI R13, R3, R6, RZ, 0x1b ;  /* 0x00000006030d7211 */ /* 0x000fe200078fd8ff */
[----:B------:R-:W-:Y:S01]  /*0280*/  IMAD.IADD R3, R6, 0x1, R3 ;  /* 0x0000000106037824 */ /* 0x000fe200078e0203 */
[----:B------:R-:W-:Y:S01]  /*0290*/  LEA.HI R16, R5, R2, RZ, 0x1b ;  /* 0x0000000205107211 */ /* 0x000fe200078fd8ff */
[----:B------:R-:W-:Y:S01]  /*02a0*/  IMAD.SHL.U32 R6, R4, 0x10, RZ ;  /* 0x0000001004067824 */ /* 0x000fe200078e00ff */
[----:B------:R-:W-:Y:S01]  /*02b0*/  IADD3 R15, PT, PT, R22, 0xf, R15 ;  /* 0x0000000f160f7810 */ /* 0x000fe20007ffe00f */
[----:B------:R-:W-:Y:S01]  /*02c0*/  IMAD.IADD R5, R2, 0x1, R5 ;  /* 0x0000000102057824 */ /* 0x000fe200078e0205 */
[----:B------:R-:W-:Y:S01]  /*02d0*/  LEA R2, R7, 0x10, 0x5 ;  /* 0x0000001007027811 */ /* 0x000fe200078e28ff */
[----:B------:R-:W-:Y:S01]  /*02e0*/  IMAD.SHL.U32 R17, R4, 0x100, RZ ;  /* 0x0000010004117824 */ /* 0x000fe200078e00ff */
[----:B------:R-:W-:Y:S01]  /*02f0*/  LEA.HI R20, R15, R6, RZ, 0x1b ;  /* 0x000000060f147211 */ /* 0x000fe200078fd8ff */
[----:B------:R-:W-:Y:S01]  /*0300*/  IMAD.IADD R15, R6, 0x1, R15 ;  /* 0x00000001060f7824 */ /* 0x000fe200078e020f */
[----:B------:R-:W-:Y:S01]  /*0310*/  LEA.HI R21, R3, R2, RZ, 0x1b ;  /* 0x0000000203157211 */ /* 0x000fe200078fd8ff */
[----:B------:R-:W-:Y:S01]  /*0320*/  IMAD.SHL.U32 R6, R4, 0x20, RZ ;  /* 0x0000002004067824 */ /* 0x000fe200078e00ff */
[----:B------:R-:W-:Y:S01]  /*0330*/  LEA.HI R22, R5, R22, RZ, 0x1b ;  /* 0x0000001605167211 */ /* 0x000fe200078fd8ff */
[----:B------:R-:W-:Y:S01]  /*0340*/  IMAD.IADD R3, R2, 0x1, R3 ;  /* 0x0000000102037824 */ /* 0x000fe200078e0203 */
[----:B------:R-:W-:Y:S01]  /*0350*/  LEA R2, R7, 0x20, 0x6 ;  /* 0x0000002007027811 */ /* 0x000fe200078e30ff */
        /* <DEDUP_REMOVED lines=17> */
[----:B------:R-:W-:Y:S01]  /*0470*/  LEA.HI R15, R18, R17, RZ, 0x1b ;  /* 0x00000011120f7211 */ /* 0x000fe200078fd8ff */
[----:B------:R-:W-:Y:S01]  /*0480*/  IMAD.IADD R5, R17, 0x1, R18 ;  /* 0x0000000111057824 */ /* 0x000fe200078e0212 */
[----:B------:R-:W-:Y:S01]  /*0490*/  LEA R17, R7, 0x100, 0x9 ;  /* 0x0000010007117811 */ /* 0x000fe200078e48ff */
[----:B------:R-:W-:Y:S01]  /*04a0*/  IMAD.SHL.U32 R18, R4, 0x200, RZ ;  /* 0x0000020004127824 */ /* 0x000fe200078e00ff */
[----:B0-----:R-:W-:-:S03]  /*04b0*/  ULEA UR5, UR6, UR5, 0x18 ;  /* 0x0000000506057291 */ /* 0x001fc6000f8ec0ff */
[----:B------:R-:W-:Y:S01]  /*04c0*/  IMAD.IADD R4, R17, 0x1, R6 ;  /* 0x0000000111047824 */ /* 0x000fe200078e0206 */
[----:B------:R-:W-:Y:S02]  /*04d0*/  LEA.HI R17, R6, R17, RZ, 0x1b ;  /* 0x0000001106117211 */ /* 0x000fe400078fd8ff */
[----:B------:R-:W-:Y:S02]  /*04e0*/  LEA.HI R18, R5, R18, RZ, 0x1b ;  /* 0x0000001205127211 */ /* 0x000fe400078fd8ff */
[----:B------:R-:W-:Y:S02]  /*04f0*/  LEA.HI R19, R4, R19, RZ, 0x1b ;  /* 0x0000001304137211 */ /* 0x000fe400078fd8ff */
[C---:B------:R-:W-:Y:S02]  /*0500*/  LOP3.LUT R4, R7.reuse, 0x400, RZ, 0xfc, !PT ;  /* 0x0000040007047812 */ /* 0x040fe400078efcff */
[-C--:B------:R-:W-:Y:S02]  /*0510*/  LEA.HI R6, R7, R7.reuse, RZ, 0x1b ;  /* 0x0000000707067211 */ /* 0x080fe400078fd8ff */
[----:B------:R-:W-:-:S02]  /*0520*/  LEA.HI R4, R4, R7, RZ, 0x1b ;  /* 0x0000000704047211 */ /* 0x000fc400078fd8ff */
        /* <DEDUP_REMOVED lines=21> */
[----:B-123--:R-:W-:-:S07]  /*0680*/  LEA R18, R18, UR5, 0x2 ;  /* 0x0000000512127c11 */ /* 0x00efce000f8e10ff */
.L_x_18:
[----:B0-----:R-:W0:Y:S02]  /*0690*/  LDC.64 R2, c[0x0][0x390] ;  /* 0x0000e400ff027b82 */ /* 0x001e240000000a00 */
[----:B0-----:R-:W-:-:S04]  /*06a0*/  IADD3 R2, P1, P2, R9, 0x1000, R2 ;  /* 0x0000100009027810 */ /* 0x001fc80007a3e002 */
[----:B------:R-:W-:-:S05]  /*06b0*/  IADD3.X R3, PT, PT, R8, R3, RZ, P1, P2 ;  /* 0x0000000308037210 */ /* 0x000fca0000fe44ff */
[----:B------:R-:W2:Y:S04]  /*06c0*/  LDG.E.CONSTANT R29, desc[UR10][R2.64+-0x1000] ;  /* 0xfff0000a021d7981 */ /* 0x000ea8000c1e9900 */
[----:B------:R-:W3:Y:S01]  /*06d0*/  LDG.E.CONSTANT R28, desc[UR10][R2.64] ;  /* 0x0000000a021c7981 */ /* 0x000ee2000c1e9900 */
[C---:B------:R-:W-:Y:S01]  /*06e0*/  ISETP.GT.U32.AND P4, PT, R7.reuse, 0xff, PT ;  /* 0x000000ff0700780c */ /* 0x040fe20003f84070 */
[----:B------:R-:W-:Y:S01]  /*06f0*/  UIADD3 UR7, UP0, UPT, UR8, UR7, URZ ;  /* 0x0000000708077290 */ /* 0x000fe2000ff1e0ff */
[C---:B------:R-:W-:Y:S02]  /*0700*/  ISETP.GT.U32.AND P3, PT, R7.reuse, 0x7f, PT ;  /* 0x0000007f0700780c */ /* 0x040fe40003f64070 */
[C---:B------:R-:W-:Y:S01]  /*0710*/  ISETP.GT.U32.AND P1, PT, R7.reuse, 0x1f, PT ;  /* 0x0000001f0700780c */ /* 0x040fe20003f24070 */
[----:B------:R-:W-:Y:S01]  /*0720*/  UIADD3.X UR4, UPT, UPT, URZ, UR4, URZ, UP0, !UPT ;  /* 0x00000004ff047290 */ /* 0x000fe200087fe4ff */
[C---:B------:R-:W-:Y:S01]  /*0730*/  ISETP.GT.U32.AND P2, PT, R7.reuse, 0xf, PT ;  /* 0x0000000f0700780c */ /* 0x040fe20003f44070 */
[----:B------:R-:W-:Y:S01]  /*0740*/  UISETP.GE.U32.AND UP0, UPT, UR7, UR12, UPT ;  /* 0x0000000c0700728c */ /* 0x000fe2000bf06070 */
[----:B------:R-:W-:-:S02]  /*0750*/  ISETP.GT.U32.AND P5, PT, R7, 0x1, PT ;  /* 0x000000010700780c */ /* 0x000fc40003fa4070 */
[----:B------:R-:W-:Y:S01]  /*0760*/  ISETP.NE.AND P6, PT, R7, RZ, PT ;  /* 0x000000ff0700720c */ /* 0x000fe20003fc5270 */
[----:B------:R-:W-:Y:S01]  /*0770*/  UISETP.GE.AND.EX UP0, UPT, UR4, UR13, UPT, UP0 ;  /* 0x0000000d0400728c */ /* 0x000fe2000bf06300 */
[----:B--2---:R-:W-:Y:S04]  /*0780*/  STS [R6], R29 ;  /* 0x0000001d06007388 */ /* 0x004fe80000000800 */
[----:B---3--:R-:W-:Y:S01]  /*0790*/  STS [R5+0x1000], R28 ;  /* 0x0010001c05007388 */ /* 0x008fe20000000800 */
[----:B------:R-:W-:Y:S06]  /*07a0*/  BAR.SYNC.DEFER_BLOCKING 0x0 ;  /* 0x0000000000007b1d */ /* 0x000fec0000010000 */
[----:B------:R-:W-:Y:S04]  /*07b0*/  LDS R30, [R4] ;  /* 0x00000000041e7984 */ /* 0x000fe80000000800 */
[----:B------:R-:W0:Y:S02]  /*07c0*/  LDS R31, [R0+0x4] ;  /* 0x00000400001f7984 */ /* 0x000e240000000800 */
[----:B0-----:R-:W-:-:S05]  /*07d0*/  IMAD.IADD R31, R30, 0x1, R31 ;  /* 0x000000011e1f7824 */ /* 0x001fca00078e021f */
[----:B------:R-:W-:Y:S01]  /*07e0*/  STS [R0+0x4], R31 ;  /* 0x0000041f00007388 */ /* 0x000fe20000000800 */
[----:B------:R-:W-:Y:S06]  /*07f0*/  BAR.SYNC.DEFER_BLOCKING 0x0 ;  /* 0x0000000000007b1d */ /* 0x000fec0000010000 */
[----:B------:R-:W-:Y:S04]  /*0800*/  @!P0 LDS R30, [R10+-0x4] ;  /* 0xfffffc000a1e8984 */ /* 0x000fe80000000800 */
[----:B------:R-:W0:Y:S02]  /*0810*/  @!P0 LDS R33, [R12+-0x4] ;  /* 0xfffffc000c218984 */ /* 0x000e240000000800 */
[----:B0-----:R-:W-:-:S05]  /*0820*/  @!P0 IMAD.IADD R33, R30, 0x1, R33 ;  /* 0x000000011e218824 */ /* 0x001fca00078e0221 */
[----:B------:R-:W-:Y:S01]  /*0830*/  @!P0 STS [R12+-0x4], R33 ;  /* 0xfffffc210c008388 */ /* 0x000fe20000000800 */
[----:B------:R-:W-:Y:S01]  /*0840*/  BAR.SYNC.DEFER_BLOCKING 0x0 ;  /* 0x0000000000007b1d */ /* 0x000fe20000010000 */
[----:B------:R-:W-:-:S05]  /*0850*/  ISETP.GT.U32.AND P0, PT, R7, 0x3f, PT ;  /* 0x0000003f0700780c */ /* 0x000fca0003f04070 */
        /* <DEDUP_REMOVED lines=9> */
[----:B------:R0:W-:Y:S01]  /*08f0*/  @!P3 STS [R22+-0x4], R29 ;  /* 0xfffffc1d1600b388 */ /* 0x0001e20000000800 */
[----:B------:R-:W-:Y:S01]  /*0900*/  BAR.SYNC.DEFER_BLOCKING 0x0 ;  /* 0x0000000000007b1d */ /* 0x000fe20000010000 */
[----:B------:R-:W-:Y:S02]  /*0910*/  ISETP.GT.U32.AND P3, PT, R7, 0x7, PT ;  /* 0x000000070700780c */ /* 0x000fe40003f64070 */
[----:B0-----:R-:W-:-:S03]  /*0920*/  @!P6 MOV R29, 0x400 ;  /* 0x00000400001de802 */ /* 0x001fc60000000f00 */
[----:B------:R-:W-:Y:S04]  /*0930*/  @!P0 LDS R2, [R21+-0x4] ;  /* 0xfffffc0015028984 */ /* 0x000fe80000000800 */
[----:B------:R-:W0:Y:S02]  /*0940*/  @!P0 LDS R31, [R20+-0x4] ;  /* 0xfffffc00141f8984 */ /* 0x000e240000000800 */
[----:B0-----:R-:W-:-:S05]  /*0950*/  @!P0 IMAD.IADD R31, R2, 0x1, R31 ;  /* 0x00000001021f8824 */ /* 0x001fca00078e021f */
[----:B------:R0:W-:Y:S01]  /*0960*/  @!P0 STS [R20+-0x4], R31 ;  /* 0xfffffc1f14008388 */ /* 0x0001e20000000800 */
[----:B------:R-:W-:Y:S06]  /*0970*/  BAR.SYNC.DEFER_BLOCKING 0x0 ;  /* 0x0000000000007b1d */ /* 0x000fec0000010000 */
[----:B0-----:R-:W0:Y:S01]  /*0980*/  @!P6 S2R R31, SR_CgaCtaId ;  /* 0x00000000001fe919 */ /* 0x001e220000008800 */
[----:B------:R-:W-:Y:S04]  /*0990*/  @!P1 LDS R2, [R24+-0x4] ;  /* 0xfffffc0018029984 */ /* 0x000fe80000000800 */
[----:B------:R-:W1:Y:S02]  /*09a0*/  @!P1 LDS R3, [R23+-0x4] ;  /* 0xfffffc0017039984 */ /* 0x000e640000000800 */
[----:B-1----:R-:W-:-:S05]  /*09b0*/  @!P1 IMAD.IADD R2, R2, 0x1, R3 ;  /* 0x0000000102029824 */ /* 0x002fca00078e0203 */
[----:B------:R-:W-:Y:S01]  /*09c0*/  @!P1 STS [R23+-0x4], R2 ;  /* 0xfffffc0217009388 */ /* 0x000fe20000000800 */
[----:B------:R-:W-:Y:S06]  /*09d0*/  BAR.SYNC.DEFER_BLOCKING 0x0 ;  /* 0x0000000000007b1d */ /* 0x000fec0000010000 */
        /* <DEDUP_REMOVED lines=8> */
[----:B------:R1:W-:Y:S01]  /*0a60*/  @!P3 STS [R27+-0x4], R30 ;  /* 0xfffffc1e1b00b388 */ /* 0x0003e20000000800 */
[----:B------:R-:W-:Y:S06]  /*0a70*/  BAR.SYNC.DEFER_BLOCKING 0x0 ;  /* 0x0000000000007b1d */ /* 0x000fec0000010000 */
[----:B-1----:R-:W1:Y:S01]  /*0a80*/  @!P6 S2R R30, SR_CgaCtaId ;  /* 0x00000000001ee919 */ /* 0x002e620000008800 */
[----:B------:R-:W-:Y:S04]  /*0a90*/  @!P4 LDS R2, [R17+-0x4] ;  /* 0xfffffc001102c984 */ /* 0x000fe80000000800 */
[----:B------:R-:W2:Y:S01]  /*0aa0*/  @!P4 LDS R3, [R15+-0x4] ;  /* 0xfffffc000f03c984 */ /* 0x000ea20000000800 */
[----:B-1----:R-:W-:Y:S01]  /*0ab0*/  @!P6 LEA R30, R30, R29, 0x18 ;  /* 0x0000001d1e1ee211 */ /* 0x002fe200078ec0ff */
[----:B--2---:R-:W-:-:S05]  /*0ac0*/  @!P4 IMAD.IADD R2, R2, 0x1, R3 ;  /* 0x000000010202c824 */ /* 0x004fca00078e0203 */
[----:B------:R-:W-:Y:S01]  /*0ad0*/  @!P4 STS [R15+-0x4], R2 ;  /* 0xfffffc020f00c388 */ /* 0x000fe20000000800 */
[----:B------:R-:W-:Y:S06]  /*0ae0*/  BAR.SYNC.DEFER_BLOCKING 0x0 ;  /* 0x0000000000007b1d */ /* 0x000fec0000010000 */
[----:B------:R-:W-:Y:S04]  /*0af0*/  @!P5 LDS R3, [R19+0x7fc] ;  /* 0x0007fc001303d984 */ /* 0x000fe80000000800 */
[----:B------:R-:W1:Y:S02]  /*0b00*/  @!P5 LDS R28, [R18+-0x4] ;  /* 0xfffffc00121cd984 */ /* 0x000e640000000800 */
[----:B-1----:R-:W-:Y:S01]  /*0b10*/  @!P5 IMAD.IADD R3, R3, 0x1, R28 ;  /* 0x000000010303d824 */ /* 0x002fe200078e021c */
[----:B------:R-:W-:-:S04]  /*0b20*/  @!P6 MOV R28, 0x400 ;  /* 0x00000400001ce802 */ /* 0x000fc80000000f00 */
[----:B------:R-:W-:Y:S01]  /*0b30*/  @!P5 STS [R18+-0x4], R3 ;  /* 0xfffffc031200d388 */ /* 0x000fe20000000800 */
[----:B0-----:R-:W-:Y:S01]  /*0b40*/  @!P6 LEA R32, R31, R28, 0x18 ;  /* 0x0000001c1f20e211 */ /* 0x001fe200078ec0ff */
[----:B------:R-:W-:Y:S06]  /*0b50*/  BAR.SYNC.DEFER_BLOCKING 0x0 ;  /* 0x0000000000007b1d */ /* 0x000fec0000010000 */
[----:B------:R-:W-:Y:S02]  /*0b60*/  @!P6 STS [R30+0x20f8], RZ ;  /* 0x0020f8ff1e00e388 */ /* 0x000fe40000000800 */
[----:B------:R-:W-:Y:S06]  /*0b70*/  BAR.SYNC.DEFER_BLOCKING 0x0 ;  /* 0x0000000000007b1d */ /* 0x000fec0000010000 */
[----:B------:R-:W-:Y:S04]  /*0b80*/  @!P6 LDS R2, [R32+0x1078] ;  /* 0x001078002002e984 */ /* 0x000fe80000000800 */
[----:B------:R-:W0:Y:S02]  /*0b90*/  @!P6 LDS R29, [R32+0x20f8] ;  /* 0x0020f800201de984 */ /* 0x000e240000000800 */
[----:B0-----:R-:W-:-:S02]  /*0ba0*/  @!P6 IMAD.IADD R2, R2, 0x1, R29 ;  /* 0x000000010202e824 */ /* 0x001fc400078e021d */
[----:B------:R-:W-:Y:S04]  /*0bb0*/  @!P6 STS [R32+0x1078], R29 ;  /* 0x0010781d2000e388 */ /* 0x000fe80000000800 */
[----:B------:R-:W-:Y:S01]  /*0bc0*/  @!P6 STS [R32+0x20f8], R2 ;  /* 0x0020f8022000e388 */ /* 0x000fe20000000800 */
[----:B------:R-:W-:Y:S01]  /*0bd0*/  BAR.SYNC.DEFER_BLOCKING 0x0 ;  /* 0x0000000000007b1d */ /* 0x000fe20000010000 */
[----:B------:R-:W-:-:S05]  /*0be0*/  ISETP.GT.U32.AND P6, PT, R7, 0xff, PT ;  /* 0x000000ff0700780c */ /* 0x000fca0003fc4070 */
[----:B------:R-:W-:Y:S04]  /*0bf0*/  @!P5 LDS R28, [R19+0x7fc] ;  /* 0x0007fc00131cd984 */ /* 0x000fe80000000800 */
[----:B------:R-:W0:Y:S02]  /*0c00*/  @!P5 LDS R3, [R18+-0x4] ;  /* 0xfffffc001203d984 */ /* 0x000e240000000800 */
[----:B0-----:R-:W-:Y:S02]  /*0c10*/  @!P5 IMAD.IADD R31, R28, 0x1, R3 ;  /* 0x000000011c1fd824 */ /* 0x001fe400078e0203 */
[----:B------:R-:W-:Y:S04]  /*0c20*/  @!P5 STS [R19+0x7fc], R3 ;  /* 0x0007fc031300d388 */ /* 0x000fe80000000800 */
[----:B------:R-:W-:Y:S01]  /*0c30*/  @!P5 STS [R18+-0x4], R31 ;  /* 0xfffffc1f1200d388 */ /* 0x000fe20000000800 */
[----:B------:R-:W-:Y:S01]  /*0c40*/  BAR.SYNC.DEFER_BLOCKING 0x0 ;  /* 0x0000000000007b1d */ /* 0x000fe20000010000 */
[----:B------:R-:W-:-:S05]  /*0c50*/  ISETP.GT.U32.AND P5, PT, R7, 0x7f, PT ;  /* 0x0000007f0700780c */ /* 0x000fca0003fa4070 */
[----:B------:R-:W-:Y:S04]  /*0c60*/  @!P4 LDS R28, [R17+-0x4] ;  /* 0xfffffc00111cc984 */ /* 0x000fe80000000800 */
[----:B------:R-:W0:Y:S02]  /*0c70*/  @!P4 LDS R30, [R15+-0x4] ;  /* 0xfffffc000f1ec984 */ /* 0x000e240000000800 */
[----:B0-----:R-:W-:Y:S02]  /*0c80*/  @!P4 IMAD.IADD R28, R28, 0x1, R30 ;  /* 0x000000011c1cc824 */ /* 0x001fe400078e021e */
[----:B------:R-:W-:Y:S04]  /*0c90*/  @!P4 STS [R17+-0x4], R30 ;  /* 0xfffffc1e1100c388 */ /* 0x000fe80000000800 */
[----:B------:R-:W-:Y:S01]  /*0ca0*/  @!P4 STS [R15+-0x4], R28 ;  /* 0xfffffc1c0f00c388 */ /* 0x000fe20000000800 */
[----:B------:R-:W-:Y:S06]  /*0cb0*/  BAR.SYNC.DEFER_BLOCKING 0x0 ;  /* 0x0000000000007b1d */ /* 0x000fec0000010000 */
[----:B------:R-:W-:Y:S04]  /*0cc0*/  @!P3 LDS R2, [R14+-0x4] ;  /* 0xfffffc000e02b984 */ /* 0x000fe80000000800 */
[----:B------:R-:W0:Y:S02]  /*0cd0*/  @!P3 LDS R29, [R27+-0x4] ;  /* 0xfffffc001b1db984 */ /* 0x000e240000000800 */
[----:B0-----:R-:W-:-:S02]  /*0ce0*/  @!P3 IMAD.IADD R2, R2, 0x1, R29 ;  /* 0x000000010202b824 */ /* 0x001fc400078e021d */
        /* <DEDUP_REMOVED lines=20> */
[----:B------:R-:W-:Y:S01]  /*0e30*/  BAR.SYNC.DEFER_BLOCKING 0x0 ;  /* 0x0000000000007b1d */ /* 0x000fe20000010000 */
[----:B------:R-:W-:-:S05]  /*0e40*/  ISETP.GT.U32.AND P0, PT, R7, 0x1ff, PT ;  /* 0x000001ff0700780c */ /* 0x000fca0003f04070 */
[----:B------:R-:W-:Y:S04]  /*0e50*/  @!P5 LDS R2, [R13+-0x4] ;  /* 0xfffffc000d02d984 */ /* 0x000fe80000000800 */
[----:B------:R-:W0:Y:S02]  /*0e60*/  @!P5 LDS R30, [R22+-0x4] ;  /* 0xfffffc00161ed984 */ /* 0x000e240000000800 */
[----:B0-----:R-:W-:Y:S02]  /*0e70*/  @!P5 IMAD.IADD R31, R2, 0x1, R30 ;  /* 0x00000001021fd824 */ /* 0x001fe400078e021e */
[----:B------:R0:W-:Y:S04]  /*0e80*/  @!P5 STS [R13+-0x4], R30 ;  /* 0xfffffc1e0d00d388 */ /* 0x0001e80000000800 */
[----:B------:R-:W-:Y:S01]  /*0e90*/  @!P5 STS [R22+-0x4], R31 ;  /* 0xfffffc1f1600d388 */ /* 0x000fe20000000800 */
[----:B------:R-:W-:Y:S01]  /*0ea0*/  BAR.SYNC.DEFER_BLOCKING 0x0 ;  /* 0x0000000000007b1d */ /* 0x000fe20000010000 */
[----:B0-----:R-:W-:-:S05]  /*0eb0*/  IMAD.U32 R30, RZ, RZ, UR8 ;  /* 0x00000008ff1e7e24 */ /* 0x001fca000f8e00ff */
        /* <DEDUP_REMOVED lines=9> */
[----:B------:R0:W-:Y:S04]  /*0f50*/  @!P0 STS [R10+-0x4], R29 ;  /* 0xfffffc1d0a008388 */ /* 0x0001e80000000800 */
[----:B------:R-:W-:Y:S01]  /*0f60*/  @!P0 STS [R12+-0x4], R31 ;  /* 0xfffffc1f0c008388 */ /* 0x000fe20000000800 */
[----:B------:R-:W-:Y:S01]  /*0f70*/  BAR.SYNC.DEFER_BLOCKING 0x0 ;  /* 0x0000000000007b1d */ /* 0x000fe20000010000 */
[----:B0-----:R-:W-:-:S05]  /*0f80*/  IMAD.U32 R29, RZ, RZ, UR8 ;  /* 0x00000008ff1d7e24 */ /* 0x001fca000f8e00ff */
[----:B------:R-:W-:Y:S04]  /*0f90*/  LDS R2, [R4] ;  /* 0x0000000004027984 */ /* 0x000fe80000000800 */
[----:B------:R-:W0:Y:S02]  /*0fa0*/  LDS R33, [R0+0x4] ;  /* 0x0000040000217984 */ /* 0x000e240000000800 */
[----:B0-----:R-:W-:Y:S02]  /*0fb0*/  IMAD.IADD R35, R2, 0x1, R33 ;  /* 0x0000000102237824 */ /* 0x001fe400078e0221 */
[----:B------:R-:W-:Y:S01]  /*0fc0*/  STS [R4], R33 ;  /* 0x0000002104007388 */ /* 0x000fe20000000800 */
[----:B------:R-:W-:-:S03]  /*0fd0*/  IADD3 R2, P1, PT, R9, UR14, RZ ;  /* 0x0000000e09027c10 */ /* 0x000fc6000ff3e0ff */
[----:B------:R-:W-:Y:S01]  /*0fe0*/  STS [R0+0x4], R35 ;  /* 0x0000042300007388 */ /* 0x000fe20000000800 */
[----:B------:R-:W-:Y:S01]  /*0ff0*/  IADD3.X R3, PT, PT, R8, UR15, RZ, P1, !PT ;  /* 0x0000000f08037c10 */ /* 0x000fe20008ffe4ff */
[----:B------:R-:W-:Y:S01]  /*1000*/  BAR.SYNC.DEFER_BLOCKING 0x0 ;  /* 0x0000000000007b1d */ /* 0x000fe20000010000 */
[----:B------:R-:W-:-:S04]  /*1010*/  LEA R9, P1, R30, R9, 0xd ;  /* 0x000000091e097211 */ /* 0x000fc800078268ff */
[----:B------:R-:W-:Y:S01]  /*1020*/  LEA.HI.X R8, R29, R8, RZ, 0xd, P1 ;  /* 0x000000081d087211 */ /* 0x000fe200008f6cff */
[----:B------:R-:W0:Y:S04]  /*1030*/  LDS R37, [R6] ;  /* 0x0000000006257984 */ /* 0x000e280000000800 */
[----:B------:R-:W1:Y:S04]  /*1040*/  LDS R28, [R5+0x1000] ;  /* 0x00100000051c7984 */ /* 0x000e680000000800 */
[----:B0-----:R0:W-:Y:S04]  /*1050*/  STG.E desc[UR10][R2.64], R37 ;  /* 0x0000002502007986 */ /* 0x0011e8000c10190a */
[----:B-1----:R0:W-:Y:S01]  /*1060*/  STG.E desc[UR10][R2.64+0x1000], R28 ;  /* 0x0010001c02007986 */ /* 0x0021e2000c10190a */
[----:B------:R-:W-:Y:S05]  /*1070*/  BRA.U !UP0, `(.L_x_18) ;  /* 0xfffffff508847547 */ /* 0x000fea000b83ffff */
[----:B------:R-:W-:Y:S05]  /*1080*/  EXIT ;  /* 0x000000000000794d */ /* 0x000fea0003800000 */
.L_x_19:
        /* <DEDUP_REMOVED lines=15> */
.L_x_162:


//--------------------- .text._Z4scanIiLi2048EEvlPT_PKS0_ --------------------------
	.section	.text._Z4scanIiLi2048EEvlPT_PKS0_,"ax",@progbits
	.align	128
        .global         _Z4scanIiLi2048EEvlPT_PKS0_
        .type           _Z4scanIiLi2048EEvlPT_PKS0_,@function
        .size           _Z4scanIiLi2048EEvlPT_PKS0_,(.L_x_163 - _Z4scanIiLi2048EEvlPT_PKS0_)
        .other          _Z4scanIiLi2048EEvlPT_PKS0_,@"STO_CUDA_ENTRY STV_DEFAULT"
_Z4scanIiLi2048EEvlPT_PKS0_:
.text._Z4scanIiLi2048EEvlPT_PKS0_:
        /* <DEDUP_REMOVED lines=19> */
[C---:B------:R-:W-:Y:S02]  /*0130*/  IMAD.SHL.U32 R3, R21.reuse, 0x80, RZ ;  /* 0x0000008015037824 */ /* 0x040fe400078e00ff */
[----:B------:R-:W-:Y:S01]  /*0140*/  IMAD.IADD R18, R18, 0x1, R19 ;  /* 0x0000000112127824 */ /* 0x000fe200078e0213 */
[C---:B------:R-:W-:Y:S01]  /*0150*/  LOP3.LUT R8, R0.reuse, 0xffffffe0, RZ, 0x3c, !PT ;  /* 0xffffffe000087812 */ /* 0x040fe200078e3cff */
[C---:B------:R-:W-:Y:S02]  /*0160*/  IMAD.SHL.U32 R2, R21.reuse, 0x100, RZ ;  /* 0x0000010015027824 */ /* 0x040fe400078e00ff */
[----:B------:R-:W-:Y:S01]  /*0170*/  IMAD.SHL.U32 R7, R21, 0x200, RZ ;  /* 0x0000020015077824 */ /* 0x000fe200078e00ff */
[----:B------:R-:W-:Y:S01]  /*0180*/  IADD3 R17, PT, PT, R5, 0x8, R18 ;  /* 0x0000000805117810 */ /* 0x000fe20007ffe012 */
[----:B------:R-:W-:Y:S01]  /*0190*/  IMAD.SHL.U32 R9, R21, 0x400, RZ ;  /* 0x0000040015097824 */ /* 0x000fe200078e00ff */
[----:B------:R-:W-:Y:S01]  /*01a0*/  LOP3.LUT R5, R5, 0xfffffff0, RZ, 0x3c, !PT ;  /* 0xfffffff005057812 */ /* 0x000fe200078e3cff */
[----:B------:R-:W-:Y:S01]  /*01b0*/  IMAD.SHL.U32 R11, R21, 0x800, RZ ;  /* 0x00000800150b7824 */ /* 0x000fe200078e00ff */
[----:B------:R-:W-:-:S04]  /*01c0*/  IADD3 R16, PT, PT, R0, 0x10, R17 ;  /* 0x0000001000107810 */ /* 0x000fc80007ffe011 */
[----:B------:R-:W-:Y:S02]  /*01d0*/  IADD3 R15, PT, PT, R3, 0x20, R16 ;  /* 0x00000020030f7810 */ /* 0x000fe40007ffe010 */
[----:B------:R-:W-:Y:S02]  /*01e0*/  LOP3.LUT R13, R11, 0xfffffc00, RZ, 0x3c, !PT ;  /* 0xfffffc000b0d7812 */ /* 0x000fe400078e3cff */
[C---:B------:R-:W-:Y:S02]  /*01f0*/  IADD3 R14, PT, PT, R2.reuse, 0x40, R15 ;  /* 0x00000040020e7810 */ /* 0x040fe40007ffe00f */
[----:B------:R-:W-:Y:S02]  /*0200*/  LOP3.LUT R2, R2, 0xffffff80, RZ, 0x3c, !PT ;  /* 0xffffff8002027812 */ /* 0x000fe400078e3cff */
[C---:B------:R-:W-:Y:S02]  /*0210*/  IADD3 R12, PT, PT, R7.reuse, 0x80, R14 ;  /* 0x00000080070c7810 */ /* 0x040fe40007ffe00e */
[----:B------:R-:W-:-:S02]  /*0220*/  LOP3.LUT R7, R7, 0xffffff00, RZ, 0x3c, !PT ;  /* 0xffffff0007077812 */ /* 0x000fc400078e3cff */
[C---:B------:R-:W-:Y:S02]  /*0230*/  IADD3 R4, PT, PT, R9.reuse, 0x100, R12 ;  /* 0x0000010009047810 */ /* 0x040fe40007ffe00c */
[----:B------:R-:W-:Y:S02]  /*0240*/  LOP3.LUT R9, R9, 0xfffffe00, RZ, 0x3c, !PT ;  /* 0xfffffe0009097812 */ /* 0x000fe400078e3cff */
[----:B------:R-:W-:Y:S02]  /*0250*/  IADD3 R4, PT, PT, R11, 0x200, R4 ;  /* 0x000002000b047810 */ /* 0x000fe40007ffe004 */
[----:B------:R-:W-:-:S03]  /*0260*/  LOP3.LUT R11, R3, 0xffffffc0, RZ, 0x3c, !PT ;  /* 0xffffffc0030b7812 */ /* 0x000fc600078e3cff */
[----:B------:R-:W-:Y:S02]  /*0270*/  IMAD.IADD R4, R4, 0x1, R13 ;  /* 0x0000000104047824 */ /* 0x000fe400078e020d */
[----:B------:R-:W0:Y:S02]  /*0280*/  LDC R13, c[0x0][0x370] ;  /* 0x0000dc00ff0d7b82 */ /* 0x000e240000000800 */
[----:B------:R-:W-:Y:S02]  /*0290*/  IMAD.IADD R4, R9, 0x1, R4 ;  /* 0x0000000109047824 */ /* 0x000fe400078e0204 */
[----:B------:R-:W-:-:S03]  /*02a0*/  IMAD.MOV.U32 R9, RZ, RZ, RZ ;  /* 0x000000ffff097224 */ /* 0x000fc600078e00ff */
[----:B------:R-:W-:Y:S02]  /*02b0*/  IADD3 R7, PT, PT, R7, 0x400, R4 ;  /* 0x0000040007077810 */ /* 0x000fe40007ffe004 */
[----:B------:R-:W-:Y:S02]  /*02c0*/  SHF.L.U64.HI R23, R10, 0xd, R9 ;  /* 0x0000000d0a177819 */ /* 0x000fe40000010209 */
[----:B------:R-:W-:Y:S01]  /*02d0*/  IADD3 R11, PT, PT, R11, R7, R2 ;  /* 0x000000070b0b7210 */ /* 0x000fe20007ffe002 */
[----:B------:R-:W-:-:S04]  /*02e0*/  IMAD.WIDE.U32 R2, R21, 0x8, RZ ;  /* 0x0000000815027825 */ /* 0x000fc800078e00ff */
[----:B------:R-:W-:Y:S01]  /*02f0*/  IMAD.SHL.U32 R7, R10, 0x2000, RZ ;  /* 0x000020000a077824 */ /* 0x000fe200078e00ff */
[----:B------:R-:W-:Y:S01]  /*0300*/  LOP3.LUT R20, R23, R3, RZ, 0xfc, !PT ;  /* 0x0000000317147212 */ /* 0x000fe200078efcff */
[----:B------:R-:W-:Y:S01]  /*0310*/  IMAD.IADD R8, R11, 0x1, R8 ;  /* 0x000000010b087824 */ /* 0x000fe200078e0208 */
[----:B------:R-:W-:Y:S02]  /*0320*/  LEA R23, R21, UR4, 0x3 ;  /* 0x0000000415177c11 */ /* 0x000fe4000f8e18ff */
[----:B------:R-:W-:Y:S01]  /*0330*/  LOP3.LUT R0, R7, R2, RZ, 0xfc, !PT ;  /* 0x0000000207007212 */ /* 0x000fe200078efcff */
[----:B--234-:R-:W-:-:S07]  /*0340*/  IMAD.IADD R22, R8, 0x1, R5 ;  /* 0x0000000108167824 */ /* 0x01cfce00078e0205 */
.L_x_20:
[----:B------:R-:W-:-:S04]  /*0350*/  IADD3 R2, P0, PT, R0, UR10, RZ ;  /* 0x0000000a00027c10 */ /* 0x000fc8000ff1e0ff */
[----:B-1----:R-:W-:-:S05]  /*0360*/  IADD3.X R3, PT, PT, R20, UR11, RZ, P0, !PT ;  /* 0x0000000b14037c10 */ /* 0x002fca00087fe4ff */
[----:B------:R-:W2:Y:S04]  /*0370*/  LDG.E.CONSTANT R4, desc[UR8][R2.64] ;  /* 0x0000000802047981 */ /* 0x000ea8000c1e9900 */
[----:B------:R-:W2:Y:S01]  /*0380*/  LDG.E.CONSTANT R5, desc[UR8][R2.64+0x4] ;  /* 0x0000040802057981 */ /* 0x000ea2000c1e9900 */
[C---:B------:R-:W-:Y:S02]  /*0390*/  ISETP.GT.U32.AND P3, PT, R21.reuse, 0xff, PT ;  /* 0x000000ff1500780c */ /* 0x040fe40003f64070 */
[C---:B------:R-:W-:Y:S02]  /*03a0*/  ISETP.GT.U32.AND P2, PT, R21.reuse, 0x7f, PT ;  /* 0x0000007f1500780c */ /* 0x040fe40003f44070 */
[C---:B------:R-:W-:Y:S02]  /*03b0*/  ISETP.GT.U32.AND P0, PT, R21.reuse, 0x3f, PT ;  /* 0x0000003f1500780c */ /* 0x040fe40003f04070 */
[----:B------:R-:W-:-:S02]  /*03c0*/  ISETP.GT.U32.AND P4, PT, R21, 0x3, PT ;  /* 0x000000031500780c */ /* 0x000fc40003f84070 */
[C---:B------:R-:W-:Y:S02]  /*03d0*/  ISETP.GT.U32.AND P5, PT, R21.reuse, 0x1, PT ;  /* 0x000000011500780c */ /* 0x040fe40003fa4070 */
[----:B------:R-:W-:-:S13]  /*03e0*/  ISETP.NE.AND P6, PT, R21, RZ, PT ;  /* 0x000000ff1500720c */ /* 0x000fda0003fc5270 */
[----:B------:R-:W1:Y:S01]  /*03f0*/  @!P6 S2R R27, SR_CgaCtaId ;  /* 0x00000000001be919 */ /* 0x000e620000008800 */
[----:B------:R-:W3:Y:S01]  /*0400*/  @!P6 S2R R29, SR_CgaCtaId ;  /* 0x00000000001de919 */ /* 0x000ee20000008800 */
[----:B--2---:R-:W-:Y:S01]  /*0410*/  STS.64 [R23], R4 ;  /* 0x0000000417007388 */ /* 0x004fe20000000a00 */
[----:B------:R-:W-:Y:S06]  /*0420*/  BAR.SYNC.DEFER_BLOCKING 0x0 ;  /* 0x0000000000007b1d */ /* 0x000fec0000010000 */
[----:B------:R-:W2:Y:S02]  /*0430*/  LDS.64 R6, [R23] ;  /* 0x0000000017067984 */ /* 0x000ea40000000a00 */
[----:B--2---:R-:W-:-:S05]  /*0440*/  IMAD.IADD R6, R6, 0x1, R7 ;  /* 0x0000000106067824 */ /* 0x004fca00078e0207 */
[----:B------:R-:W-:Y:S01]  /*0450*/  STS [R23+0x4], R6 ;  /* 0x0000040617007388 */ /* 0x000fe20000000800 */
[----:B------:R-:W-:Y:S06]  /*0460*/  BAR.SYNC.DEFER_BLOCKING 0x0 ;  /* 0x0000000000007b1d */ /* 0x000fec0000010000 */
[----:B------:R-:W-:Y:S04]  /*0470*/  @!P1 LDS R7, [R19+0x4] ;  /* 0x0000040013079984 */ /* 0x000fe80000000800 */
[----:B------:R-:W2:Y:S02]  /*0480*/  @!P1 LDS R24, [R19+0xc] ;  /* 0x00000c0013189984 */ /* 0x000ea40000000800 */
[----:B--2---:R-:W-:-:S05]  /*0490*/  @!P1 IMAD.IADD R24, R7, 0x1, R24 ;  /* 0x0000000107189824 */ /* 0x004fca00078e0218 */
[----:B------:R2:W-:Y:S01]  /*04a0*/  @!P1 STS [R19+0xc], R24 ;  /* 0x00000c1813009388 */ /* 0x0005e20000000800 */
[----:B------:R-:W-:Y:S01]  /*04b0*/  BAR.SYNC.DEFER_BLOCKING 0x0 ;  /* 0x0000000000007b1d */ /* 0x000fe20000010000 */
[----:B------:R-:W-:Y:S02]  /*04c0*/  ISETP.GT.U32.AND P1, PT, R21, 0x1f, PT ;  /* 0x0000001f1500780c */ /* 0x000fe40003f24070 */
[----:B--2---:R-:W-:-:S04]  /*04d0*/  @!P6 MOV R24, 0x400 ;  /* 0x000004000018e802 */ /* 0x004fc80000000f00 */
[----:B-1----:R-:W-:Y:S01]  /*04e0*/  @!P6 LEA R26, R27, R24, 0x18 ;  /* 0x000000181b1ae211 */ /* 0x002fe200078ec0ff */
[----:B------:R-:W-:Y:S04]  /*04f0*/  @!P3 LDS R2, [R18+0x4] ;  /* 0x000004001202b984 */ /* 0x000fe80000000800 */
[----:B------:R-:W1:Y:S02]  /*0500*/  @!P3 LDS R3, [R18+0x14] ;  /* 0x000014001203b984 */ /* 0x000e640000000800 */
[----:B-1----:R-:W-:-:S05]  /*0510*/  @!P3 IMAD.IADD R3, R2, 0x1, R3 ;  /* 0x000000010203b824 */ /* 0x002fca00078e0203 */
[----:B------:R-:W-:Y:S01]  /*0520*/  @!P3 STS [R18+0x14], R3 ;  /* 0x000014031200b388 */ /* 0x000fe20000000800 */
[----:B------:R-:W-:Y:S01]  /*0530*/  BAR.SYNC.DEFER_BLOCKING 0x0 ;  /* 0x0000000000007b1d */ /* 0x000fe20000010000 */
[----:B------:R-:W-:-:S05]  /*0540*/  ISETP.GT.U32.AND P3, PT, R21, 0x7, PT ;  /* 0x000000071500780c */ /* 0x000fca0003f64070 */
        /* <DEDUP_REMOVED lines=10> */
[----:B------:R-:W-:Y:S06]  /*05f0*/  BAR.SYNC.DEFER_BLOCKING 0x0 ;  /* 0x0000000000007b1d */ /* 0x000fec0000010000 */
[----:B------:R-:W-:Y:S04]  /*0600*/  @!P1 LDS R3, [R15+0x3c] ;  /* 0x00003c000f039984 */ /* 0x000fe80000000800 */
[----:B------:R-:W1:Y:S02]  /*0610*/  @!P1 LDS R4, [R15+0xbc] ;  /* 0x0000bc000f049984 */ /* 0x000e640000000800 */
[----:B-1----:R-:W-:-:S05]  /*0620*/  @!P1 IMAD.IADD R4, R3, 0x1, R4 ;  /* 0x0000000103049824 */ /* 0x002fca00078e0204 */
[----:B------:R-:W-:Y:S01]  /*0630*/  @!P1 STS [R15+0xbc], R4 ;  /* 0x0000bc040f009388 */ /* 0x000fe20000000800 */
[----:B------:R-:W-:Y:S06]  /*0640*/  BAR.SYNC.DEFER_BLOCKING 0x0 ;  /* 0x0000000000007b1d */ /* 0x000fec0000010000 */
[----:B------:R-:W-:Y:S04]  /*0650*/  @!P2 LDS R2, [R14+0x7c] ;  /* 0x00007c000e02a984 */ /* 0x000fe80000000800 */
[----:B------:R-:W1:Y:S02]  /*0660*/  @!P2 LDS R3, [R14+0x17c] ;  /* 0x00017c000e03a984 */ /* 0x000e640000000800 */
[----:B-1----:R-:W-:-:S02]  /*0670*/  @!P2 IMAD.IADD R5, R2, 0x1, R3 ;  /* 0x000000010205a824 */ /* 0x002fc400078e0203 */
[----:B------:R-:W-:-:S03]  /*0680*/  IMAD.SHL.U32 R3, R21, 0x400, RZ ;  /* 0x0000040015037824 */ /* 0x000fc600078e00ff */
[----:B------:R1:W-:Y:S01]  /*0690*/  @!P2 STS [R14+0x17c], R5 ;  /* 0x00017c050e00a388 */ /* 0x0003e20000000800 */
[----:B------:R-:W-:Y:S01]  /*06a0*/  BAR.SYNC.DEFER_BLOCKING 0x0 ;  /* 0x0000000000007b1d */ /* 0x000fe20000010000 */
[----:B-1----:R-:W-:-:S05]  /*06b0*/  IMAD.SHL.U32 R5, R21, 0x800, RZ ;  /* 0x0000080015057824 */ /* 0x002fca00078e00ff */
[----:B------:R-:W-:Y:S04]  /*06c0*/  @!P3 LDS R2, [R12+0xfc] ;  /* 0x0000fc000c02b984 */ /* 0x000fe80000000800 */
[----:B------:R-:W1:Y:S02]  /*06d0*/  @!P3 LDS R7, [R12+0x2fc] ;  /* 0x0002fc000c07b984 */ /* 0x000e640000000800 */
[----:B-1----:R-:W-:Y:S01]  /*06e0*/  @!P3 IMAD.IADD R7, R2, 0x1, R7 ;  /* 0x000000010207b824 */ /* 0x002fe200078e0207 */
[C---:B------:R-:W-:Y:S02]  /*06f0*/  IADD3 R2, PT, PT, R3.reuse, 0x100, R12 ;  /* 0x0000010003027810 */ /* 0x040fe40007ffe00c */
[----:B------:R-:W-:Y:S02]  /*0700*/  LOP3.LUT R3, R3, 0xfffffe00, RZ, 0x3c, !PT ;  /* 0xfffffe0003037812 */ /* 0x000fe400078e3cff */
[----:B------:R-:W-:Y:S01]  /*0710*/  @!P3 STS [R12+0x2fc], R7 ;  /* 0x0002fc070c00b388 */ /* 0x000fe20000000800 */
[----:B------:R-:W-:Y:S06]  /*0720*/  BAR.SYNC.DEFER_BLOCKING 0x0 ;  /* 0x0000000000007b1d */ /* 0x000fec0000010000 */
[----:B------:R-:W-:Y:S04]  /*0730*/  @!P4 LDS R4, [R2+0x1fc] ;  /* 0x0001fc000204c984 */ /* 0x000fe80000000800 */
[----:B------:R-:W1:Y:S02]  /*0740*/  @!P4 LDS R25, [R2+0x5fc] ;  /* 0x0005fc000219c984 */ /* 0x000e640000000800 */
[----:B-1----:R-:W-:Y:S01]  /*0750*/  @!P4 IMAD.IADD R25, R4, 0x1, R25 ;  /* 0x000000010419c824 */ /* 0x002fe200078e0219 */
[----:B------:R-:W-:-:S02]  /*0760*/  IADD3 R4, PT, PT, R5, 0x200, R2 ;  /* 0x0000020005047810 */ /* 0x000fc40007ffe002 */
[----:B------:R-:W-:Y:S02]  /*0770*/  LOP3.LUT R5, R5, 0xfffffc00, RZ, 0x3c, !PT ;  /* 0xfffffc0005057812 */ /* 0x000fe400078e3cff */
[----:B------:R-:W-:Y:S01]  /*0780*/  @!P4 STS [R2+0x5fc], R25 ;  /* 0x0005fc190200c388 */ /* 0x000fe20000000800 */
[----:B------:R-:W-:Y:S06]  /*0790*/  BAR.SYNC.DEFER_BLOCKING 0x0 ;  /* 0x0000000000007b1d */ /* 0x000fec0000010000 */
[----:B------:R-:W-:Y:S04]  /*07a0*/  @!P5 LDS R6, [R4+0x3fc] ;  /* 0x0003fc000406d984 */ /* 0x000fe80000000800 */
[----:B------:R-:W1:Y:S02]  /*07b0*/  @!P5 LDS R7, [R4+0xbfc] ;  /* 0x000bfc000407d984 */ /* 0x000e640000000800 */
[----:B-1----:R-:W-:Y:S01]  /*07c0*/  @!P5 IMAD.IADD R7, R6, 0x1, R7 ;  /* 0x000000010607d824 */ /* 0x002fe200078e0207 */
[----:B------:R-:W-:-:S04]  /*07d0*/  @!P6 MOV R6, 0x400 ;  /* 0x000004000006e802 */ /* 0x000fc80000000f00 */
[----:B------:R-:W-:Y:S01]  /*07e0*/  @!P5 STS [R4+0xbfc], R7 ;  /* 0x000bfc070400d388 */ /* 0x000fe20000000800 */
[----:B---3--:R-:W-:Y:S01]  /*07f0*/  @!P6 LEA R29, R29, R6, 0x18 ;  /* 0x000000061d1de211 */ /* 0x008fe200078ec0ff */
[----:B------:R-:W-:Y:S06]  /*0800*/  BAR.SYNC.DEFER_BLOCKING 0x0 ;  /* 0x0000000000007b1d */ /* 0x000fec0000010000 */
[----:B------:R1:W-:Y:S02]  /*0810*/  @!P6 STS [R26+0x1ffc], RZ ;  /* 0x001ffcff1a00e388 */ /* 0x0003e40000000800 */
[----:B------:R-:W-:Y:S01]  /*0820*/  BAR.SYNC.DEFER_BLOCKING 0x0 ;  /* 0x0000000000007b1d */ /* 0x000fe20000010000 */
[----:B-1----:R-:W-:-:S04]  /*0830*/  IMAD.IADD R26, R4, 0x1, R5 ;  /* 0x00000001041a7824 */ /* 0x002fc800078e0205 */
[----:B------:R-:W-:Y:S01]  /*0840*/  IMAD.IADD R28, R3, 0x1, R26 ;  /* 0x00000001031c7824 */ /* 0x000fe200078e021a */
[----:B------:R-:W-:Y:S04]  /*0850*/  @!P6 LDS R6, [R29+0xffc] ;  /* 0x000ffc001d06e984 */ /* 0x000fe80000000800 */
[----:B------:R-:W1:Y:S02]  /*0860*/  @!P6 LDS R25, [R29+0x1ffc] ;  /* 0x001ffc001d19e984 */ /* 0x000e640000000800 */
[----:B-1----:R-:W-:Y:S02]  /*0870*/  @!P6 IMAD.IADD R6, R6, 0x1, R25 ;  /* 0x000000010606e824 */ /* 0x002fe400078e0219 */
[----:B------:R-:W-:Y:S04]  /*0880*/  @!P6 STS [R29+0xffc], R25 ;  /* 0x000ffc191d00e388 */ /* 0x000fe80000000800 */
[----:B------:R-:W-:Y:S01]  /*0890*/  @!P6 STS [R29+0x1ffc], R6 ;  /* 0x001ffc061d00e388 */ /* 0x000fe20000000800 */
[----:B------:R-:W-:Y:S01]  /*08a0*/  BAR.SYNC.DEFER_BLOCKING 0x0 ;  /* 0x0000000000007b1d */ /* 0x000fe20000010000 */
[----:B------:R-:W-:-:S05]  /*08b0*/  ISETP.GT.U32.AND P6, PT, R21, 0xff, PT ;  /* 0x000000ff1500780c */ /* 0x000fca0003fc4070 */
[----:B------:R-:W-:Y:S04]  /*08c0*/  @!P5 LDS R24, [R4+0x3fc] ;  /* 0x0003fc000418d984 */ /* 0x000fe80000000800 */
[----:B------:R-:W1:Y:S02]  /*08d0*/  @!P5 LDS R7, [R4+0xbfc] ;  /* 0x000bfc000407d984 */ /* 0x000e640000000800 */
[----:B-1----:R-:W-:Y:S02]  /*08e0*/  @!P5 IMAD.IADD R27, R24, 0x1, R7 ;  /* 0x00000001181bd824 */ /* 0x002fe400078e0207 */
[----:B------:R1:W-:Y:S04]  /*08f0*/  @!P5 STS [R4+0x3fc], R7 ;  /* 0x0003fc070400d388 */ /* 0x0003e80000000800 */
[----:B------:R-:W-:Y:S01]  /*0900*/  @!P5 STS [R4+0xbfc], R27 ;  /* 0x000bfc1b0400d388 */ /* 0x000fe20000000800 */
[----:B------:R-:W-:Y:S01]  /*0910*/  BAR.SYNC.DEFER_BLOCKING 0x0 ;  /* 0x0000000000007b1d */ /* 0x000fe20000010000 */
[C---:B------:R-:W-:Y:S01]  /*0920*/  ISETP.GT.U32.AND P5, PT, R21.reuse, 0x7f, PT ;  /* 0x0000007f1500780c */ /* 0x040fe20003fa4070 */
[----:B-1----:R-:W-:-:S05]  /*0930*/  IMAD.SHL.U32 R7, R21, 0x200, RZ ;  /* 0x0000020015077824 */ /* 0x002fca00078e00ff */
[----:B------:R-:W-:-:S05]  /*0940*/  LOP3.LUT R7, R7, 0xffffff00, RZ, 0x3c, !PT ;  /* 0xffffff0007077812 */ /* 0x000fca00078e3cff */
[----:B------:R-:W-:Y:S01]  /*0950*/  IMAD.IADD R24, R7, 0x1, R28 ;  /* 0x0000000107187824 */ /* 0x000fe200078e021c */
[----:B------:R-:W-:Y:S04]  /*0960*/  @!P4 LDS R5, [R26+0x3fc] ;  /* 0x0003fc001a05c984 */ /* 0x000fe80000000800 */
[----:B------:R-:W1:Y:S02]  /*0970*/  @!P4 LDS R6, [R2+0x5fc] ;  /* 0x0005fc000206c984 */ /* 0x000e640000000800 */
[----:B-1----:R-:W-:Y:S02]  /*0980*/  @!P4 IMAD.IADD R5, R5, 0x1, R6 ;  /* 0x000000010505c824 */ /* 0x002fe400078e0206 */
[----:B------:R1:W-:Y:S04]  /*0990*/  @!P4 STS [R26+0x3fc], R6 ;  /* 0x0003fc061a00c388 */ /* 0x0003e80000000800 */
[----:B------:R-:W-:Y:S01]  /*09a0*/  @!P4 STS [R2+0x5fc], R5 ;  /* 0x0005fc050200c388 */ /* 0x000fe20000000800 */
[----:B------:R-:W-:Y:S01]  /*09b0*/  BAR.SYNC.DEFER_BLOCKING 0x0 ;  /* 0x0000000000007b1d */ /* 0x000fe20000010000 */
[----:B-1----:R-:W-:-:S05]  /*09c0*/  @!P1 IMAD.SHL.U32 R6, R21, 0x100, RZ ;  /* 0x0000010015069824 */ /* 0x002fca00078e00ff */
[----:B------:R-:W-:-:S05]  /*09d0*/  @!P1 LOP3.LUT R25, R6, 0xffffff80, RZ, 0x3c, !PT ;  /* 0xffffff8006199812 */ /* 0x000fca00078e3cff */
[----:B------:R-:W-:Y:S01]  /*09e0*/  @!P1 IMAD.IADD R26, R25, 0x1, R24 ;  /* 0x00000001191a9824 */ /* 0x000fe200078e0218 */
[----:B------:R-:W-:Y:S04]  /*09f0*/  @!P3 LDS R3, [R28+0x3fc] ;  /* 0x0003fc001c03b984 */ /* 0x000fe80000000800 */
[----:B------:R-:W1:Y:S02]  /*0a00*/  @!P3 LDS R4, [R12+0x2fc] ;  /* 0x0002fc000c04b984 */ /* 0x000e640000000800 */
[----:B-1----:R-:W-:Y:S02]  /*0a10*/  @!P3 IMAD.IADD R3, R3, 0x1, R4 ;  /* 0x000000010303b824 */ /* 0x002fe400078e0204 */
[----:B------:R-:W-:Y:S04]  /*0a20*/  @!P3 STS [R28+0x3fc], R4 ;  /* 0x0003fc041c00b388 */ /* 0x000fe80000000800 */
[----:B------:R-:W-:Y:S01]  /*0a30*/  @!P3 STS [R12+0x2fc], R3 ;  /* 0x0002fc030c00b388 */ /* 0x000fe20000000800 */
[----:B------:R-:W-:Y:S06]  /*0a40*/  BAR.SYNC.DEFER_BLOCKING 0x0 ;  /* 0x0000000000007b1d */ /* 0x000fec0000010000 */
[----:B------:R-:W-:Y:S04]  /*0a50*/  @!P2 LDS R2, [R24+0x3fc] ;  /* 0x0003fc001802a984 */ /* 0x000fe80000000800 */
[----:B------:R-:W1:Y:S02]  /*0a60*/  @!P2 LDS R5, [R14+0x17c] ;  /* 0x00017c000e05a984 */ /* 0x000e640000000800 */
[----:B-1----:R-:W-:-:S02]  /*0a70*/  @!P2 IMAD.IADD R7, R2, 0x1, R5 ;  /* 0x000000010207a824 */ /* 0x002fc400078e0205 */
        /* <DEDUP_REMOVED lines=8> */
[----:B------:R-:W-:Y:S01]  /*0b00*/  BAR.SYNC.DEFER_BLOCKING 0x0 ;  /* 0x0000000000007b1d */ /* 0x000fe20000010000 */
[----:B------:R-:W-:-:S05]  /*0b10*/  ISETP.GT.U32.AND P1, PT, R21, 0x1ff, PT ;  /* 0x000001ff1500780c */ /* 0x000fca0003f24070 */
[----:B------:R-:W-:Y:S04]  /*0b20*/  @!P0 LDS R4, [R11+-0x4] ;  /* 0xfffffc000b048984 */ /* 0x000fe80000000800 */
[----:B------:R-:W1:Y:S02]  /*0b30*/  @!P0 LDS R6, [R16+0x5c] ;  /* 0x00005c0010068984 */ /* 0x000e640000000800 */
[----:B-1----:R-:W-:Y:S02]  /*0b40*/  @!P0 IMAD.IADD R5, R4, 0x1, R6 ;  /* 0x0000000104058824 */ /* 0x002fe400078e0206 */
[----:B------:R-:W-:Y:S04]  /*0b50*/  @!P0 STS [R11+-0x4], R6 ;  /* 0xfffffc060b008388 */ /* 0x000fe80000000800 */
[----:B------:R1:W-:Y:S01]  /*0b60*/  @!P0 STS [R16+0x5c], R5 ;  /* 0x00005c0510008388 */ /* 0x0003e20000000800 */
[----:B------:R-:W-:Y:S01]  /*0b70*/  BAR.SYNC.DEFER_BLOCKING 0x0 ;  /* 0x0000000000007b1d */ /* 0x000fe20000010000 */
[----:B-1----:R-:W-:-:S05]  /*0b80*/  IMAD.SHL.U32 R5, R21, 0x10, RZ ;  /* 0x0000001015057824 */ /* 0x002fca00078e00ff */
[C---:B------:R-:W-:Y:S02]  /*0b90*/  @!P1 LOP3.LUT R3, R5.reuse, 0xfffffff8, RZ, 0x3c, !PT ;  /* 0xfffffff805039812 */ /* 0x040fe400078e3cff */
[----:B------:R-:W-:-:S03]  /*0ba0*/  IADD3 R28, PT, PT, -R5, 0x18, R18 ;  /* 0x00000018051c7810 */ /* 0x000fc60007ffe112 */
[----:B------:R-:W-:Y:S01]  /*0bb0*/  @!P1 IMAD.IADD R24, R22, 0x1, R3 ;  /* 0x0000000116189824 */ /* 0x000fe200078e0203 */
[----:B------:R-:W-:Y:S04]  /*0bc0*/  @!P5 LDS R4, [R8+-0x4] ;  /* 0xfffffc000804d984 */ /* 0x000fe80000000800 */
[----:B------:R-:W1:Y:S02]  /*0bd0*/  @!P5 LDS R7, [R17+0x2c] ;  /* 0x00002c001107d984 */ /* 0x000e640000000800 */
[----:B-1----:R-:W-:Y:S02]  /*0be0*/  @!P5 IMAD.IADD R4, R4, 0x1, R7 ;  /* 0x000000010404d824 */ /* 0x002fe400078e0207 */
[----:B------:R-:W-:Y:S04]  /*0bf0*/  @!P5 STS [R8+-0x4], R7 ;  /* 0xfffffc070800d388 */ /* 0x000fe80000000800 */
[----:B------:R1:W-:Y:S01]  /*0c00*/  @!P5 STS [R17+0x2c], R4 ;  /* 0x00002c041100d388 */ /* 0x0003e20000000800 */
[----:B------:R-:W-:Y:S01]  /*0c10*/  BAR.SYNC.DEFER_BLOCKING 0x0 ;  /* 0x0000000000007b1d */ /* 0x000fe20000010000 */
[----:B-1----:R-:W-:-:S02]  /*0c20*/  IADD3 R4, P0, PT, R0, UR14, RZ ;  /* 0x0000000e00047c10 */ /* 0x002fc4000ff1e0ff */
[C---:B0-----:R-:W-:Y:S02]  /*0c30*/  LEA R0, P2, R13.reuse, R0, 0xd ;  /* 0x000000000d007211 */ /* 0x041fe400078468ff */
[----:B------:R-:W-:Y:S02]  /*0c40*/  IADD3.X R5, PT, PT, R20, UR15, RZ, P0, !PT ;  /* 0x0000000f14057c10 */ /* 0x000fe400087fe4ff */
[C---:B------:R-:W-:Y:S02]  /*0c50*/  IADD3 R10, P0, PT, R13.reuse, R10, RZ ;  /* 0x0000000a0d0a7210 */ /* 0x040fe40007f1e0ff */
[----:B------:R-:W-:-:S03]  /*0c60*/  LEA.HI.X R20, R13, R20, RZ, 0xd, P2 ;  /* 0x000000140d147211 */ /* 0x000fc600010f6cff */
[----:B------:R-:W-:Y:S01]  /*0c70*/  IMAD.X R9, RZ, RZ, R9, P0 ;  /* 0x000000ffff097224 */ /* 0x000fe200000e0609 */
[----:B------:R-:W-:-:S04]  /*0c80*/  ISETP.GE.U32.AND P0, PT, R10, UR12, PT ;  /* 0x0000000c0a007c0c */ /* 0x000fc8000bf06070 */
[----:B------:R-:W-:Y:S01]  /*0c90*/  ISETP.GE.AND.EX P0, PT, R9, UR13, PT, P0 ;  /* 0x0000000d09007c0c */ /* 0x000fe2000bf06300 */
[----:B------:R-:W-:Y:S04]  /*0ca0*/  @!P6 LDS R2, [R22+-0x4] ;  /* 0xfffffc001602e984 */ /* 0x000fe80000000800 */
[----:B------:R-:W0:Y:S02]  /*0cb0*/  @!P6 LDS R25, [R18+0x14] ;  /* 0x000014001219e984 */ /* 0x000e240000000800 */
[----:B0-----:R-:W-:Y:S02]  /*0cc0*/  @!P6 IMAD.IADD R27, R2, 0x1, R25 ;  /* 0x00000001021be824 */ /* 0x001fe400078e0219 */
[----:B------:R-:W-:Y:S04]  /*0cd0*/  @!P6 STS [R22+-0x4], R25 ;  /* 0xfffffc191600e388 */ /* 0x000fe80000000800 */
[----:B------:R-:W-:Y:S01]  /*0ce0*/  @!P6 STS [R18+0x14], R27 ;  /* 0x0000141b1200e388 */ /* 0x000fe20000000800 */
[----:B------:R-:W-:Y:S06]  /*0cf0*/  BAR.SYNC.DEFER_BLOCKING 0x0 ;  /* 0x0000000000007b1d */ /* 0x000fec0000010000 */
[----:B------:R-:W-:Y:S04]  /*0d00*/  @!P1 LDS R2, [R24+-0x4] ;  /* 0xfffffc0018029984 */ /* 0x000fe80000000800 */
[----:B------:R-:W0:Y:S02]  /*0d10*/  @!P1 LDS R29, [R28+-0x14] ;  /* 0xffffec001c1d9984 */ /* 0x000e240000000800 */
[----:B0-----:R-:W-:-:S02]  /*0d20*/  @!P1 IMAD.IADD R26, R2, 0x1, R29 ;  /* 0x00000001021a9824 */ /* 0x001fc400078e021d */
[----:B------:R-:W-:Y:S04]  /*0d30*/  @!P1 STS [R24+-0x4], R29 ;  /* 0xfffffc1d18009388 */ /* 0x000fe80000000800 */
[----:B------:R-:W-:Y:S01]  /*0d40*/  @!P1 STS [R28+-0x14], R26 ;  /* 0xffffec1a1c009388 */ /* 0x000fe20000000800 */
[----:B------:R-:W-:Y:S06]  /*0d50*/  BAR.SYNC.DEFER_BLOCKING 0x0 ;  /* 0x0000000000007b1d */ /* 0x000fec0000010000 */
[----:B------:R-:W0:Y:S02]  /*0d60*/  LDS.64 R2, [R23] ;  /* 0x0000000017027984 */ /* 0x000e240000000a00 */
[----:B0-----:R-:W-:-:S02]  /*0d70*/  IMAD.IADD R7, R2, 0x1, R3 ;  /* 0x0000000102077824 */ /* 0x001fc400078e0203 */
[----:B------:R1:W-:Y:S01]  /*0d80*/  STG.E desc[UR8][R4.64], R3 ;  /* 0x0000000304007986 */ /* 0x0003e2000c101908 */
[----:B------:R-:W-:-:S03]  /*0d90*/  IMAD.MOV.U32 R6, RZ, RZ, R3 ;  /* 0x000000ffff067224 */ /* 0x000fc600078e0003 */
[----:B------:R1:W-:Y:S04]  /*0da0*/  STG.E desc[UR8][R4.64+0x4], R7 ;  /* 0x0000040704007986 */ /* 0x0003e8000c101908 */
[----:B------:R1:W-:Y:S01]  /*0db0*/  STS.64 [R23], R6 ;  /* 0x0000000617007388 */ /* 0x0003e20000000a00 */
[----:B------:R-:W-:Y:S05]  /*0dc0*/  @!P0 BRA `(.L_x_20) ;  /* 0xfffffff400608947 */ /* 0x000fea000383ffff */
[----:B------:R-:W-:Y:S05]  /*0dd0*/  EXIT ;  /* 0x000000000000794d */ /* 0x000fea0003800000 */
.L_x_21:
        /* <DEDUP_REMOVED lines=10> */
.L_x_163:


//--------------------- .text._Z9scan_bcaoIsLi2048EEvlPT_PKS0_ --------------------------
	.section	.text._Z9scan_bcaoIsLi2048EEvlPT_PKS0_,"ax",@progbits
	.align	128
        .global         _Z9scan_bcaoIsLi2048EEvlPT_PKS0_
        .type           _Z9scan_bcaoIsLi2048EEvlPT_PKS0_,@function
        .size           _Z9scan_bcaoIsLi2048EEvlPT_PKS0_,(.L_x_164 - _Z9scan_bcaoIsLi2048EEvlPT_PKS0_)
        .other          _Z9scan_bcaoIsLi2048EEvlPT_PKS0_,@"STO_CUDA_ENTRY STV_DEFAULT"
_Z9scan_bcaoIsLi2048EEvlPT_PKS0_:
.text._Z9scan_bcaoIsLi2048EEvlPT_PKS0_:
        /* <DEDUP_REMOVED lines=105> */
.L_x_22:
[----:B0-----:R-:W0:Y:S02]  /*0690*/  LDC.64 R2, c[0x0][0x390] ;  /* 0x0000e400ff027b82 */ /* 0x001e240000000a00 */
[----:B0-----:R-:W-:-:S04]  /*06a0*/  IADD3 R2, P1, P2, R9, 0x800, R2 ;  /* 0x0000080009027810 */ /* 0x001fc80007a3e002 */
[----:B------:R-:W-:-:S05]  /*06b0*/  IADD3.X R3, PT, PT, R8, R3, RZ, P1, P2 ;  /* 0x0000000308037210 */ /* 0x000fca0000fe44ff */
[----:B------:R-:W2:Y:S04]  /*06c0*/  LDG.E.U16.CONSTANT R29, desc[UR10][R2.64+-0x800] ;  /* 0xfff8000a021d7981 */ /* 0x000ea8000c1e9500 */
[----:B------:R-:W3:Y:S01]  /*06d0*/  LDG.E.U16.CONSTANT R28, desc[UR10][R2.64] ;  /* 0x0000000a021c7981 */ /* 0x000ee2000c1e9500 */
        /* <DEDUP_REMOVED lines=10> */
[----:B--2---:R-:W-:Y:S04]  /*0780*/  STS.U16 [R6], R29 ;  /* 0x0000001d06007388 */ /* 0x004fe80000000400 */
[----:B---3--:R-:W-:Y:S01]  /*0790*/  STS.U16 [R5+0x800], R28 ;  /* 0x0008001c05007388 */ /* 0x008fe20000000400 */
[----:B------:R-:W-:Y:S06]  /*07a0*/  BAR.SYNC.DEFER_BLOCKING 0x0 ;  /* 0x0000000000007b1d */ /* 0x000fec0000010000 */
[----:B------:R-:W-:Y:S04]  /*07b0*/  LDS.U16 R30, [R4] ;  /* 0x00000000041e7984 */ /* 0x000fe80000000400 */
[----:B------:R-:W0:Y:S02]  /*07c0*/  LDS.U16 R31, [R0+0x2] ;  /* 0x00000200001f7984 */ /* 0x000e240000000400 */
[----:B0-----:R-:W-:-:S05]  /*07d0*/  IMAD.IADD R31, R30, 0x1, R31 ;  /* 0x000000011e1f7824 */ /* 0x001fca00078e021f */
[----:B------:R-:W-:Y:S01]  /*07e0*/  STS.U16 [R0+0x2], R31 ;  /* 0x0000021f00007388 */ /* 0x000fe20000000400 */
[----:B------:R-:W-:Y:S06]  /*07f0*/  BAR.SYNC.DEFER_BLOCKING 0x0 ;  /* 0x0000000000007b1d */ /* 0x000fec0000010000 */
[----:B------:R-:W-:Y:S04]  /*0800*/  @!P0 LDS.U16 R30, [R10+-0x2] ;  /* 0xfffffe000a1e8984 */ /* 0x000fe80000000400 */
[----:B------:R-:W0:Y:S02]  /*0810*/  @!P0 LDS.U16 R33, [R12+-0x2] ;  /* 0xfffffe000c218984 */ /* 0x000e240000000400 */
[----:B0-----:R-:W-:-:S05]  /*0820*/  @!P0 IMAD.IADD R33, R30, 0x1, R33 ;  /* 0x000000011e218824 */ /* 0x001fca00078e0221 */
[----:B------:R-:W-:Y:S01]  /*0830*/  @!P0 STS.U16 [R12+-0x2], R33 ;  /* 0xfffffe210c008388 */ /* 0x000fe20000000400 */
[----:B------:R-:W-:Y:S01]  /*0840*/  BAR.SYNC.DEFER_BLOCKING 0x0 ;  /* 0x0000000000007b1d */ /* 0x000fe20000010000 */
[----:B------:R-:W-:-:S05]  /*0850*/  ISETP.GT.U32.AND P0, PT, R7, 0x3f, PT ;  /* 0x0000003f0700780c */ /* 0x000fca0003f04070 */
        /* <DEDUP_REMOVED lines=9> */
[----:B------:R0:W-:Y:S01]  /*08f0*/  @!P3 STS.U16 [R22+-0x2], R29 ;  /* 0xfffffe1d1600b388 */ /* 0x0001e20000000400 */
[----:B------:R-:W-:Y:S01]  /*0900*/  BAR.SYNC.DEFER_BLOCKING 0x0 ;  /* 0x0000000000007b1d */ /* 0x000fe20000010000 */
[----:B------:R-:W-:Y:S02]  /*0910*/  ISETP.GT.U32.AND P3, PT, R7, 0x7, PT ;  /* 0x000000070700780c */ /* 0x000fe40003f64070 */
[----:B0-----:R-:W-:-:S03]  /*0920*/  @!P6 MOV R29, 0x400 ;  /* 0x00000400001de802 */ /* 0x001fc60000000f00 */
[----:B------:R-:W-:Y:S04]  /*0930*/  @!P0 LDS.U16 R2, [R21+-0x2] ;  /* 0xfffffe0015028984 */ /* 0x000fe80000000400 */
[----:B------:R-:W0:Y:S02]  /*0940*/  @!P0 LDS.U16 R31, [R20+-0x2] ;  /* 0xfffffe00141f8984 */ /* 0x000e240000000400 */
[----:B0-----:R-:W-:-:S05]  /*0950*/  @!P0 IMAD.IADD R31, R2, 0x1, R31 ;  /* 0x00000001021f8824 */ /* 0x001fca00078e021f */
[----:B------:R0:W-:Y:S01]  /*0960*/  @!P0 STS.U16 [R20+-0x2], R31 ;  /* 0xfffffe1f14008388 */ /* 0x0001e20000000400 */
[----:B------:R-:W-:Y:S06]  /*0970*/  BAR.SYNC.DEFER_BLOCKING 0x0 ;  /* 0x0000000000007b1d */ /* 0x000fec0000010000 */
[----:B0-----:R-:W0:Y:S01]  /*0980*/  @!P6 S2R R31, SR_CgaCtaId ;  /* 0x00000000001fe919 */ /* 0x001e220000008800 */
[----:B------:R-:W-:Y:S04]  /*0990*/  @!P1 LDS.U16 R2, [R24+-0x2] ;  /* 0xfffffe0018029984 */ /* 0x000fe80000000400 */
[----:B------:R-:W1:Y:S02]  /*09a0*/  @!P1 LDS.U16 R3, [R23+-0x2] ;  /* 0xfffffe0017039984 */ /* 0x000e640000000400 */
[----:B-1----:R-:W-:-:S05]  /*09b0*/  @!P1 IMAD.IADD R2, R2, 0x1, R3 ;  /* 0x0000000102029824 */ /* 0x002fca00078e0203 */
[----:B------:R-:W-:Y:S01]  /*09c0*/  @!P1 STS.U16 [R23+-0x2], R2 ;  /* 0xfffffe0217009388 */ /* 0x000fe20000000400 */
[----:B------:R-:W-:Y:S06]  /*09d0*/  BAR.SYNC.DEFER_BLOCKING 0x0 ;  /* 0x0000000000007b1d */ /* 0x000fec0000010000 */
        /* <DEDUP_REMOVED lines=8> */
[----:B------:R1:W-:Y:S01]  /*0a60*/  @!P3 STS.U16 [R27+-0x2], R30 ;  /* 0xfffffe1e1b00b388 */ /* 0x0003e20000000400 */
[----:B------:R-:W-:Y:S06]  /*0a70*/  BAR.SYNC.DEFER_BLOCKING 0x0 ;  /* 0x0000000000007b1d */ /* 0x000fec0000010000 */
[----:B-1----:R-:W1:Y:S01]  /*0a80*/  @!P6 S2R R30, SR_CgaCtaId ;  /* 0x00000000001ee919 */ /* 0x002e620000008800 */
[----:B------:R-:W-:Y:S04]  /*0a90*/  @!P4 LDS.U16 R2, [R17+-0x2] ;  /* 0xfffffe001102c984 */ /* 0x000fe80000000400 */
[----:B------:R-:W2:Y:S01]  /*0aa0*/  @!P4 LDS.U16 R3, [R15+-0x2] ;  /* 0xfffffe000f03c984 */ /* 0x000ea20000000400 */
[----:B-1----:R-:W-:Y:S01]  /*0ab0*/  @!P6 LEA R30, R30, R29, 0x18 ;  /* 0x0000001d1e1ee211 */ /* 0x002fe200078ec0ff */
[----:B--2---:R-:W-:-:S05]  /*0ac0*/  @!P4 IMAD.IADD R2, R2, 0x1, R3 ;  /* 0x000000010202c824 */ /* 0x004fca00078e0203 */
[----:B------:R-:W-:Y:S01]  /*0ad0*/  @!P4 STS.U16 [R15+-0x2], R2 ;  /* 0xfffffe020f00c388 */ /* 0x000fe20000000400 */
[----:B------:R-:W-:Y:S06]  /*0ae0*/  BAR.SYNC.DEFER_BLOCKING 0x0 ;  /* 0x0000000000007b1d */ /* 0x000fec0000010000 */
[----:B------:R-:W-:Y:S04]  /*0af0*/  @!P5 LDS.U16 R3, [R19+0x3fe] ;  /* 0x0003fe001303d984 */ /* 0x000fe80000000400 */
[----:B------:R-:W1:Y:S02]  /*0b00*/  @!P5 LDS.U16 R28, [R18+-0x2] ;  /* 0xfffffe00121cd984 */ /* 0x000e640000000400 */
[----:B-1----:R-:W-:Y:S01]  /*0b10*/  @!P5 IMAD.IADD R3, R3, 0x1, R28 ;  /* 0x000000010303d824 */ /* 0x002fe200078e021c */
[----:B------:R-:W-:-:S04]  /*0b20*/  @!P6 MOV R28, 0x400 ;  /* 0x00000400001ce802 */ /* 0x000fc80000000f00 */
[----:B------:R-:W-:Y:S01]  /*0b30*/  @!P5 STS.U16 [R18+-0x2], R3 ;  /* 0xfffffe031200d388 */ /* 0x000fe20000000400 */
[----:B0-----:R-:W-:Y:S01]  /*0b40*/  @!P6 LEA R32, R31, R28, 0x18 ;  /* 0x0000001c1f20e211 */ /* 0x001fe200078ec0ff */
[----:B------:R-:W-:Y:S06]  /*0b50*/  BAR.SYNC.DEFER_BLOCKING 0x0 ;  /* 0x0000000000007b1d */ /* 0x000fec0000010000 */
[----:B------:R-:W-:Y:S02]  /*0b60*/  @!P6 STS.U16 [R30+0x107c], RZ ;  /* 0x00107cff1e00e388 */ /* 0x000fe40000000400 */
[----:B------:R-:W-:Y:S06]  /*0b70*/  BAR.SYNC.DEFER_BLOCKING 0x0 ;  /* 0x0000000000007b1d */ /* 0x000fec0000010000 */
[----:B------:R-:W-:Y:S04]  /*0b80*/  @!P6 LDS.U16 R2, [R32+0x83c] ;  /* 0x00083c002002e984 */ /* 0x000fe80000000400 */
[----:B------:R-:W0:Y:S02]  /*0b90*/  @!P6 LDS.U16 R29, [R32+0x107c] ;  /* 0x00107c00201de984 */ /* 0x000e240000000400 */
[----:B0-----:R-:W-:-:S02]  /*0ba0*/  @!P6 IMAD.IADD R2, R2, 0x1, R29 ;  /* 0x000000010202e824 */ /* 0x001fc400078e021d */
[----:B------:R-:W-:Y:S04]  /*0bb0*/  @!P6 STS.U16 [R32+0x83c], R29 ;  /* 0x00083c1d2000e388 */ /* 0x000fe80000000400 */
[----:B------:R-:W-:Y:S01]  /*0bc0*/  @!P6 STS.U16 [R32+0x107c], R2 ;  /* 0x00107c022000e388 */ /* 0x000fe20000000400 */
[----:B------:R-:W-:Y:S01]  /*0bd0*/  BAR.SYNC.DEFER_BLOCKING 0x0 ;  /* 0x0000000000007b1d */ /* 0x000fe20000010000 */
[----:B------:R-:W-:-:S05]  /*0be0*/  ISETP.GT.U32.AND P6, PT, R7, 0xff, PT ;  /* 0x000000ff0700780c */ /* 0x000fca0003fc4070 */
[----:B------:R-:W-:Y:S04]  /*0bf0*/  @!P5 LDS.U16 R28, [R19+0x3fe] ;  /* 0x0003fe00131cd984 */ /* 0x000fe80000000400 */
[----:B------:R-:W0:Y:S02]  /*0c00*/  @!P5 LDS.U16 R3, [R18+-0x2] ;  /* 0xfffffe001203d984 */ /* 0x000e240000000400 */
[----:B0-----:R-:W-:Y:S02]  /*0c10*/  @!P5 IMAD.IADD R31, R28, 0x1, R3 ;  /* 0x000000011c1fd824 */ /* 0x001fe400078e0203 */
[----:B------:R-:W-:Y:S04]  /*0c20*/  @!P5 STS.U16 [R19+0x3fe], R3 ;  /* 0x0003fe031300d388 */ /* 0x000fe80000000400 */
[----:B------:R-:W-:Y:S01]  /*0c30*/  @!P5 STS.U16 [R18+-0x2], R31 ;  /* 0xfffffe1f1200d388 */ /* 0x000fe20000000400 */
[----:B------:R-:W-:Y:S01]  /*0c40*/  BAR.SYNC.DEFER_BLOCKING 0x0 ;  /* 0x0000000000007b1d */ /* 0x000fe20000010000 */
[----:B------:R-:W-:-:S05]  /*0c50*/  ISETP.GT.U32.AND P5, PT, R7, 0x7f, PT ;  /* 0x0000007f0700780c */ /* 0x000fca0003fa4070 */
[----:B------:R-:W-:Y:S04]  /*0c60*/  @!P4 LDS.U16 R28, [R17+-0x2] ;  /* 0xfffffe00111cc984 */ /* 0x000fe80000000400 */
[----:B------:R-:W0:Y:S02]  /*0c70*/  @!P4 LDS.U16 R30, [R15+-0x2] ;  /* 0xfffffe000f1ec984 */ /* 0x000e240000000400 */
[----:B0-----:R-:W-:Y:S02]  /*0c80*/  @!P4 IMAD.IADD R28, R28, 0x1, R30 ;  /* 0x000000011c1cc824 */ /* 0x001fe400078e021e */
[----:B------:R-:W-:Y:S04]  /*0c90*/  @!P4 STS.U16 [R17+-0x2], R30 ;  /* 0xfffffe1e1100c388 */ /* 0x000fe80000000400 */
[----:B------:R-:W-:Y:S01]  /*0ca0*/  @!P4 STS.U16 [R15+-0x2], R28 ;  /* 0xfffffe1c0f00c388 */ /* 0x000fe20000000400 */
[----:B------:R-:W-:Y:S06]  /*0cb0*/  BAR.SYNC.DEFER_BLOCKING 0x0 ;  /* 0x0000000000007b1d */ /* 0x000fec0000010000 */
[----:B------:R-:W-:Y:S04]  /*0cc0*/  @!P3 LDS.U16 R2, [R14+-0x2] ;  /* 0xfffffe000e02b984 */ /* 0x000fe80000000400 */
[----:B------:R-:W0:Y:S02]  /*0cd0*/  @!P3 LDS.U16 R29, [R27+-0x2] ;  /* 0xfffffe001b1db984 */ /* 0x000e240000000400 */
[----:B0-----:R-:W-:-:S02]  /*0ce0*/  @!P3 IMAD.IADD R2, R2, 0x1, R29 ;  /* 0x000000010202b824 */ /* 0x001fc400078e021d */
        /* <DEDUP_REMOVED lines=20> */
[----:B------:R-:W-:Y:S01]  /*0e30*/  BAR.SYNC.DEFER_BLOCKING 0x0 ;  /* 0x0000000000007b1d */ /* 0x000fe20000010000 */
[----:B------:R-:W-:-:S05]  /*0e40*/  ISETP.GT.U32.AND P0, PT, R7, 0x1ff, PT ;  /* 0x000001ff0700780c */ /* 0x000fca0003f04070 */
[----:B------:R-:W-:Y:S04]  /*0e50*/  @!P5 LDS.U16 R2, [R13+-0x2] ;  /* 0xfffffe000d02d984 */ /* 0x000fe80000000400 */
[----:B------:R-:W0:Y:S02]  /*0e60*/  @!P5 LDS.U16 R30, [R22+-0x2] ;  /* 0xfffffe00161ed984 */ /* 0x000e240000000400 */
[----:B0-----:R-:W-:Y:S02]  /*0e70*/  @!P5 IMAD.IADD R31, R2, 0x1, R30 ;  /* 0x00000001021fd824 */ /* 0x001fe400078e021e */
[----:B------:R0:W-:Y:S04]  /*0e80*/  @!P5 STS.U16 [R13+-0x2], R30 ;  /* 0xfffffe1e0d00d388 */ /* 0x0001e80000000400 */
[----:B------:R-:W-:Y:S01]  /*0e90*/  @!P5 STS.U16 [R22+-0x2], R31 ;  /* 0xfffffe1f1600d388 */ /* 0x000fe20000000400 */
[----:B------:R-:W-:Y:S01]  /*0ea0*/  BAR.SYNC.DEFER_BLOCKING 0x0 ;  /* 0x0000000000007b1d */ /* 0x000fe20000010000 */
[----:B0-----:R-:W-:-:S05]  /*0eb0*/  IMAD.U32 R30, RZ, RZ, UR8 ;  /* 0x00000008ff1e7e24 */ /* 0x001fca000f8e00ff */
        /* <DEDUP_REMOVED lines=9> */
[----:B------:R0:W-:Y:S04]  /*0f50*/  @!P0 STS.U16 [R10+-0x2], R29 ;  /* 0xfffffe1d0a008388 */ /* 0x0001e80000000400 */
[----:B------:R-:W-:Y:S01]  /*0f60*/  @!P0 STS.U16 [R12+-0x2], R31 ;  /* 0xfffffe1f0c008388 */ /* 0x000fe20000000400 */
[----:B------:R-:W-:Y:S01]  /*0f70*/  BAR.SYNC.DEFER_BLOCKING 0x0 ;  /* 0x0000000000007b1d */ /* 0x000fe20000010000 */
[----:B0-----:R-:W-:-:S05]  /*0f80*/  IMAD.U32 R29, RZ, RZ, UR8 ;  /* 0x00000008ff1d7e24 */ /* 0x001fca000f8e00ff */
[----:B------:R-:W-:Y:S04]  /*0f90*/  LDS.U16 R2, [R4] ;  /* 0x0000000004027984 */ /* 0x000fe80000000400 */
[----:B------:R-:W0:Y:S02]  /*0fa0*/  LDS.U16 R33, [R0+0x2] ;  /* 0x0000020000217984 */ /* 0x000e240000000400 */
[----:B0-----:R-:W-:Y:S02]  /*0fb0*/  IMAD.IADD R35, R2, 0x1, R33 ;  /* 0x0000000102237824 */ /* 0x001fe400078e0221 */
[----:B------:R-:W-:Y:S01]  /*0fc0*/  STS.U16 [R4], R33 ;  /* 0x0000002104007388 */ /* 0x000fe20000000400 */
[----:B------:R-:W-:-:S03]  /*0fd0*/  IADD3 R2, P1, PT, R9, UR14, RZ ;  /* 0x0000000e09027c10 */ /* 0x000fc6000ff3e0ff */
[----:B------:R-:W-:Y:S01]  /*0fe0*/  STS.U16 [R0+0x2], R35 ;  /* 0x0000022300007388 */ /* 0x000fe20000000400 */
[----:B------:R-:W-:Y:S01]  /*0ff0*/  IADD3.X R3, PT, PT, R8, UR15, RZ, P1, !PT ;  /* 0x0000000f08037c10 */ /* 0x000fe20008ffe4ff */
[----:B------:R-:W-:Y:S01]  /*1000*/  BAR.SYNC.DEFER_BLOCKING 0x0 ;  /* 0x0000000000007b1d */ /* 0x000fe20000010000 */
[----:B------:R-:W-:-:S04]  /*1010*/  LEA R9, P1, R30, R9, 0xc ;  /* 0x000000091e097211 */ /* 0x000fc800078260ff */
[----:B------:R-:W-:Y:S01]  /*1020*/  LEA.HI.X R8, R29, R8, RZ, 0xc, P1 ;  /* 0x000000081d087211 */ /* 0x000fe200008f64ff */
[----:B------:R-:W0:Y:S04]  /*1030*/  LDS.U16 R37, [R6] ;  /* 0x0000000006257984 */ /* 0x000e280000000400 */
[----:B------:R-:W1:Y:S04]  /*1040*/  LDS.U16 R28, [R5+0x800] ;  /* 0x00080000051c7984 */ /* 0x000e680000000400 */
[----:B0-----:R0:W-:Y:S04]  /*1050*/  STG.E.U16 desc[UR10][R2.64], R37 ;  /* 0x0000002502007986 */ /* 0x0011e8000c10150a */
[----:B-1----:R0:W-:Y:S01]  /*1060*/  STG.E.U16 desc[UR10][R2.64+0x800], R28 ;  /* 0x0008001c02007986 */ /* 0x0021e2000c10150a */
[----:B------:R-:W-:Y:S05]  /*1070*/  BRA.U !UP0, `(.L_x_22) ;  /* 0xfffffff508847547 */ /* 0x000fea000b83ffff */
[----:B------:R-:W-:Y:S05]  /*1080*/  EXIT ;  /* 0x000000000000794d */ /* 0x000fea0003800000 */
.L_x_23:
        /* <DEDUP_REMOVED lines=15> */
.L_x_164:


//--------------------- .text._Z4scanIsLi2048EEvlPT_PKS0_ --------------------------
	.section	.text._Z4scanIsLi2048EEvlPT_PKS0_,"ax",@progbits
	.align	128
        .global         _Z4scanIsLi2048EEvlPT_PKS0_
        .type           _Z4scanIsLi2048EEvlPT_PKS0_,@function
        .size           _Z4scanIsLi2048EEvlPT_PKS0_,(.L_x_165 - _Z4scanIsLi2048EEvlPT_PKS0_)
        .other          _Z4scanIsLi2048EEvlPT_PKS0_,@"STO_CUDA_ENTRY STV_DEFAULT"
_Z4scanIsLi2048EEvlPT_PKS0_:
.text._Z4scanIsLi2048EEvlPT_PKS0_:
        /* <DEDUP_REMOVED lines=9> */
[----:B------:R-:W-:Y:S01]  /*0090*/  IMAD.MOV.U32 R14, RZ, RZ, RZ ;  /* 0x000000ffff0e7224 */ /* 0x000fe200078e00ff */
        /* <DEDUP_REMOVED lines=9> */
[----:B------:R-:W-:Y:S01]  /*0130*/  IMAD.SHL.U32 R2, R21, 0x40, RZ ;  /* 0x0000004015027824 */ /* 0x000fe200078e00ff */
[----:B------:R-:W-:Y:S01]  /*0140*/  LOP3.LUT R18, R11, 0xfffffff8, RZ, 0x3c, !PT ;  /* 0xfffffff80b127812 */ /* 0x000fe200078e3cff */
[----:B------:R-:W-:Y:S02]  /*0150*/  IMAD.IADD R8, R3, 0x1, R0 ;  /* 0x0000000103087824 */ /* 0x000fe400078e0200 */
[C---:B------:R-:W-:Y:S02]  /*0160*/  IMAD.SHL.U32 R3, R21.reuse, 0x80, RZ ;  /* 0x0000008015037824 */ /* 0x040fe400078e00ff */
[----:B------:R-:W-:Y:S01]  /*0170*/  IMAD.SHL.U32 R10, R21, 0x100, RZ ;  /* 0x00000100150a7824 */ /* 0x000fe200078e00ff */
[----:B------:R-:W-:Y:S01]  /*0180*/  IADD3 R9, PT, PT, R11, 0x4, R8 ;  /* 0x000000040b097810 */ /* 0x000fe20007ffe008 */
[----:B------:R-:W-:-:S02]  /*0190*/  IMAD.SHL.U32 R13, R21, 0x200, RZ ;  /* 0x00000200150d7824 */ /* 0x000fc400078e00ff */
        /* <DEDUP_REMOVED lines=11> */
[----:B------:R-:W-:Y:S02]  /*0250*/  LOP3.LUT R2, R2, 0xffffffe0, RZ, 0x3c, !PT ;  /* 0xffffffe002027812 */ /* 0x000fe400078e3cff */
[----:B------:R-:W-:Y:S01]  /*0260*/  LOP3.LUT R15, R16, 0xfffffff0, RZ, 0x3c, !PT ;  /* 0xfffffff0100f7812 */ /* 0x000fe200078e3cff */
[----:B------:R-:W-:Y:S01]  /*0270*/  IMAD.IADD R12, R12, 0x1, R17 ;  /* 0x000000010c0c7824 */ /* 0x000fe200078e0211 */
[----:B------:R-:W-:-:S03]  /*0280*/  LEA R16, R21, UR4, 0x2 ;  /* 0x0000000415107c11 */ /* 0x000fc6000f8e10ff */
[----:B------:R-:W-:-:S05]  /*0290*/  IMAD.IADD R13, R13, 0x1, R12 ;  /* 0x000000010d0d7824 */ /* 0x000fca00078e020c */
[----:B------:R-:W-:Y:S01]  /*02a0*/  IADD3 R12, PT, PT, R10, 0x200, R13 ;  /* 0x000002000a0c7810 */ /* 0x000fe20007ffe00d */
[----:B------:R-:W-:Y:S01]  /*02b0*/  IMAD.U32 R13, RZ, RZ, UR6 ;  /* 0x00000006ff0d7e24 */ /* 0x000fe2000f8e00ff */
[----:B------:R-:W0:Y:S02]  /*02c0*/  LDC R10, c[0x0][0x370] ;  /* 0x0000dc00ff0a7b82 */ /* 0x000e240000000800 */
[----:B------:R-:W-:Y:S01]  /*02d0*/  IADD3 R12, PT, PT, R2, R12, R3 ;  /* 0x0000000c020c7210 */ /* 0x000fe20007ffe003 */
[----:B------:R-:W-:Y:S01]  /*02e0*/  IMAD.WIDE.U32 R2, R21, 0x4, RZ ;  /* 0x0000000415027825 */ /* 0x000fe200078e00ff */
[----:B------:R-:W-:-:S03]  /*02f0*/  SHF.L.U64.HI R19, R13, 0xc, R14 ;  /* 0x0000000c0d137819 */ /* 0x000fc6000001020e */
[----:B------:R-:W-:Y:S02]  /*0300*/  IMAD.SHL.U32 R17, R13, 0x1000, RZ ;  /* 0x000010000d117824 */ /* 0x000fe400078e00ff */
[----:B------:R-:W-:-:S03]  /*0310*/  IMAD.IADD R15, R12, 0x1, R15 ;  /* 0x000000010c0f7824 */ /* 0x000fc600078e020f */
[----:B------:R-:W-:Y:S01]  /*0320*/  LOP3.LUT R11, R17, R2, RZ, 0xfc, !PT ;  /* 0x00000002110b7212 */ /* 0x000fe200078efcff */
[----:B------:R-:W-:Y:S01]  /*0330*/  IMAD.IADD R18, R15, 0x1, R18 ;  /* 0x000000010f127824 */ /* 0x000fe200078e0212 */
[----:B--234-:R-:W-:-:S07]  /*0340*/  LOP3.LUT R17, R19, R3, RZ, 0xfc, !PT ;  /* 0x0000000313117212 */ /* 0x01cfce00078efcff */
.L_x_24:
[----:B------:R-:W-:-:S04]  /*0350*/  IADD3 R2, P0, PT, R11, UR10, RZ ;  /* 0x0000000a0b027c10 */ /* 0x000fc8000ff1e0ff */
[----:B------:R-:W-:-:S05]  /*0360*/  IADD3.X R3, PT, PT, R17, UR11, RZ, P0, !PT ;  /* 0x0000000b11037c10 */ /* 0x000fca00087fe4ff */
[----:B------:R-:W2:Y:S04]  /*0370*/  LDG.E.U16.CONSTANT R19, desc[UR8][R2.64] ;  /* 0x0000000802137981 */ /* 0x000ea8000c1e9500 */
[----:B------:R-:W2:Y:S01]  /*0380*/  LDG.E.U16.CONSTANT R20, desc[UR8][R2.64+0x2] ;  /* 0x0000020802147981 */ /* 0x000ea2000c1e9500 */
[C---:B------:R-:W-:Y:S02]  /*0390*/  ISETP.GT.U32.AND P3, PT, R21.reuse, 0xff, PT ;  /* 0x000000ff1500780c */ /* 0x040fe40003f64070 */
[C---:B------:R-:W-:Y:S02]  /*03a0*/  ISETP.GT.U32.AND P2, PT, R21.reuse, 0x7f, PT ;  /* 0x0000007f1500780c */ /* 0x040fe40003f44070 */
[C---:B------:R-:W-:Y:S02]  /*03b0*/  ISETP.GT.U32.AND P0, PT, R21.reuse, 0x3f, PT ;  /* 0x0000003f1500780c */ /* 0x040fe40003f04070 */
[----:B------:R-:W-:-:S02]  /*03c0*/  ISETP.GT.U32.AND P4, PT, R21, 0x3, PT ;  /* 0x000000031500780c */ /* 0x000fc40003f84070 */
[C---:B------:R-:W-:Y:S02]  /*03d0*/  ISETP.GT.U32.AND P5, PT, R21.reuse, 0x1, PT ;  /* 0x000000011500780c */ /* 0x040fe40003fa4070 */
[----:B------:R-:W-:-:S13]  /*03e0*/  ISETP.NE.AND P6, PT, R21, RZ, PT ;  /* 0x000000ff1500720c */ /* 0x000fda0003fc5270 */
[----:B------:R-:W1:Y:S01]  /*03f0*/  @!P6 S2R R27, SR_CgaCtaId ;  /* 0x00000000001be919 */ /* 0x000e620000008800 */
[----:B------:R-:W-:Y:S01]  /*0400*/  @!P6 MOV R24, 0x400 ;  /* 0x000004000018e802 */ /* 0x000fe20000000f00 */
[----:B------:R-:W3:Y:S03]  /*0410*/  @!P6 S2R R29, SR_CgaCtaId ;  /* 0x00000000001de919 */ /* 0x000ee60000008800 */
[----:B-1----:R-:W-:Y:S02]  /*0420*/  @!P6 LEA R26, R27, R24, 0x18 ;  /* 0x000000181b1ae211 */ /* 0x002fe400078ec0ff */
[----:B--2---:R-:W-:-:S05]  /*0430*/  PRMT R22, R19, 0x5410, R20 ;  /* 0x0000541013167816 */ /* 0x004fca0000000014 */
[----:B------:R-:W-:Y:S01]  /*0440*/  STS [R16], R22 ;  /* 0x0000001610007388 */ /* 0x000fe20000000800 */
[----:B------:R-:W-:Y:S06]  /*0450*/  BAR.SYNC.DEFER_BLOCKING 0x0 ;  /* 0x0000000000007b1d */ /* 0x000fec0000010000 */
[----:B------:R-:W-:Y:S04]  /*0460*/  LDS.U16 R19, [R16] ;  /* 0x0000000010137984 */ /* 0x000fe80000000400 */
[----:B------:R-:W1:Y:S02]  /*0470*/  LDS.U16 R20, [R16+0x2] ;  /* 0x0000020010147984 */ /* 0x000e640000000400 */
[----:B-1----:R-:W-:-:S05]  /*0480*/  IMAD.IADD R19, R19, 0x1, R20 ;  /* 0x0000000113137824 */ /* 0x002fca00078e0214 */
[----:B------:R-:W-:Y:S01]  /*0490*/  STS.U16 [R16+0x2], R19 ;  /* 0x0000021310007388 */ /* 0x000fe20000000400 */
[----:B------:R-:W-:Y:S06]  /*04a0*/  BAR.SYNC.DEFER_BLOCKING 0x0 ;  /* 0x0000000000007b1d */ /* 0x000fec0000010000 */
[----:B------:R-:W-:Y:S04]  /*04b0*/  @!P1 LDS.U16 R20, [R0+0x2] ;  /* 0x0000020000149984 */ /* 0x000fe80000000400 */
[----:B------:R-:W1:Y:S02]  /*04c0*/  @!P1 LDS.U16 R3, [R0+0x6] ;  /* 0x0000060000039984 */ /* 0x000e640000000400 */
[----:B-1----:R-:W-:-:S05]  /*04d0*/  @!P1 IMAD.IADD R3, R20, 0x1, R3 ;  /* 0x0000000114039824 */ /* 0x002fca00078e0203 */
[----:B------:R-:W-:Y:S01]  /*04e0*/  @!P1 STS.U16 [R0+0x6], R3 ;  /* 0x0000060300009388 */ /* 0x000fe20000000400 */
[----:B------:R-:W-:Y:S01]  /*04f0*/  BAR.SYNC.DEFER_BLOCKING 0x0 ;  /* 0x0000000000007b1d */ /* 0x000fe20000010000 */
[----:B------:R-:W-:-:S05]  /*0500*/  ISETP.GT.U32.AND P1, PT, R21, 0x1f, PT ;  /* 0x0000001f1500780c */ /* 0x000fca0003f24070 */
        /* <DEDUP_REMOVED lines=16> */
[----:B------:R-:W-:Y:S06]  /*0610*/  BAR.SYNC.DEFER_BLOCKING 0x0 ;  /* 0x0000000000007b1d */ /* 0x000fec0000010000 */
[----:B------:R-:W-:Y:S04]  /*0620*/  @!P1 LDS.U16 R3, [R6+0x1e] ;  /* 0x00001e0006039984 */ /* 0x000fe80000000400 */
[----:B------:R-:W1:Y:S02]  /*0630*/  @!P1 LDS.U16 R22, [R6+0x5e] ;  /* 0x00005e0006169984 */ /* 0x000e640000000400 */
[----:B-1----:R-:W-:-:S05]  /*0640*/  @!P1 IMAD.IADD R3, R3, 0x1, R22 ;  /* 0x0000000103039824 */ /* 0x002fca00078e0216 */
[----:B------:R1:W-:Y:S01]  /*0650*/  @!P1 STS.U16 [R6+0x5e], R3 ;  /* 0x00005e0306009388 */ /* 0x0003e20000000400 */
[----:B------:R-:W-:Y:S01]  /*0660*/  BAR.SYNC.DEFER_BLOCKING 0x0 ;  /* 0x0000000000007b1d */ /* 0x000fe20000010000 */
[----:B-1----:R-:W-:-:S05]  /*0670*/  IMAD.SHL.U32 R3, R21, 0x200, RZ ;  /* 0x0000020015037824 */ /* 0x002fca00078e00ff */
[----:B------:R-:W-:Y:S04]  /*0680*/  @!P2 LDS.U16 R2, [R5+0x3e] ;  /* 0x00003e000502a984 */ /* 0x000fe80000000400 */
[----:B------:R-:W1:Y:S02]  /*0690*/  @!P2 LDS.U16 R19, [R5+0xbe] ;  /* 0x0000be000513a984 */ /* 0x000e640000000400 */
[----:B-1----:R-:W-:-:S05]  /*06a0*/  @!P2 IMAD.IADD R20, R2, 0x1, R19 ;  /* 0x000000010214a824 */ /* 0x002fca00078e0213 */
[----:B------:R-:W-:Y:S01]  /*06b0*/  @!P2 STS.U16 [R5+0xbe], R20 ;  /* 0x0000be140500a388 */ /* 0x000fe20000000400 */
[----:B------:R-:W-:Y:S06]  /*06c0*/  BAR.SYNC.DEFER_BLOCKING 0x0 ;  /* 0x0000000000007b1d */ /* 0x000fec0000010000 */
[----:B------:R-:W-:Y:S04]  /*06d0*/  @!P3 LDS.U16 R2, [R4+0x7e] ;  /* 0x00007e000402b984 */ /* 0x000fe80000000400 */
[----:B------:R-:W1:Y:S02]  /*06e0*/  @!P3 LDS.U16 R19, [R4+0x17e] ;  /* 0x00017e000413b984 */ /* 0x000e640000000400 */
[----:B-1----:R-:W-:Y:S01]  /*06f0*/  @!P3 IMAD.IADD R23, R2, 0x1, R19 ;  /* 0x000000010217b824 */ /* 0x002fe200078e0213 */
[----:B------:R-:W-:Y:S01]  /*0700*/  IADD3 R2, PT, PT, R3, 0x80, R4 ;  /* 0x0000008003027810 */ /* 0x000fe20007ffe004 */
[----:B------:R-:W-:Y:S01]  /*0710*/  IMAD.SHL.U32 R19, R21, 0x400, RZ ;  /* 0x0000040015137824 */ /* 0x000fe200078e00ff */
[----:B------:R-:W-:-:S02]  /*0720*/  LOP3.LUT R3, R3, 0xffffff00, RZ, 0x3c, !PT ;  /* 0xffffff0003037812 */ /* 0x000fc400078e3cff */
[----:B------:R-:W-:Y:S02]  /*0730*/  @!P3 STS.U16 [R4+0x17e], R23 ;  /* 0x00017e170400b388 */ /* 0x000fe40000000400 */
[C---:B------:R-:W-:Y:S01]  /*0740*/  IADD3 R20, PT, PT, R19.reuse, 0x100, R2 ;  /* 0x0000010013147810 */ /* 0x040fe20007ffe002 */
[----:B------:R-:W-:Y:S01]  /*0750*/  BAR.SYNC.DEFER_BLOCKING 0x0 ;  /* 0x0000000000007b1d */ /* 0x000fe20000010000 */
[----:B------:R-:W-:-:S05]  /*0760*/  LOP3.LUT R19, R19, 0xfffffe00, RZ, 0x3c, !PT ;  /* 0xfffffe0013137812 */ /* 0x000fca00078e3cff */
        /* <DEDUP_REMOVED lines=8> */
[----:B------:R-:W-:-:S04]  /*07f0*/  @!P6 MOV R22, 0x400 ;  /* 0x000004000016e802 */ /* 0x000fc80000000f00 */
[----:B------:R-:W-:Y:S01]  /*0800*/  @!P5 STS.U16 [R20+0x5fe], R23 ;  /* 0x0005fe171400d388 */ /* 0x000fe20000000400 */
[----:B---3--:R-:W-:Y:S01]  /*0810*/  @!P6 LEA R29, R29, R22, 0x18 ;  /* 0x000000161d1de211 */ /* 0x008fe200078ec0ff */
[----:B------:R-:W-:Y:S06]  /*0820*/  BAR.SYNC.DEFER_BLOCKING 0x0 ;  /* 0x0000000000007b1d */ /* 0x000fec0000010000 */
[----:B------:R1:W-:Y:S02]  /*0830*/  @!P6 STS.U16 [R26+0xffe], RZ ;  /* 0x000ffeff1a00e388 */ /* 0x0003e40000000400 */
[----:B------:R-:W-:Y:S01]  /*0840*/  BAR.SYNC.DEFER_BLOCKING 0x0 ;  /* 0x0000000000007b1d */ /* 0x000fe20000010000 */
[----:B-1----:R-:W-:-:S04]  /*0850*/  IMAD.IADD R26, R20, 0x1, R19 ;  /* 0x00000001141a7824 */ /* 0x002fc800078e0213 */
[----:B------:R-:W-:Y:S01]  /*0860*/  IMAD.IADD R28, R3, 0x1, R26 ;  /* 0x00000001031c7824 */ /* 0x000fe200078e021a */
[----:B------:R-:W-:Y:S04]  /*0870*/  @!P6 LDS.U16 R22, [R29+0x7fe] ;  /* 0x0007fe001d16e984 */ /* 0x000fe80000000400 */
[----:B------:R-:W1:Y:S02]  /*0880*/  @!P6 LDS.U16 R25, [R29+0xffe] ;  /* 0x000ffe001d19e984 */ /* 0x000e640000000400 */
[----:B-1----:R-:W-:Y:S02]  /*0890*/  @!P6 IMAD.IADD R22, R22, 0x1, R25 ;  /* 0x000000011616e824 */ /* 0x002fe400078e0219 */
[----:B------:R-:W-:Y:S04]  /*08a0*/  @!P6 STS.U16 [R29+0x7fe], R25 ;  /* 0x0007fe191d00e388 */ /* 0x000fe80000000400 */
[----:B------:R-:W-:Y:S01]  /*08b0*/  @!P6 STS.U16 [R29+0xffe], R22 ;  /* 0x000ffe161d00e388 */ /* 0x000fe20000000400 */
[----:B------:R-:W-:Y:S01]  /*08c0*/  BAR.SYNC.DEFER_BLOCKING 0x0 ;  /* 0x0000000000007b1d */ /* 0x000fe20000010000 */
[----:B------:R-:W-:-:S05]  /*08d0*/  ISETP.GT.U32.AND P6, PT, R21, 0xff, PT ;  /* 0x000000ff1500780c */ /* 0x000fca0003fc4070 */
[----:B------:R-:W-:Y:S04]  /*08e0*/  @!P5 LDS.U16 R24, [R20+0x1fe] ;  /* 0x0001fe001418d984 */ /* 0x000fe80000000400 */
[----:B------:R-:W1:Y:S02]  /*08f0*/  @!P5 LDS.U16 R23, [R20+0x5fe] ;  /* 0x0005fe001417d984 */ /* 0x000e640000000400 */
[----:B-1----:R-:W-:Y:S02]  /*0900*/  @!P5 IMAD.IADD R27, R24, 0x1, R23 ;  /* 0x00000001181bd824 */ /* 0x002fe400078e0217 */
[----:B------:R1:W-:Y:S04]  /*0910*/  @!P5 STS.U16 [R20+0x1fe], R23 ;  /* 0x0001fe171400d388 */ /* 0x0003e80000000400 */
[----:B------:R2:W-:Y:S01]  /*0920*/  @!P5 STS.U16 [R20+0x5fe], R27 ;  /* 0x0005fe1b1400d388 */ /* 0x0005e20000000400 */
[----:B------:R-:W-:Y:S01]  /*0930*/  BAR.SYNC.DEFER_BLOCKING 0x0 ;  /* 0x0000000000007b1d */ /* 0x000fe20000010000 */
[C---:B------:R-:W-:Y:S01]  /*0940*/  ISETP.GT.U32.AND P5, PT, R21.reuse, 0x7f, PT ;  /* 0x0000007f1500780c */ /* 0x040fe20003fa4070 */
[----:B-1----:R-:W-:-:S02]  /*0950*/  IMAD.SHL.U32 R23, R21, 0x100, RZ ;  /* 0x0000010015177824 */ /* 0x002fc400078e00ff */
[----:B--2---:R-:W-:-:S03]  /*0960*/  IMAD.SHL.U32 R27, R21, 0x8, RZ ;  /* 0x00000008151b7824 */ /* 0x004fc600078e00ff */
[----:B------:R-:W-:-:S05]  /*0970*/  LOP3.LUT R23, R23, 0xffffff80, RZ, 0x3c, !PT ;  /* 0xffffff8017177812 */ /* 0x000fca00078e3cff */
[----:B------:R-:W-:Y:S01]  /*0980*/  IMAD.IADD R24, R23, 0x1, R28 ;  /* 0x0000000117187824 */ /* 0x000fe200078e021c */
[----:B------:R-:W-:Y:S04]  /*0990*/  @!P4 LDS.U16 R19, [R26+0x1fe] ;  /* 0x0001fe001a13c984 */ /* 0x000fe80000000400 */
[----:B------:R-:W1:Y:S02]  /*09a0*/  @!P4 LDS.U16 R22, [R2+0x2fe] ;  /* 0x0002fe000216c984 */ /* 0x000e640000000400 */
[----:B-1----:R-:W-:Y:S02]  /*09b0*/  @!P4 IMAD.IADD R19, R19, 0x1, R22 ;  /* 0x000000011313c824 */ /* 0x002fe400078e0216 */
[----:B------:R1:W-:Y:S04]  /*09c0*/  @!P4 STS.U16 [R26+0x1fe], R22 ;  /* 0x0001fe161a00c388 */ /* 0x0003e80000000400 */
[----:B------:R-:W-:Y:S01]  /*09d0*/  @!P4 STS.U16 [R2+0x2fe], R19 ;  /* 0x0002fe130200c388 */ /* 0x000fe20000000400 */
[----:B------:R-:W-:Y:S01]  /*09e0*/  BAR.SYNC.DEFER_BLOCKING 0x0 ;  /* 0x0000000000007b1d */ /* 0x000fe20000010000 */
[----:B-1----:R-:W-:-:S05]  /*09f0*/  @!P1 IMAD.SHL.U32 R22, R21, 0x80, RZ ;  /* 0x0000008015169824 */ /* 0x002fca00078e00ff */
[----:B------:R-:W-:-:S05]  /*0a00*/  @!P1 LOP3.LUT R25, R22, 0xffffffc0, RZ, 0x3c, !PT ;  /* 0xffffffc016199812 */ /* 0x000fca00078e3cff */
[----:B------:R-:W-:Y:S01]  /*0a10*/  @!P1 IMAD.IADD R25, R25, 0x1, R24 ;  /* 0x0000000119199824 */ /* 0x000fe200078e0218 */
[----:B------:R-:W-:Y:S04]  /*0a20*/  @!P3 LDS.U16 R3, [R28+0x1fe] ;  /* 0x0001fe001c03b984 */ /* 0x000fe80000000400 */
[----:B------:R-:W1:Y:S02]  /*0a30*/  @!P3 LDS.U16 R20, [R4+0x17e] ;  /* 0x00017e000414b984 */ /* 0x000e640000000400 */
[----:B-1----:R-:W-:Y:S02]  /*0a40*/  @!P3 IMAD.IADD R3, R3, 0x1, R20 ;  /* 0x000000010303b824 */ /* 0x002fe400078e0214 */
[----:B------:R-:W-:Y:S04]  /*0a50*/  @!P3 STS.U16 [R28+0x1fe], R20 ;  /* 0x0001fe141c00b388 */ /* 0x000fe80000000400 */
[----:B------:R-:W-:Y:S01]  /*0a60*/  @!P3 STS.U16 [R4+0x17e], R3 ;  /* 0x00017e030400b388 */ /* 0x000fe20000000400 */
[----:B------:R-:W-:Y:S06]  /*0a70*/  BAR.SYNC.DEFER_BLOCKING 0x0 ;  /* 0x0000000000007b1d */ /* 0x000fec0000010000 */
[----:B------:R-:W-:Y:S04]  /*0a80*/  @!P2 LDS.U16 R2, [R24+0x1fe] ;  /* 0x0001fe001802a984 */ /* 0x000fe80000000400 */
[----:B------:R-:W1:Y:S02]  /*0a90*/  @!P2 LDS.U16 R19, [R5+0xbe] ;  /* 0x0000be000513a984 */ /* 0x000e640000000400 */
[----:B-1----:R-:W-:-:S02]  /*0aa0*/  @!P2 IMAD.IADD R2, R2, 0x1, R19 ;  /* 0x000000010202a824 */ /* 0x002fc400078e0213 */
[----:B------:R-:W-:Y:S04]  /*0ab0*/  @!P2 STS.U16 [R24+0x1fe], R19 ;  /* 0x0001fe131800a388 */ /* 0x000fe80000000400 */
[----:B------:R-:W-:Y:S01]  /*0ac0*/  @!P2 STS.U16 [R5+0xbe], R2 ;  /* 0x0000be020500a388 */ /* 0x000fe20000000400 */
[----:B------:R-:W-:Y:S06]  /*0ad0*/  BAR.SYNC.DEFER_BLOCKING 0x0 ;  /* 0x0000000000007b1d */ /* 0x000fec0000010000 */
[----:B------:R-:W-:Y:S04]  /*0ae0*/  @!P1 LDS.U16 R3, [R25+0x1fe] ;  /* 0x0001fe0019039984 */ /* 0x000fe80000000400 */
[----:B------:R-:W1:Y:S02]  /*0af0*/  @!P1 LDS.U16 R20, [R6+0x5e] ;  /* 0x00005e0006149984 */ /* 0x000e640000000400 */
[----:B-1----:R-:W-:-:S02]  /*0b00*/  @!P1 IMAD.IADD R3, R3, 0x1, R20 ;  /* 0x0000000103039824 */ /* 0x002fc400078e0214 */
[----:B------:R1:W-:Y:S04]  /*0b10*/  @!P1 STS.U16 [R25+0x1fe], R20 ;  /* 0x0001fe1419009388 */ /* 0x0003e80000000400 */
[----:B------:R-:W-:Y:S01]  /*0b20*/  @!P1 STS.U16 [R6+0x5e], R3 ;  /* 0x00005e0306009388 */ /* 0x000fe20000000400 */
[----:B------:R-:W-:Y:S01]  /*0b30*/  BAR.SYNC.DEFER_BLOCKING 0x0 ;  /* 0x0000000000007b1d */ /* 0x000fe20000010000 */
[----:B------:R-:W-:-:S13]  /*0b40*/  ISETP.GT.U32.AND P1, PT, R21, 0x1ff, PT ;  /* 0x000001ff1500780c */ /* 0x000fda0003f24070 */
[C---:B-1----:R-:W-:Y:S02]  /*0b50*/  @!P1 LOP3.LUT R25, R27.reuse, 0xfffffffc, RZ, 0x3c, !PT ;  /* 0xfffffffc1b199812 */ /* 0x042fe400078e3cff */
[----:B------:R-:W-:-:S03]  /*0b60*/  IADD3 R27, PT, PT, -R27, 0xc, R8 ;  /* 0x0000000c1b1b7810 */ /* 0x000fc60007ffe108 */
[----:B------:R-:W-:Y:S01]  /*0b70*/  @!P1 IMAD.IADD R25, R18, 0x1, R25 ;  /* 0x0000000112199824 */ /* 0x000fe200078e0219 */
[----:B------:R-:W-:Y:S04]  /*0b80*/  @!P0 LDS.U16 R22, [R12+-0x2] ;  /* 0xfffffe000c168984 */ /* 0x000fe80000000400 */
[----:B------:R-:W1:Y:S02]  /*0b90*/  @!P0 LDS.U16 R23, [R7+0x2e] ;  /* 0x00002e0007178984 */ /* 0x000e640000000400 */
[----:B-1----:R-:W-:Y:S02]  /*0ba0*/  @!P0 IMAD.IADD R22, R22, 0x1, R23 ;  /* 0x0000000116168824 */ /* 0x002fe400078e0217 */
[----:B------:R-:W-:Y:S04]  /*0bb0*/  @!P0 STS.U16 [R12+-0x2], R23 ;  /* 0xfffffe170c008388 */ /* 0x000fe80000000400 */
[----:B------:R-:W-:Y:S01]  /*0bc0*/  @!P0 STS.U16 [R7+0x2e], R22 ;  /* 0x00002e1607008388 */ /* 0x000fe20000000400 */
[----:B------:R-:W-:Y:S06]  /*0bd0*/  BAR.SYNC.DEFER_BLOCKING 0x0 ;  /* 0x0000000000007b1d */ /* 0x000fec0000010000 */
[----:B------:R-:W-:Y:S04]  /*0be0*/  @!P5 LDS.U16 R2, [R15+-0x2] ;  /* 0xfffffe000f02d984 */ /* 0x000fe80000000400 */
[----:B------:R-:W1:Y:S02]  /*0bf0*/  @!P5 LDS.U16 R19, [R9+0x16] ;  /* 0x000016000913d984 */ /* 0x000e640000000400 */
[----:B-1----:R-:W-:-:S02]  /*0c00*/  @!P5 IMAD.IADD R2, R2, 0x1, R19 ;  /* 0x000000010202d824 */ /* 0x002fc400078e0213 */
        /* <DEDUP_REMOVED lines=10> */
[----:B------:R-:W1:Y:S02]  /*0cb0*/  @!P1 LDS.U16 R19, [R27+-0xa] ;  /* 0xfffff6001b139984 */ /* 0x000e640000000400 */
[----:B-1----:R-:W-:-:S02]  /*0cc0*/  @!P1 IMAD.IADD R22, R2, 0x1, R19 ;  /* 0x0000000102169824 */ /* 0x002fc400078e0213 */
[----:B------:R-:W-:Y:S01]  /*0cd0*/  @!P1 STS.U16 [R25+-0x2], R19 ;  /* 0xfffffe1319009388 */ /* 0x000fe20000000400 */
[----:B------:R-:W-:Y:S02]  /*0ce0*/  IADD3 R2, P0, PT, R11, UR14, RZ ;  /* 0x0000000e0b027c10 */ /* 0x000fe4000ff1e0ff */
[----:B0-----:R-:W-:Y:S01]  /*0cf0*/  LEA R11, P2, R10, R11, 0xc ;  /* 0x0000000b0a0b7211 */ /* 0x001fe200078460ff */
[----:B------:R-:W-:Y:S01]  /*0d00*/  @!P1 STS.U16 [R27+-0xa], R22 ;  /* 0xfffff6161b009388 */ /* 0x000fe20000000400 */
[----:B------:R-:W-:Y:S06]  /*0d10*/  BAR.SYNC.DEFER_BLOCKING 0x0 ;  /* 0x0000000000007b1d */ /* 0x000fec0000010000 */
[----:B------:R-:W-:Y:S04]  /*0d20*/  LDS.U16 R3, [R16] ;  /* 0x0000000010037984 */ /* 0x000fe80000000400 */
[----:B------:R-:W0:Y:S02]  /*0d30*/  LDS.U16 R24, [R16+0x2] ;  /* 0x0000020010187984 */ /* 0x000e240000000400 */
[----:B0-----:R-:W-:Y:S01]  /*0d40*/  IMAD.IADD R23, R3, 0x1, R24 ;  /* 0x0000000103177824 */ /* 0x001fe200078e0218 */
[----:B------:R-:W-:-:S02]  /*0d50*/  IADD3.X R3, PT, PT, R17, UR15, RZ, P0, !PT ;  /* 0x0000000f11037c10 */ /* 0x000fc400087fe4ff */
[----:B------:R-:W-:Y:S02]  /*0d60*/  IADD3 R13, P0, PT, R10, R13, RZ ;  /* 0x0000000d0a0d7210 */ /* 0x000fe40007f1e0ff */
[----:B------:R-:W-:Y:S01]  /*0d70*/  PRMT R20, R24, 0x5410, R23 ;  /* 0x0000541018147816 */ /* 0x000fe20000000017 */
[----:B------:R1:W-:Y:S01]  /*0d80*/  STG.E.U16 desc[UR8][R2.64], R24 ;  /* 0x0000001802007986 */ /* 0x0003e2000c101508 */
[----:B------:R-:W-:Y:S01]  /*0d90*/  LEA.HI.X R17, R10, R17, RZ, 0xc, P2 ;  /* 0x000000110a117211 */ /* 0x000fe200010f64ff */
[----:B------:R-:W-:Y:S01]  /*0da0*/  IMAD.X R14, RZ, RZ, R14, P0 ;  /* 0x000000ffff0e7224 */ /* 0x000fe200000e060e */
[----:B------:R-:W-:Y:S01]  /*0db0*/  ISETP.GE.U32.AND P0, PT, R13, UR12, PT ;  /* 0x0000000c0d007c0c */ /* 0x000fe2000bf06070 */
[----:B------:R1:W-:Y:S03]  /*0dc0*/  STS [R16], R20 ;  /* 0x0000001410007388 */ /* 0x0003e60000000800 */
[----:B------:R-:W-:Y:S01]  /*0dd0*/  ISETP.GE.AND.EX P0, PT, R14, UR13, PT, P0 ;  /* 0x0000000d0e007c0c */ /* 0x000fe2000bf06300 */
[----:B------:R1:W-:-:S12]  /*0de0*/  STG.E.U16 desc[UR8][R2.64+0x2], R23 ;  /* 0x0000021702007986 */ /* 0x0003d8000c101508 */
[----:B-1----:R-:W-:Y:S05]  /*0df0*/  @!P0 BRA `(.L_x_24) ;  /* 0xfffffff400548947 */ /* 0x002fea000383ffff */
[----:B------:R-:W-:Y:S05]  /*0e00*/  EXIT ;  /* 0x000000000000794d */ /* 0x000fea0003800000 */
.L_x_25:
        /* <DEDUP_REMOVED lines=15> */
.L_x_165:


//--------------------- .text._Z9scan_bcaoIcLi2048EEvlPT_PKS0_ --------------------------
	.section	.text._Z9scan_bcaoIcLi2048EEvlPT_PKS0_,"ax",@progbits
	.align	128
        .global         _Z9scan_bcaoIcLi2048EEvlPT_PKS0_
        .type           _Z9scan_bcaoIcLi2048EEvlPT_PKS0_,@function
        .size           _Z9scan_bcaoIcLi2048EEvlPT_PKS0_,(.L_x_166 - _Z9scan_bcaoIcLi2048EEvlPT_PKS0_)
        .other          _Z9scan_bcaoIcLi2048EEvlPT_PKS0_,@"STO_CUDA_ENTRY STV_DEFAULT"
_Z9scan_bcaoIcLi2048EEvlPT_PKS0_:
.text._Z9scan_bcaoIcLi2048EEvlPT_PKS0_:
        /* <DEDUP_REMOVED lines=8> */
[----:B------:R-:W-:Y:S01]  /*0080*/  UMOV UR7, UR4 ;  /* 0x0000000400077c82 */ /* 0x000fe20008000000 */
[----:B------:R-:W-:Y:S01]  /*0090*/  UMOV UR5, 0x400 ;  /* 0x0000040000057882 */ /* 0x000fe20000000000 */
[----:B------:R-:W-:Y:S01]  /*00a0*/  UMOV UR4, URZ ;  /* 0x000000ff00047c82 */ /* 0x000fe20008000000 */
[----:B------:R-:W2:Y:S01]  /*00b0*/  LDCU UR8, c[0x0][0x370] ;  /* 0x00006e00ff0877ac */ /* 0x000ea20008000800 */
[----:B------:R-:W-:Y:S01]  /*00c0*/  USHF.L.U64.HI UR9, UR7, 0xb, UR4 ;  /* 0x0000000b07097899 */ /* 0x000fe20008010204 */
[----:B------:R-:W3:Y:S05]  /*00d0*/  LDCU.64 UR10, c[0x0][0x358] ;  /* 0x00006b00ff0a77ac */ /* 0x000eea0008000a00 */
[----:B------:R-:W-:Y:S01]  /*00e0*/  IMAD.U32 R28, RZ, RZ, UR9 ;  /* 0x00000009ff1c7e24 */ /* 0x000fe2000f8e00ff */
[----:B------:R-:W4:Y:S01]  /*00f0*/  LDCU.64 UR12, c[0x0][0x390] ;  /* 0x00007200ff0c77ac */ /* 0x000f220008000a00 */
[----:B-1----:R-:W-:-:S02]  /*0100*/  ULEA UR5, UR6, UR5, 0x18 ;  /* 0x0000000506057291 */ /* 0x002fc4000f8ec0ff */
[----:B------:R-:W-:Y:S01]  /*0110*/  USHF.L.U32 UR6, UR7, 0xb, URZ ;  /* 0x0000000b07067899 */ /* 0x000fe200080006ff */
[C---:B0-----:R-:W-:Y:S01]  /*0120*/  IMAD.SHL.U32 R3, R6.reuse, 0x2, RZ ;  /* 0x0000000206037824 */ /* 0x041fe200078e00ff */
[C---:B------:R-:W-:Y:S01]  /*0130*/  LOP3.LUT R27, R6.reuse, 0x400, RZ, 0xfc, !PT ;  /* 0x00000400061b7812 */ /* 0x040fe200078efcff */
[C---:B------:R-:W-:Y:S01]  /*0140*/  IMAD.SHL.U32 R4, R6.reuse, 0x4, RZ ;  /* 0x0000000406047824 */ /* 0x040fe200078e00ff */
[C---:B------:R-:W-:Y:S01]  /*0150*/  ISETP.GT.U32.AND P1, PT, R6.reuse, 0x1ff, PT ;  /* 0x000001ff0600780c */ /* 0x040fe20003f24070 */
[C---:B------:R-:W-:Y:S01]  /*0160*/  VIADD R2, R3.reuse, 0x2 ;  /* 0x0000000203027836 */ /* 0x040fe20000000000 */
[CC--:B------:R-:W-:Y:S01]  /*0170*/  LEA.HI R24, R6.reuse, R6.reuse, RZ, 0x1b ;  /* 0x0000000606187211 */ /* 0x0c0fe200078fd8ff */
[----:B------:R-:W-:Y:S01]  /*0180*/  IMAD.SHL.U32 R8, R6, 0x8, RZ ;  /* 0x0000000806087824 */ /* 0x000fe200078e00ff */
[----:B------:R-:W-:Y:S01]  /*0190*/  LEA.HI R26, R3, R3, RZ, 0x1b ;  /* 0x00000003031a7211 */ /* 0x000fe200078fd8ff */
[----:B------:R-:W-:Y:S01]  /*01a0*/  VIADD R5, R4, 0x2 ;  /* 0x0000000204057836 */ /* 0x000fe20000000000 */
[----:B------:R-:W-:Y:S01]  /*01b0*/  LEA.HI R27, R27, R6, RZ, 0x1b ;  /* 0x000000061b1b7211 */ /* 0x000fe200078fd8ff */
[----:B------:R-:W-:Y:S01]  /*01c0*/  IMAD.SHL.U32 R9, R2, 0x2, RZ ;  /* 0x0000000202097824 */ /* 0x000fe200078e00ff */
[----:B------:R-:W-:Y:S01]  /*01d0*/  LOP3.LUT R29, R6, UR6, RZ, 0xfc, !PT ;  /* 0x00000006061d7c12 */ /* 0x000fe2000f8efcff */
[----:B------:R-:W-:Y:S01]  /*01e0*/  VIADD R11, R8, 0x4 ;  /* 0x00000004080b7836 */ /* 0x000fe20000000000 */
[----:B------:R-:W-:Y:S01]  /*01f0*/  LEA.HI R0, R4, R5, RZ, 0x1b ;  /* 0x0000000504007211 */ /* 0x000fe200078fd8ff */
[----:B------:R-:W-:Y:S01]  /*0200*/  IMAD.SHL.U32 R12, R6, 0x10, RZ ;  /* 0x00000010060c7824 */ /* 0x000fe200078e00ff */
[C---:B------:R-:W-:Y:S01]  /*0210*/  LEA.HI R7, R4.reuse, R9, RZ, 0x1b ;  /* 0x0000000904077211 */ /* 0x040fe200078fd8ff */
[C---:B------:R-:W-:Y:S01]  /*0220*/  IMAD.IADD R10, R4.reuse, 0x1, R5 ;  /* 0x00000001040a7824 */ /* 0x040fe200078e0205 */
[----:B------:R-:W-:Y:S01]  /*0230*/  IADD3 R8, PT, PT, R11, 0x3, R8 ;  /* 0x000000030b087810 */ /* 0x000fe20007ffe008 */
[----:B------:R-:W-:-:S02]  /*0240*/  IMAD.IADD R5, R4, 0x1, R9 ;  /* 0x0000000104057824 */ /* 0x000fc400078e0209 */
        /* <DEDUP_REMOVED lines=22> */
[----:B------:R-:W-:Y:S01]  /*03b0*/  LEA.HI R15, R4, R15, RZ, 0x1b ;  /* 0x0000000f040f7211 */ /* 0x000fe200078fd8ff */
[----:B------:R-:W-:Y:S01]  /*03c0*/  IMAD.SHL.U32 R20, R2, 0x80, RZ ;  /* 0x0000008002147824 */ /* 0x000fe200078e00ff */
        /* <DEDUP_REMOVED lines=18> */
[----:B------:R-:W-:-:S02]  /*04f0*/  LEA.HI R22, R25, R22, RZ, 0x1b ;  /* 0x0000001619167211 */ /* 0x000fc400078fd8ff */
[----:B------:R-:W-:Y:S02]  /*0500*/  LEA.HI R25, R6, R3, RZ, 0x1c ;  /* 0x0000000306197211 */ /* 0x000fe400078fe0ff */
[----:B--234-:R-:W-:-:S07]  /*0510*/  LEA.HI R23, R4, R23, RZ, 0x1b ;  /* 0x0000001704177211 */ /* 0x01cfce00078fd8ff */
.L_x_26:
[----:B0-----:R-:W-:-:S04]  /*0520*/  IADD3 R2, P0, PT, R29, UR12, RZ ;  /* 0x0000000c1d027c10 */ /* 0x001fc8000ff1e0ff */
[----:B------:R-:W-:-:S05]  /*0530*/  IADD3.X R3, PT, PT, R28, UR13, RZ, P0, !PT ;  /* 0x0000000d1c037c10 */ /* 0x000fca00087fe4ff */
[----:B------:R-:W2:Y:S04]  /*0540*/  LDG.E.U8.CONSTANT R5, desc[UR10][R2.64] ;  /* 0x0000000a02057981 */ /* 0x000ea8000c1e9100 */
[----:B------:R-:W3:Y:S01]  /*0550*/  LDG.E.U8.CONSTANT R4, desc[UR10][R2.64+0x400] ;  /* 0x0004000a02047981 */ /* 0x000ee2000c1e9100 */
[C---:B------:R-:W-:Y:S01]  /*0560*/  ISETP.GT.U32.AND P3, PT, R6.reuse, 0xff, PT ;  /* 0x000000ff0600780c */ /* 0x040fe20003f64070 */
[----:B------:R-:W-:Y:S01]  /*0570*/  UIADD3 UR7, UP0, UPT, UR8, UR7, URZ ;  /* 0x0000000708077290 */ /* 0x000fe2000ff1e0ff */
[C---:B------:R-:W-:Y:S02]  /*0580*/  ISETP.GT.U32.AND P2, PT, R6.reuse, 0x7f, PT ;  /* 0x0000007f0600780c */ /* 0x040fe40003f44070 */
[C---:B------:R-:W-:Y:S01]  /*0590*/  ISETP.GT.U32.AND P0, PT, R6.reuse, 0x3f, PT ;  /* 0x0000003f0600780c */ /* 0x040fe20003f04070 */
[----:B------:R-:W-:Y:S01]  /*05a0*/  UIADD3.X UR4, UPT, UPT, URZ, UR4, URZ, UP0, !UPT ;  /* 0x00000004ff047290 */ /* 0x000fe200087fe4ff */
[----:B------:R-:W-:-:S02]  /*05b0*/  ISETP.GT.U32.AND P4, PT, R6, 0x3, PT ;  /* 0x000000030600780c */ /* 0x000fc40003f84070 */
[C---:B------:R-:W-:Y:S02]  /*05c0*/  ISETP.GT.U32.AND P5, PT, R6.reuse, 0x1, PT ;  /* 0x000000010600780c */ /* 0x040fe40003fa4070 */
[----:B------:R-:W-:Y:S01]  /*05d0*/  ISETP.NE.AND P6, PT, R6, RZ, PT ;  /* 0x000000ff0600720c */ /* 0x000fe20003fc5270 */
[----:B--2---:R-:W-:Y:S04]  /*05e0*/  STS.U8 [R24+UR5], R5 ;  /* 0x0000000518007988 */ /* 0x004fe80008000005 */
[----:B---3--:R-:W-:Y:S01]  /*05f0*/  STS.U8 [R27+UR5+0x400], R4 ;  /* 0x000400041b007988 */ /* 0x008fe20008000005 */
[----:B------:R-:W-:Y:S06]  /*0600*/  BAR.SYNC.DEFER_BLOCKING 0x0 ;  /* 0x0000000000007b1d */ /* 0x000fec0000010000 */
[----:B------:R-:W-:Y:S04]  /*0610*/  LDS.U8 R30, [R25+UR5] ;  /* 0x00000005191e7984 */ /* 0x000fe80008000000 */
[----:B------:R-:W0:Y:S02]  /*0620*/  LDS.U8 R31, [R26+UR5+0x1] ;  /* 0x000001051a1f7984 */ /* 0x000e240008000000 */
[----:B0-----:R-:W-:-:S05]  /*0630*/  IMAD.IADD R31, R30, 0x1, R31 ;  /* 0x000000011e1f7824 */ /* 0x001fca00078e021f */
[----:B------:R-:W-:Y:S01]  /*0640*/  STS.U8 [R26+UR5+0x1], R31 ;  /* 0x0000011f1a007988 */ /* 0x000fe20008000005 */
[----:B------:R-:W-:Y:S06]  /*0650*/  BAR.SYNC.DEFER_BLOCKING 0x0 ;  /* 0x0000000000007b1d */ /* 0x000fec0000010000 */
[----:B------:R-:W-:Y:S04]  /*0660*/  @!P1 LDS.U8 R30, [R0+UR5+-0x1] ;  /* 0xffffff05001e9984 */ /* 0x000fe80008000000 */
[----:B------:R-:W0:Y:S02]  /*0670*/  @!P1 LDS.U8 R33, [R7+UR5+-0x1] ;  /* 0xffffff0507219984 */ /* 0x000e240008000000 */
[----:B0-----:R-:W-:-:S05]  /*0680*/  @!P1 IMAD.IADD R30, R30, 0x1, R33 ;  /* 0x000000011e1e9824 */ /* 0x001fca00078e0221 */
[----:B------:R-:W-:Y:S01]  /*0690*/  @!P1 STS.U8 [R7+UR5+-0x1], R30 ;  /* 0xffffff1e07009988 */ /* 0x000fe20008000005 */
[----:B------:R-:W-:Y:S01]  /*06a0*/  BAR.SYNC.DEFER_BLOCKING 0x0 ;  /* 0x0000000000007b1d */ /* 0x000fe20000010000 */
[----:B------:R-:W-:-:S05]  /*06b0*/  ISETP.GT.U32.AND P1, PT, R6, 0x1f, PT ;  /* 0x0000001f0600780c */ /* 0x000fca0003f24070 */
        /* <DEDUP_REMOVED lines=16> */
[----:B------:R-:W-:Y:S06]  /*07c0*/  BAR.SYNC.DEFER_BLOCKING 0x0 ;  /* 0x0000000000007b1d */ /* 0x000fec0000010000 */
[----:B------:R-:W-:Y:S04]  /*07d0*/  @!P1 LDS.U8 R3, [R13+UR5+-0x1] ;  /* 0xffffff050d039984 */ /* 0x000fe80008000000 */
[----:B------:R-:W0:Y:S02]  /*07e0*/  @!P1 LDS.U8 R4, [R14+UR5+-0x1] ;  /* 0xffffff050e049984 */ /* 0x000e240008000000 */
[----:B0-----:R-:W-:-:S05]  /*07f0*/  @!P1 IMAD.IADD R3, R3, 0x1, R4 ;  /* 0x0000000103039824 */ /* 0x001fca00078e0204 */
[----:B------:R-:W-:Y:S01]  /*0800*/  @!P1 STS.U8 [R14+UR5+-0x1], R3 ;  /* 0xffffff030e009988 */ /* 0x000fe20008000005 */
[----:B------:R-:W-:Y:S06]  /*0810*/  BAR.SYNC.DEFER_BLOCKING 0x0 ;  /* 0x0000000000007b1d */ /* 0x000fec0000010000 */
[----:B------:R-:W-:Y:S04]  /*0820*/  @!P2 LDS.U8 R2, [R16+UR5+-0x1] ;  /* 0xffffff051002a984 */ /* 0x000fe80008000000 */
[----:B------:R-:W0:Y:S02]  /*0830*/  @!P2 LDS.U8 R31, [R17+UR5+-0x1] ;  /* 0xffffff05111fa984 */ /* 0x000e240008000000 */
[----:B0-----:R-:W-:-:S02]  /*0840*/  @!P2 IMAD.IADD R2, R2, 0x1, R31 ;  /* 0x000000010202a824 */ /* 0x001fc400078e021f */
[----:B------:R-:W0:Y:S03]  /*0850*/  @!P6 S2R R31, SR_CgaCtaId ;  /* 0x00000000001fe919 */ /* 0x000e260000008800 */
[----:B------:R-:W-:Y:S01]  /*0860*/  @!P2 STS.U8 [R17+UR5+-0x1], R2 ;  /* 0xffffff021100a988 */ /* 0x000fe20008000005 */
[----:B------:R-:W-:Y:S06]  /*0870*/  BAR.SYNC.DEFER_BLOCKING 0x0 ;  /* 0x0000000000007b1d */ /* 0x000fec0000010000 */
[----:B------:R-:W-:Y:S04]  /*0880*/  @!P3 LDS.U8 R4, [R18+UR5+-0x1] ;  /* 0xffffff051204b984 */ /* 0x000fe80008000000 */
[----:B------:R-:W1:Y:S02]  /*0890*/  @!P3 LDS.U8 R5, [R19+UR5+-0x1] ;  /* 0xffffff051305b984 */ /* 0x000e640008000000 */
[----:B-1----:R-:W-:-:S02]  /*08a0*/  @!P3 IMAD.IADD R4, R4, 0x1, R5 ;  /* 0x000000010404b824 */ /* 0x002fc400078e0205 */
[----:B------:R-:W1:Y:S03]  /*08b0*/  @!P6 S2R R5, SR_CgaCtaId ;  /* 0x000000000005e919 */ /* 0x000e660000008800 */
[----:B------:R2:W-:Y:S01]  /*08c0*/  @!P3 STS.U8 [R19+UR5+-0x1], R4 ;  /* 0xffffff041300b988 */ /* 0x0005e20008000005 */
[----:B------:R-:W-:Y:S01]  /*08d0*/  BAR.SYNC.DEFER_BLOCKING 0x0 ;  /* 0x0000000000007b1d */ /* 0x000fe20000010000 */
[----:B--2---:R-:W-:-:S05]  /*08e0*/  @!P6 MOV R4, 0x400 ;  /* 0x000004000004e802 */ /* 0x004fca0000000f00 */
[----:B------:R-:W-:Y:S04]  /*08f0*/  @!P4 LDS.U8 R3, [R20+UR5+-0x1] ;  /* 0xffffff051403c984 */ /* 0x000fe80008000000 */
[----:B------:R-:W2:Y:S02]  /*0900*/  @!P4 LDS.U8 R30, [R21+UR5+-0x1] ;  /* 0xffffff05151ec984 */ /* 0x000ea40008000000 */
[----:B--2---:R-:W-:-:S05]  /*0910*/  @!P4 IMAD.IADD R30, R3, 0x1, R30 ;  /* 0x00000001031ec824 */ /* 0x004fca00078e021e */
[----:B------:R1:W-:Y:S01]  /*0920*/  @!P4 STS.U8 [R21+UR5+-0x1], R30 ;  /* 0xffffff1e1500c988 */ /* 0x0003e20008000005 */
[----:B------:R-:W-:Y:S01]  /*0930*/  BAR.SYNC.DEFER_BLOCKING 0x0 ;  /* 0x0000000000007b1d */ /* 0x000fe20000010000 */
[----:B-1----:R-:W-:-:S05]  /*0940*/  @!P6 LEA R30, R5, R4, 0x18 ;  /* 0x00000004051ee211 */ /* 0x002fca00078ec0ff */
[----:B------:R-:W-:Y:S04]  /*0950*/  @!P5 LDS.U8 R2, [R23+UR5+0x1ff] ;  /* 0x0001ff051702d984 */ /* 0x000fe80008000000 */
[----:B------:R-:W1:Y:S02]  /*0960*/  @!P5 LDS.U8 R3, [R22+UR5+-0x1] ;  /* 0xffffff051603d984 */ /* 0x000e640008000000 */
[----:B-1----:R-:W-:Y:S01]  /*0970*/  @!P5 IMAD.IADD R3, R2, 0x1, R3 ;  /* 0x000000010203d824 */ /* 0x002fe200078e0203 */
[----:B------:R-:W-:-:S04]  /*0980*/  @!P6 MOV R2, 0x400 ;  /* 0x000004000002e802 */ /* 0x000fc80000000f00 */
[----:B------:R-:W-:Y:S01]  /*0990*/  @!P5 STS.U8 [R22+UR5+-0x1], R3 ;  /* 0xffffff031600d988 */ /* 0x000fe20008000005 */
[----:B0-----:R-:W-:Y:S01]  /*09a0*/  @!P6 LEA R32, R31, R2, 0x18 ;  /* 0x000000021f20e211 */ /* 0x001fe200078ec0ff */
[----:B------:R-:W-:Y:S06]  /*09b0*/  BAR.SYNC.DEFER_BLOCKING 0x0 ;  /* 0x0000000000007b1d */ /* 0x000fec0000010000 */
[----:B------:R-:W-:Y:S02]  /*09c0*/  @!P6 STS.U8 [R30+0x83e], RZ ;  /* 0x00083eff1e00e388 */ /* 0x000fe40000000000 */
[----:B------:R-:W-:Y:S06]  /*09d0*/  BAR.SYNC.DEFER_BLOCKING 0x0 ;  /* 0x0000000000007b1d */ /* 0x000fec0000010000 */
[----:B------:R-:W-:Y:S04]  /*09e0*/  @!P6 LDS.U8 R2, [R32+0x41e] ;  /* 0x00041e002002e984 */ /* 0x000fe80000000000 */
[----:B------:R-:W0:Y:S02]  /*09f0*/  @!P6 LDS.U8 R5, [R32+0x83e] ;  /* 0x00083e002005e984 */ /* 0x000e240000000000 */
[----:B0-----:R-:W-:-:S02]  /*0a00*/  @!P6 IMAD.IADD R2, R2, 0x1, R5 ;  /* 0x000000010202e824 */ /* 0x001fc400078e0205 */
[----:B------:R-:W-:Y:S04]  /*0a10*/  @!P6 STS.U8 [R32+0x41e], R5 ;  /* 0x00041e052000e388 */ /* 0x000fe80000000000 */
[----:B------:R-:W-:Y:S01]  /*0a20*/  @!P6 STS.U8 [R32+0x83e], R2 ;  /* 0x00083e022000e388 */ /* 0x000fe20000000000 */
[----:B------:R-:W-:Y:S01]  /*0a30*/  BAR.SYNC.DEFER_BLOCKING 0x0 ;  /* 0x0000000000007b1d */ /* 0x000fe20000010000 */
[----:B------:R-:W-:-:S05]  /*0a40*/  ISETP.GT.U32.AND P6, PT, R6, 0xff, PT ;  /* 0x000000ff0600780c */ /* 0x000fca0003fc4070 */
[----:B------:R-:W-:Y:S04]  /*0a50*/  @!P5 LDS.U8 R4, [R23+UR5+0x1ff] ;  /* 0x0001ff051704d984 */ /* 0x000fe80008000000 */
[----:B------:R-:W0:Y:S02]  /*0a60*/  @!P5 LDS.U8 R3, [R22+UR5+-0x1] ;  /* 0xffffff051603d984 */ /* 0x000e240008000000 */
[----:B0-----:R-:W-:Y:S02]  /*0a70*/  @!P5 IMAD.IADD R31, R4, 0x1, R3 ;  /* 0x00000001041fd824 */ /* 0x001fe400078e0203 */
[----:B------:R-:W-:Y:S04]  /*0a80*/  @!P5 STS.U8 [R23+UR5+0x1ff], R3 ;  /* 0x0001ff031700d988 */ /* 0x000fe80008000005 */
[----:B------:R-:W-:Y:S01]  /*0a90*/  @!P5 STS.U8 [R22+UR5+-0x1], R31 ;  /* 0xffffff1f1600d988 */ /* 0x000fe20008000005 */
[----:B------:R-:W-:Y:S01]  /*0aa0*/  BAR.SYNC.DEFER_BLOCKING 0x0 ;  /* 0x0000000000007b1d */ /* 0x000fe20000010000 */
[----:B------:R-:W-:-:S05]  /*0ab0*/  ISETP.GT.U32.AND P5, PT, R6, 0x7f, PT ;  /* 0x0000007f0600780c */ /* 0x000fca0003fa4070 */
[----:B------:R-:W-:Y:S04]  /*0ac0*/  @!P4 LDS.U8 R4, [R20+UR5+-0x1] ;  /* 0xffffff051404c984 */ /* 0x000fe80008000000 */
[----:B------:R-:W0:Y:S02]  /*0ad0*/  @!P4 LDS.U8 R33, [R21+UR5+-0x1] ;  /* 0xffffff051521c984 */ /* 0x000e240008000000 */
[----:B0-----:R-:W-:Y:S02]  /*0ae0*/  @!P4 IMAD.IADD R4, R4, 0x1, R33 ;  /* 0x000000010404c824 */ /* 0x001fe400078e0221 */
[----:B------:R-:W-:Y:S04]  /*0af0*/  @!P4 STS.U8 [R20+UR5+-0x1], R33 ;  /* 0xffffff211400c988 */ /* 0x000fe80008000005 */
[----:B------:R-:W-:Y:S01]  /*0b00*/  @!P4 STS.U8 [R21+UR5+-0x1], R4 ;  /* 0xffffff041500c988 */ /* 0x000fe20008000005 */
[----:B------:R-:W-:Y:S06]  /*0b10*/  BAR.SYNC.DEFER_BLOCKING 0x0 ;  /* 0x0000000000007b1d */ /* 0x000fec0000010000 */
[----:B------:R-:W-:Y:S04]  /*0b20*/  @!P3 LDS.U8 R2, [R18+UR5+-0x1] ;  /* 0xffffff051202b984 */ /* 0x000fe80008000000 */
[----:B------:R-:W0:Y:S02]  /*0b30*/  @!P3 LDS.U8 R5, [R19+UR5+-0x1] ;  /* 0xffffff051305b984 */ /* 0x000e240008000000 */
[----:B0-----:R-:W-:-:S02]  /*0b40*/  @!P3 IMAD.IADD R2, R2, 0x1, R5 ;  /* 0x000000010202b824 */ /* 0x001fc400078e0205 */
        /* <DEDUP_REMOVED lines=37> */
[----:B------:R0:W-:Y:S01]  /*0da0*/  @!P1 STS.U8 [R0+UR5+-0x1], R30 ;  /* 0xffffff1e00009988 */ /* 0x0001e20008000005 */
[----:B------:R-:W1:Y:S03]  /*0db0*/  LDC.64 R4, c[0x0][0x380] ;  /* 0x0000e000ff047b82 */ /* 0x000e660000000a00 */
[----:B------:R-:W-:Y:S05]  /*0dc0*/  @!P1 STS.U8 [R7+UR5+-0x1], R32 ;  /* 0xffffff2007009988 */ /* 0x000fea0008000005 */
[----:B------:R-:W-:Y:S01]  /*0dd0*/  BAR.SYNC.DEFER_BLOCKING 0x0 ;  /* 0x0000000000007b1d */ /* 0x000fe20000010000 */
[----:B0-----:R-:W-:-:S05]  /*0de0*/  IMAD.U32 R30, RZ, RZ, UR4 ;  /* 0x00000004ff1e7e24 */ /* 0x001fca000f8e00ff */
[----:B------:R-:W-:Y:S04]  /*0df0*/  LDS.U8 R2, [R25+UR5] ;  /* 0x0000000519027984 */ /* 0x000fe80008000000 */
[----:B------:R-:W0:Y:S02]  /*0e00*/  LDS.U8 R31, [R26+UR5+0x1] ;  /* 0x000001051a1f7984 */ /* 0x000e240008000000 */
[----:B0-----:R-:W-:Y:S02]  /*0e10*/  IMAD.IADD R33, R2, 0x1, R31 ;  /* 0x0000000102217824 */ /* 0x001fe400078e021f */
[----:B------:R-:W-:Y:S01]  /*0e20*/  STS.U8 [R25+UR5], R31 ;  /* 0x0000001f19007988 */ /* 0x000fe20008000005 */
[----:B------:R-:W0:Y:S03]  /*0e30*/  LDC.64 R2, c[0x0][0x388] ;  /* 0x0000e200ff027b82 */ /* 0x000e260000000a00 */
[----:B------:R-:W-:Y:S05]  /*0e40*/  STS.U8 [R26+UR5+0x1], R33 ;  /* 0x000001211a007988 */ /* 0x000fea0008000005 */
[----:B------:R-:W-:Y:S01]  /*0e50*/  BAR.SYNC.DEFER_BLOCKING 0x0 ;  /* 0x0000000000007b1d */ /* 0x000fe20000010000 */
[----:B0-----:R-:W-:-:S04]  /*0e60*/  IADD3 R2, P0, P2, R29, 0x400, R2 ;  /* 0x000004001d027810 */ /* 0x001fc80007a1e002 */
[----:B------:R-:W-:Y:S02]  /*0e70*/  IADD3.X R3, PT, PT, R28, R3, RZ, P0, P2 ;  /* 0x000000031c037210 */ /* 0x000fe400007e44ff */
[----:B-1----:R-:W-:Y:S01]  /*0e80*/  ISETP.LE.U32.AND P0, PT, R4, UR7, PT ;  /* 0x0000000704007c0c */ /* 0x002fe2000bf03070 */
[----:B------:R-:W0:Y:S01]  /*0e90*/  LDS.U8 R35, [R24+UR5] ;  /* 0x0000000518237984 */ /* 0x000e220008000000 */
[----:B------:R-:W-:Y:S02]  /*0ea0*/  IMAD.U32 R4, RZ, RZ, UR8 ;  /* 0x00000008ff047e24 */ /* 0x000fe4000f8e00ff */
[----:B------:R-:W-:Y:S01]  /*0eb0*/  ISETP.GE.AND.EX P0, PT, R30, R5, PT, P0 ;  /* 0x000000051e00720c */ /* 0x000fe20003f06300 */
[----:B------:R-:W1:Y:S01]  /*0ec0*/  LDS.U8 R37, [R27+UR5+0x400] ;  /* 0x000400051b257984 */ /* 0x000e620008000000 */
[----:B------:R-:W-:Y:S01]  /*0ed0*/  IMAD.U32 R5, RZ, RZ, UR8 ;  /* 0x00000008ff057e24 */ /* 0x000fe2000f8e00ff */
[----:B------:R-:W-:-:S04]  /*0ee0*/  LEA R29, P2, R4, R29, 0xb ;  /* 0x0000001d041d7211 */ /* 0x000fc800078458ff */
[----:B------:R-:W-:Y:S01]  /*0ef0*/  LEA.HI.X R28, R5, R28, RZ, 0xb, P2 ;  /* 0x0000001c051c7211 */ /* 0x000fe200010f5cff */
[----:B0-----:R0:W-:Y:S04]  /*0f00*/  STG.E.U8 desc[UR10][R2.64+-0x400], R35 ;  /* 0xfffc002302007986 */ /* 0x0011e8000c10110a */
[----:B-1----:R0:W-:Y:S01]  /*0f10*/  STG.E.U8 desc[UR10][R2.64], R37 ;  /* 0x0000002502007986 */ /* 0x0021e2000c10110a */
[----:B------:R-:W-:Y:S05]  /*0f20*/  @!P0 BRA `(.L_x_26) ;  /* 0xfffffff4007c8947 */ /* 0x000fea000383ffff */
[----:B------:R-:W-:Y:S05]  /*0f30*/  EXIT ;  /* 0x000000000000794d */ /* 0x000fea0003800000 */
.L_x_27:
        /* <DEDUP_REMOVED lines=12> */
.L_x_166:


//--------------------- .text._Z4scanIcLi2048EEvlPT_PKS0_ --------------------------
	.section	.text._Z4scanIcLi2048EEvlPT_PKS0_,"ax",@progbits
	.align	128
        .global         _Z4scanIcLi2048EEvlPT_PKS0_
        .type           _Z4scanIcLi2048EEvlPT_PKS0_,@function
        .size           _Z4scanIcLi2048EEvlPT_PKS0_,(.L_x_167 - _Z4scanIcLi2048EEvlPT_PKS0_)
        .other          _Z4scanIcLi2048EEvlPT_PKS0_,@"STO_CUDA_ENTRY STV_DEFAULT"
_Z4scanIcLi2048EEvlPT_PKS0_:
.text._Z4scanIcLi2048EEvlPT_PKS0_:
        /* <DEDUP_REMOVED lines=19> */
[----:B------:R-:W-:Y:S02]  /*0130*/  IMAD.IADD R6, R5, 0x1, R0 ;  /* 0x0000000105067824 */ /* 0x000fe400078e0200 */
[C---:B------:R-:W-:Y:S02]  /*0140*/  IMAD.SHL.U32 R10, R20.reuse, 0x40, RZ ;  /* 0x00000040140a7824 */ /* 0x040fe400078e00ff */
[C---:B------:R-:W-:Y:S01]  /*0150*/  IMAD.SHL.U32 R12, R20.reuse, 0x80, RZ ;  /* 0x00000080140c7824 */ /* 0x040fe200078e00ff */
[C---:B------:R-:W-:Y:S01]  /*0160*/  IADD3 R7, PT, PT, R3.reuse, 0x2, R6 ;  /* 0x0000000203077810 */ /* 0x040fe20007ffe006 */
[C---:B------:R-:W-:Y:S01]  /*0170*/  IMAD.SHL.U32 R13, R20.reuse, 0x100, RZ ;  /* 0x00000100140d7824 */ /* 0x040fe200078e00ff */
[----:B------:R-:W-:Y:S01]  /*0180*/  LOP3.LUT R3, R3, 0xfffffffc, RZ, 0x3c, !PT ;  /* 0xfffffffc03037812 */ /* 0x000fe200078e3cff */
[----:B------:R-:W-:Y:S01]  /*0190*/  IMAD.SHL.U32 R15, R20, 0x200, RZ ;  /* 0x00000200140f7824 */ /* 0x000fe200078e00ff */
[----:B------:R-:W-:-:S04]  /*01a0*/  IADD3 R8, PT, PT, R2, 0x4, R7 ;  /* 0x0000000402087810 */ /* 0x000fc80007ffe007 */
[----:B------:R-:W-:Y:S02]  /*01b0*/  IADD3 R9, PT, PT, R11, 0x8, R8 ;  /* 0x000000080b097810 */ /* 0x000fe40007ffe008 */
[----:B------:R-:W-:Y:S02]  /*01c0*/  LOP3.LUT R17, R15, 0xffffff00, RZ, 0x3c, !PT ;  /* 0xffffff000f117812 */ /* 0x000fe400078e3cff */
[----:B------:R-:W-:Y:S02]  /*01d0*/  IADD3 R5, PT, PT, R10, 0x10, R9 ;  /* 0x000000100a057810 */ /* 0x000fe40007ffe009 */
[----:B------:R-:W-:Y:S02]  /*01e0*/  LOP3.LUT R11, R11, 0xfffffff0, RZ, 0x3c, !PT ;  /* 0xfffffff00b0b7812 */ /* 0x000fe400078e3cff */
[C---:B------:R-:W-:Y:S02]  /*01f0*/  IADD3 R4, PT, PT, R12.reuse, 0x20, R5 ;  /* 0x000000200c047810 */ /* 0x040fe40007ffe005 */
[----:B------:R-:W-:-:S02]  /*0200*/  LOP3.LUT R12, R12, 0xffffffc0, RZ, 0x3c, !PT ;  /* 0xffffffc00c0c7812 */ /* 0x000fc400078e3cff */
[C---:B------:R-:W-:Y:S02]  /*0210*/  IADD3 R14, PT, PT, R13.reuse, 0x40, R4 ;  /* 0x000000400d0e7810 */ /* 0x040fe40007ffe004 */
[----:B------:R-:W-:Y:S02]  /*0220*/  LOP3.LUT R13, R13, 0xffffff80, RZ, 0x3c, !PT ;  /* 0xffffff800d0d7812 */ /* 0x000fe400078e3cff */
[----:B------:R-:W-:Y:S01]  /*0230*/  IADD3 R14, PT, PT, R15, 0x80, R14 ;  /* 0x000000800f0e7810 */ /* 0x000fe20007ffe00e */
[----:B------:R-:W-:-:S04]  /*0240*/  IMAD.SHL.U32 R15, R20, 0x2, RZ ;  /* 0x00000002140f7824 */ /* 0x000fc800078e00ff */
[----:B------:R-:W-:Y:S01]  /*0250*/  IMAD.IADD R16, R14, 0x1, R17 ;  /* 0x000000010e107824 */ /* 0x000fe200078e0211 */
[----:B------:R-:W-:Y:S02]  /*0260*/  LOP3.LUT R14, R10, 0xffffffe0, RZ, 0x3c, !PT ;  /* 0xffffffe00a0e7812 */ /* 0x000fe400078e3cff */
[----:B------:R-:W0:Y:S02]  /*0270*/  LDC R10, c[0x0][0x370] ;  /* 0x0000dc00ff0a7b82 */ /* 0x000e240000000800 */
[----:B------:R-:W-:Y:S02]  /*0280*/  IADD3 R13, PT, PT, R13, 0x100, R16 ;  /* 0x000001000d0d7810 */ /* 0x000fe40007ffe010 */
[----:B------:R-:W-:Y:S02]  /*0290*/  LEA R16, R20, UR4, 0x1 ;  /* 0x0000000414107c11 */ /* 0x000fe4000f8e08ff */
[----:B------:R-:W-:Y:S01]  /*02a0*/  IADD3 R12, PT, PT, R14, R13, R12 ;  /* 0x0000000d0e0c7210 */ /* 0x000fe20007ffe00c */
[----:B------:R-:W-:Y:S01]  /*02b0*/  IMAD.U32 R13, RZ, RZ, UR6 ;  /* 0x00000006ff0d7e24 */ /* 0x000fe2000f8e00ff */
[----:B------:R-:W-:-:S03]  /*02c0*/  LOP3.LUT R14, R2, 0xfffffff8, RZ, 0x3c, !PT ;  /* 0xfffffff8020e7812 */ /* 0x000fc600078e3cff */
[----:B------:R-:W-:Y:S02]  /*02d0*/  IMAD.IADD R11, R12, 0x1, R11 ;  /* 0x000000010c0b7824 */ /* 0x000fe400078e020b */
[----:B------:R-:W-:Y:S02]  /*02e0*/  IMAD.MOV.U32 R12, RZ, RZ, RZ ;  /* 0x000000ffff0c7224 */ /* 0x000fe400078e00ff */
[----:B------:R-:W-:Y:S02]  /*02f0*/  IMAD.SHL.U32 R2, R13, 0x800, RZ ;  /* 0x000008000d027824 */ /* 0x000fe400078e00ff */
[----:B------:R-:W-:Y:S01]  /*0300*/  IMAD.IADD R14, R11, 0x1, R14 ;  /* 0x000000010b0e7824 */ /* 0x000fe200078e020e */
[----:B------:R-:W-:Y:S02]  /*0310*/  SHF.L.U64.HI R17, R13, 0xb, R12 ;  /* 0x0000000b0d117819 */ /* 0x000fe4000001020c */
[----:B------:R-:W-:Y:S01]  /*0320*/  LOP3.LUT R15, R2, R15, RZ, 0xfc, !PT ;  /* 0x0000000f020f7212 */ /* 0x000fe200078efcff */
[----:B--234-:R-:W-:-:S07]  /*0330*/  IMAD.IADD R18, R14, 0x1, R3 ;  /* 0x000000010e127824 */ /* 0x01cfce00078e0203 */
.L_x_28:
[----:B-1----:R-:W-:-:S04]  /*0340*/  IADD3 R2, P0, PT, R15, UR10, RZ ;  /* 0x0000000a0f027c10 */ /* 0x002fc8000ff1e0ff */
[----:B------:R-:W-:-:S05]  /*0350*/  IADD3.X R3, PT, PT, R17, UR11, RZ, P0, !PT ;  /* 0x0000000b11037c10 */ /* 0x000fca00087fe4ff */
[----:B------:R-:W2:Y:S04]  /*0360*/  LDG.E.U8.CONSTANT R19, desc[UR8][R2.64] ;  /* 0x0000000802137981 */ /* 0x000ea8000c1e9100 */
[----:B------:R-:W3:Y:S01]  /*0370*/  LDG.E.U8.CONSTANT R21, desc[UR8][R2.64+0x1] ;  /* 0x0000010802157981 */ /* 0x000ee2000c1e9100 */
[C---:B------:R-:W-:Y:S02]  /*0380*/  ISETP.GT.U32.AND P3, PT, R20.reuse, 0xff, PT ;  /* 0x000000ff1400780c */ /* 0x040fe40003f64070 */
[C---:B------:R-:W-:Y:S02]  /*0390*/  ISETP.GT.U32.AND P2, PT, R20.reuse, 0x7f, PT ;  /* 0x0000007f1400780c */ /* 0x040fe40003f44070 */
[C---:B------:R-:W-:Y:S02]  /*03a0*/  ISETP.GT.U32.AND P0, PT, R20.reuse, 0x3f, PT ;  /* 0x0000003f1400780c */ /* 0x040fe40003f04070 */
[----:B------:R-:W-:-:S02]  /*03b0*/  ISETP.GT.U32.AND P4, PT, R20, 0x3, PT ;  /* 0x000000031400780c */ /* 0x000fc40003f84070 */
[C---:B------:R-:W-:Y:S02]  /*03c0*/  ISETP.GT.U32.AND P5, PT, R20.reuse, 0x1, PT ;  /* 0x000000011400780c */ /* 0x040fe40003fa4070 */
[----:B------:R-:W-:-:S13]  /*03d0*/  ISETP.NE.AND P6, PT, R20, RZ, PT ;  /* 0x000000ff1400720c */ /* 0x000fda0003fc5270 */
[----:B------:R-:W1:Y:S01]  /*03e0*/  @!P6 S2R R26, SR_CgaCtaId ;  /* 0x00000000001ae919 */ /* 0x000e620000008800 */
[----:B--2---:R-:W-:Y:S04]  /*03f0*/  STS.U8 [R16], R19 ;  /* 0x0000001310007388 */ /* 0x004fe80000000000 */
[----:B---3--:R-:W-:Y:S01]  /*0400*/  STS.U8 [R16+0x1], R21 ;  /* 0x0000011510007388 */ /* 0x008fe20000000000 */
[----:B------:R-:W-:Y:S06]  /*0410*/  BAR.SYNC.DEFER_BLOCKING 0x0 ;  /* 0x0000000000007b1d */ /* 0x000fec0000010000 */
[----:B------:R-:W-:Y:S04]  /*0420*/  LDS.U8 R22, [R16] ;  /* 0x0000000010167984 */ /* 0x000fe80000000000 */
[----:B------:R-:W2:Y:S02]  /*0430*/  LDS.U8 R23, [R16+0x1] ;  /* 0x0000010010177984 */ /* 0x000ea40000000000 */
[----:B--2---:R-:W-:-:S05]  /*0440*/  IMAD.IADD R23, R22, 0x1, R23 ;  /* 0x0000000116177824 */ /* 0x004fca00078e0217 */
[----:B------:R-:W-:Y:S01]  /*0450*/  STS.U8 [R16+0x1], R23 ;  /* 0x0000011710007388 */ /* 0x000fe20000000000 */
[----:B------:R-:W-:Y:S06]  /*0460*/  BAR.SYNC.DEFER_BLOCKING 0x0 ;  /* 0x0000000000007b1d */ /* 0x000fec0000010000 */
[----:B------:R-:W-:Y:S04]  /*0470*/  @!P1 LDS.U8 R22, [R0+0x1] ;  /* 0x0000010000169984 */ /* 0x000fe80000000000 */
[----:B------:R-:W2:Y:S02]  /*0480*/  @!P1 LDS.U8 R25, [R0+0x3] ;  /* 0x0000030000199984 */ /* 0x000ea40000000000 */
[----:B--2---:R-:W-:-:S05]  /*0490*/  @!P1 IMAD.IADD R25, R22, 0x1, R25 ;  /* 0x0000000116199824 */ /* 0x004fca00078e0219 */
[----:B------:R2:W-:Y:S01]  /*04a0*/  @!P1 STS.U8 [R0+0x3], R25 ;  /* 0x0000031900009388 */ /* 0x0005e20000000000 */
[----:B------:R-:W-:Y:S01]  /*04b0*/  BAR.SYNC.DEFER_BLOCKING 0x0 ;  /* 0x0000000000007b1d */ /* 0x000fe20000010000 */
[----:B------:R-:W-:-:S05]  /*04c0*/  ISETP.GT.U32.AND P1, PT, R20, 0x1f, PT ;  /* 0x0000001f1400780c */ /* 0x000fca0003f24070 */
[----:B--2---:R-:W2:Y:S01]  /*04d0*/  @!P6 S2R R25, SR_CgaCtaId ;  /* 0x000000000019e919 */ /* 0x004ea20000008800 */
[----:B------:R-:W-:Y:S04]  /*04e0*/  @!P3 LDS.U8 R2, [R6+0x1] ;  /* 0x000001000602b984 */ /* 0x000fe80000000000 */
[----:B------:R-:W3:Y:S02]  /*04f0*/  @!P3 LDS.U8 R3, [R6+0x5] ;  /* 0x000005000603b984 */ /* 0x000ee40000000000 */
[----:B---3--:R-:W-:-:S05]  /*0500*/  @!P3 IMAD.IADD R3, R2, 0x1, R3 ;  /* 0x000000010203b824 */ /* 0x008fca00078e0203 */
[----:B------:R-:W-:Y:S01]  /*0510*/  @!P3 STS.U8 [R6+0x5], R3 ;  /* 0x000005030600b388 */ /* 0x000fe20000000000 */
[----:B------:R-:W-:Y:S01]  /*0520*/  BAR.SYNC.DEFER_BLOCKING 0x0 ;  /* 0x0000000000007b1d */ /* 0x000fe20000010000 */
[----:B------:R-:W-:-:S05]  /*0530*/  ISETP.GT.U32.AND P3, PT, R20, 0x7, PT ;  /* 0x000000071400780c */ /* 0x000fca0003f64070 */
        /* <DEDUP_REMOVED lines=9> */
[----:B------:R3:W-:Y:S01]  /*05d0*/  @!P0 STS.U8 [R8+0x17], R19 ;  /* 0x0000171308008388 */ /* 0x0007e20000000000 */
[----:B------:R-:W-:Y:S01]  /*05e0*/  BAR.SYNC.DEFER_BLOCKING 0x0 ;  /* 0x0000000000007b1d */ /* 0x000fe20000010000 */
[----:B---3--:R-:W-:-:S05]  /*05f0*/  IMAD.SHL.U32 R19, R20, 0x100, RZ ;  /* 0x0000010014137824 */ /* 0x008fca00078e00ff */
[----:B------:R-:W-:Y:S04]  /*0600*/  @!P1 LDS.U8 R3, [R9+0xf] ;  /* 0x00000f0009039984 */ /* 0x000fe80000000000 */
[----:B------:R-:W3:Y:S02]  /*0610*/  @!P1 LDS.U8 R22, [R9+0x2f] ;  /* 0x00002f0009169984 */ /* 0x000ee40000000000 */
[----:B---3--:R-:W-:-:S05]  /*0620*/  @!P1 IMAD.IADD R22, R3, 0x1, R22 ;  /* 0x0000000103169824 */ /* 0x008fca00078e0216 */
[----:B------:R-:W-:Y:S01]  /*0630*/  @!P1 STS.U8 [R9+0x2f], R22 ;  /* 0x00002f1609009388 */ /* 0x000fe20000000000 */
[----:B------:R-:W-:Y:S06]  /*0640*/  BAR.SYNC.DEFER_BLOCKING 0x0 ;  /* 0x0000000000007b1d */ /* 0x000fec0000010000 */
[----:B------:R-:W-:Y:S04]  /*0650*/  @!P2 LDS.U8 R2, [R5+0x1f] ;  /* 0x00001f000502a984 */ /* 0x000fe80000000000 */
[----:B------:R-:W3:Y:S02]  /*0660*/  @!P2 LDS.U8 R3, [R5+0x5f] ;  /* 0x00005f000503a984 */ /* 0x000ee40000000000 */
[----:B---3--:R-:W-:-:S05]  /*0670*/  @!P2 IMAD.IADD R24, R2, 0x1, R3 ;  /* 0x000000010218a824 */ /* 0x008fca00078e0203 */
[----:B------:R3:W-:Y:S01]  /*0680*/  @!P2 STS.U8 [R5+0x5f], R24 ;  /* 0x00005f180500a388 */ /* 0x0007e20000000000 */
[----:B------:R-:W-:Y:S01]  /*0690*/  BAR.SYNC.DEFER_BLOCKING 0x0 ;  /* 0x0000000000007b1d */ /* 0x000fe20000010000 */
[----:B---3--:R-:W-:-:S04]  /*06a0*/  @!P6 MOV R24, 0x400 ;  /* 0x000004000018e802 */ /* 0x008fc80000000f00 */
[----:B--2---:R-:W-:Y:S01]  /*06b0*/  @!P6 LEA R25, R25, R24, 0x18 ;  /* 0x000000181919e211 */ /* 0x004fe200078ec0ff */
[----:B------:R-:W-:Y:S04]  /*06c0*/  @!P3 LDS.U8 R2, [R4+0x3f] ;  /* 0x00003f000402b984 */ /* 0x000fe80000000000 */
[----:B------:R-:W2:Y:S02]  /*06d0*/  @!P3 LDS.U8 R3, [R4+0xbf] ;  /* 0x0000bf000403b984 */ /* 0x000ea40000000000 */
[----:B--2---:R-:W-:Y:S01]  /*06e0*/  @!P3 IMAD.IADD R21, R2, 0x1, R3 ;  /* 0x000000010215b824 */ /* 0x004fe200078e0203 */
[----:B------:R-:W-:Y:S01]  /*06f0*/  IADD3 R2, PT, PT, R19, 0x40, R4 ;  /* 0x0000004013027810 */ /* 0x000fe20007ffe004 */
[----:B------:R-:W-:-:S03]  /*0700*/  IMAD.SHL.U32 R3, R20, 0x200, RZ ;  /* 0x0000020014037824 */ /* 0x000fc600078e00ff */
[----:B------:R-:W-:Y:S02]  /*0710*/  @!P3 STS.U8 [R4+0xbf], R21 ;  /* 0x0000bf150400b388 */ /* 0x000fe40000000000 */
[----:B------:R-:W-:Y:S01]  /*0720*/  LOP3.LUT R28, R3, 0xffffff00, RZ, 0x3c, !PT ;  /* 0xffffff00031c7812 */ /* 0x000fe200078e3cff */
[----:B------:R-:W-:Y:S06]  /*0730*/  BAR.SYNC.DEFER_BLOCKING 0x0 ;  /* 0x0000000000007b1d */ /* 0x000fec0000010000 */
[----:B------:R-:W-:Y:S04]  /*0740*/  @!P4 LDS.U8 R19, [R2+0x7f] ;  /* 0x00007f000213c984 */ /* 0x000fe80000000000 */
[----:B------:R-:W2:Y:S02]  /*0750*/  @!P4 LDS.U8 R22, [R2+0x17f] ;  /* 0x00017f000216c984 */ /* 0x000ea40000000000 */
[----:B--2---:R-:W-:Y:S01]  /*0760*/  @!P4 IMAD.IADD R23, R19, 0x1, R22 ;  /* 0x000000011317c824 */ /* 0x004fe200078e0216 */
[----:B------:R-:W-:-:S04]  /*0770*/  IADD3 R19, PT, PT, R3, 0x80, R2 ;  /* 0x0000008003137810 */ /* 0x000fc80007ffe002 */
[----:B------:R-:W-:Y:S01]  /*0780*/  @!P4 STS.U8 [R2+0x17f], R23 ;  /* 0x00017f170200c388 */ /* 0x000fe20000000000 */
[----:B------:R-:W-:Y:S06]  /*0790*/  BAR.SYNC.DEFER_BLOCKING 0x0 ;  /* 0x0000000000007b1d */ /* 0x000fec0000010000 */
[----:B------:R-:W-:Y:S04]  /*07a0*/  @!P5 LDS.U8 R22, [R19+0xff] ;  /* 0x0000ff001316d984 */ /* 0x000fe80000000000 */
[----:B------:R-:W2:Y:S02]  /*07b0*/  @!P5 LDS.U8 R21, [R19+0x2ff] ;  /* 0x0002ff001315d984 */ /* 0x000ea40000000000 */
[----:B--2---:R-:W-:Y:S01]  /*07c0*/  @!P5 IMAD.IADD R22, R22, 0x1, R21 ;  /* 0x000000011616d824 */ /* 0x004fe200078e0215 */
[----:B------:R-:W-:-:S04]  /*07d0*/  @!P6 MOV R21, 0x400 ;  /* 0x000004000015e802 */ /* 0x000fc80000000f00 */
[----:B------:R-:W-:Y:S01]  /*07e0*/  @!P5 STS.U8 [R19+0x2ff], R22 ;  /* 0x0002ff161300d388 */ /* 0x000fe20000000000 */
[----:B-1----:R-:W-:Y:S01]  /*07f0*/  @!P6 LEA R27, R26, R21, 0x18 ;  /* 0x000000151a1be211 */ /* 0x002fe200078ec0ff */
[----:B------:R-:W-:Y:S06]  /*0800*/  BAR.SYNC.DEFER_BLOCKING 0x0 ;  /* 0x0000000000007b1d */ /* 0x000fec0000010000 */
[----:B------:R1:W-:Y:S02]  /*0810*/  @!P6 STS.U8 [R25+0x7ff], RZ ;  /* 0x0007ffff1900e388 */ /* 0x0003e40000000000 */
[----:B------:R-:W-:Y:S01]  /*0820*/  BAR.SYNC.DEFER_BLOCKING 0x0 ;  /* 0x0000000000007b1d */ /* 0x000fe20000010000 */
[----:B-1----:R-:W-:-:S05]  /*0830*/  IMAD.IADD R25, R19, 0x1, R28 ;  /* 0x0000000113197824 */ /* 0x002fca00078e021c */
[----:B------:R-:W-:Y:S04]  /*0840*/  @!P6 LDS.U8 R21, [R27+0x3ff] ;  /* 0x0003ff001b15e984 */ /* 0x000fe80000000000 */
[----:B------:R-:W1:Y:S02]  /*0850*/  @!P6 LDS.U8 R24, [R27+0x7ff] ;  /* 0x0007ff001b18e984 */ /* 0x000e640000000000 */
[----:B-1----:R-:W-:Y:S02]  /*0860*/  @!P6 IMAD.IADD R21, R21, 0x1, R24 ;  /* 0x000000011515e824 */ /* 0x002fe400078e0218 */
[----:B------:R-:W-:Y:S04]  /*0870*/  @!P6 STS.U8 [R27+0x3ff], R24 ;  /* 0x0003ff181b00e388 */ /* 0x000fe80000000000 */
[----:B------:R1:W-:Y:S01]  /*0880*/  @!P6 STS.U8 [R27+0x7ff], R21 ;  /* 0x0007ff151b00e388 */ /* 0x0003e20000000000 */
[----:B------:R-:W-:Y:S01]  /*0890*/  BAR.SYNC.DEFER_BLOCKING 0x0 ;  /* 0x0000000000007b1d */ /* 0x000fe20000010000 */
[C---:B------:R-:W-:Y:S01]  /*08a0*/  ISETP.GT.U32.AND P6, PT, R20.reuse, 0xff, PT ;  /* 0x000000ff1400780c */ /* 0x040fe20003fc4070 */
[----:B-1----:R-:W-:-:S05]  /*08b0*/  IMAD.SHL.U32 R21, R20, 0x100, RZ ;  /* 0x0000010014157824 */ /* 0x002fca00078e00ff */
[----:B------:R-:W-:-:S05]  /*08c0*/  LOP3.LUT R21, R21, 0xffffff80, RZ, 0x3c, !PT ;  /* 0xffffff8015157812 */ /* 0x000fca00078e3cff */
[----:B------:R-:W-:Y:S01]  /*08d0*/  IMAD.IADD R21, R21, 0x1, R25 ;  /* 0x0000000115157824 */ /* 0x000fe200078e0219 */
[----:B------:R-:W-:Y:S04]  /*08e0*/  @!P5 LDS.U8 R23, [R19+0xff] ;  /* 0x0000ff001317d984 */ /* 0x000fe80000000000 */
[----:B------:R-:W1:Y:S02]  /*08f0*/  @!P5 LDS.U8 R22, [R19+0x2ff] ;  /* 0x0002ff001316d984 */ /* 0x000e640000000000 */
[----:B-1----:R-:W-:Y:S02]  /*0900*/  @!P5 IMAD.IADD R26, R23, 0x1, R22 ;  /* 0x00000001171ad824 */ /* 0x002fe400078e0216 */
[----:B------:R-:W-:Y:S01]  /*0910*/  @!P5 STS.U8 [R19+0xff], R22 ;  /* 0x0000ff161300d388 */ /* 0x000fe20000000000 */
[----:B------:R-:W-:-:S03]  /*0920*/  IMAD.SHL.U32 R23, R20, 0x80, RZ ;  /* 0x0000008014177824 */ /* 0x000fc600078e00ff */
[----:B------:R-:W-:Y:S01]  /*0930*/  @!P5 STS.U8 [R19+0x2ff], R26 ;  /* 0x0002ff1a1300d388 */ /* 0x000fe20000000000 */
[----:B------:R-:W-:Y:S01]  /*0940*/  BAR.SYNC.DEFER_BLOCKING 0x0 ;  /* 0x0000000000007b1d */ /* 0x000fe20000010000 */
[----:B------:R-:W-:Y:S01]  /*0950*/  LOP3.LUT R28, R23, 0xffffffc0, RZ, 0x3c, !PT ;  /* 0xffffffc0171c7812 */ /* 0x000fe200078e3cff */
[C---:B------:R-:W-:Y:S01]  /*0960*/  @!P1 IMAD.SHL.U32 R23, R20.reuse, 0x40, RZ ;  /* 0x0000004014179824 */ /* 0x040fe200078e00ff */
[----:B------:R-:W-:-:S03]  /*0970*/  ISETP.GT.U32.AND P5, PT, R20, 0x7f, PT ;  /* 0x0000007f1400780c */ /* 0x000fc60003fa4070 */
[----:B------:R-:W-:Y:S01]  /*0980*/  IMAD.IADD R28, R28, 0x1, R21 ;  /* 0x000000011c1c7824 */ /* 0x000fe200078e0215 */
[----:B------:R-:W-:-:S05]  /*0990*/  @!P1 LOP3.LUT R23, R23, 0xffffffe0, RZ, 0x3c, !PT ;  /* 0xffffffe017179812 */ /* 0x000fca00078e3cff */
[----:B------:R-:W-:Y:S01]  /*09a0*/  @!P1 IMAD.IADD R23, R23, 0x1, R28 ;  /* 0x0000000117179824 */ /* 0x000fe200078e021c */
[----:B------:R-:W-:Y:S04]  /*09b0*/  @!P4 LDS.U8 R3, [R25+0xff] ;  /* 0x0000ff001903c984 */ /* 0x000fe80000000000 */
[----:B------:R-:W1:Y:S02]  /*09c0*/  @!P4 LDS.U8 R24, [R2+0x17f] ;  /* 0x00017f000218c984 */ /* 0x000e640000000000 */
[----:B-1----:R-:W-:Y:S02]  /*09d0*/  @!P4 IMAD.IADD R3, R3, 0x1, R24 ;  /* 0x000000010303c824 */ /* 0x002fe400078e0218 */
[----:B------:R-:W-:Y:S04]  /*09e0*/  @!P4 STS.U8 [R25+0xff], R24 ;  /* 0x0000ff181900c388 */ /* 0x000fe80000000000 */
[----:B------:R-:W-:Y:S01]  /*09f0*/  @!P4 STS.U8 [R2+0x17f], R3 ;  /* 0x00017f030200c388 */ /* 0x000fe20000000000 */
[----:B------:R-:W-:Y:S06]  /*0a00*/  BAR.SYNC.DEFER_BLOCKING 0x0 ;  /* 0x0000000000007b1d */ /* 0x000fec0000010000 */
[----:B------:R-:W-:Y:S04]  /*0a10*/  @!P3 LDS.U8 R19, [R21+0xff] ;  /* 0x0000ff001513b984 */ /* 0x000fe80000000000 */
[----:B------:R-:W1:Y:S02]  /*0a20*/  @!P3 LDS.U8 R22, [R4+0xbf] ;  /* 0x0000bf000416b984 */ /* 0x000e640000000000 */
[----:B-1----:R-:W-:-:S02]  /*0a30*/  @!P3 IMAD.IADD R19, R19, 0x1, R22 ;  /* 0x000000011313b824 */ /* 0x002fc400078e0216 */
        /* <DEDUP_REMOVED lines=12> */
[----:B------:R1:W-:Y:S04]  /*0b00*/  @!P1 STS.U8 [R23+0xff], R22 ;  /* 0x0000ff1617009388 */ /* 0x0003e80000000000 */
[----:B------:R-:W-:Y:S01]  /*0b10*/  @!P1 STS.U8 [R9+0x2f], R24 ;  /* 0x00002f1809009388 */ /* 0x000fe20000000000 */
[----:B------:R-:W-:Y:S01]  /*0b20*/  BAR.SYNC.DEFER_BLOCKING 0x0 ;  /* 0x0000000000007b1d */ /* 0x000fe20000010000 */
[C---:B------:R-:W-:Y:S01]  /*0b30*/  ISETP.GT.U32.AND P1, PT, R20.reuse, 0x1ff, PT ;  /* 0x000001ff1400780c */ /* 0x040fe20003f24070 */
[----:B-1----:R-:W-:-:S05]  /*0b40*/  IMAD.SHL.U32 R23, R20, 0x4, RZ ;  /* 0x0000000414177824 */ /* 0x002fca00078e00ff */
[----:B------:R-:W-:Y:S01]  /*0b50*/  IADD3 R29, PT, PT, -R23, 0x6, R6 ;  /* 0x00000006171d7810 */ /* 0x000fe20007ffe106 */
[----:B------:R-:W-:Y:S04]  /*0b60*/  @!P0 LDS.U8 R19, [R11+-0x1] ;  /* 0xffffff000b138984 */ /* 0x000fe80000000000 */
[----:B------:R-:W1:Y:S02]  /*0b70*/  @!P0 LDS.U8 R26, [R8+0x17] ;  /* 0x00001700081a8984 */ /* 0x000e640000000000 */
[----:B-1----:R-:W-:Y:S02]  /*0b80*/  @!P0 IMAD.IADD R19, R19, 0x1, R26 ;  /* 0x0000000113138824 */ /* 0x002fe400078e021a */
[----:B------:R-:W-:Y:S04]  /*0b90*/  @!P0 STS.U8 [R11+-0x1], R26 ;  /* 0xffffff1a0b008388 */ /* 0x000fe80000000000 */
[----:B------:R1:W-:Y:S01]  /*0ba0*/  @!P0 STS.U8 [R8+0x17], R19 ;  /* 0x0000171308008388 */ /* 0x0003e20000000000 */
[----:B------:R-:W-:Y:S01]  /*0bb0*/  BAR.SYNC.DEFER_BLOCKING 0x0 ;  /* 0x0000000000007b1d */ /* 0x000fe20000010000 */
[----:B-1----:R-:W-:-:S05]  /*0bc0*/  @!P1 LOP3.LUT R19, R23, 0xfffffffe, RZ, 0x3c, !PT ;  /* 0xfffffffe17139812 */ /* 0x002fca00078e3cff */
[----:B------:R-:W-:Y:S01]  /*0bd0*/  @!P1 IMAD.IADD R19, R18, 0x1, R19 ;  /* 0x0000000112139824 */ /* 0x000fe200078e0213 */
[----:B------:R-:W-:Y:S04]  /*0be0*/  @!P5 LDS.U8 R2, [R14+-0x1] ;  /* 0xffffff000e02d984 */ /* 0x000fe80000000000 */
[----:B------:R-:W1:Y:S02]  /*0bf0*/  @!P5 LDS.U8 R3, [R7+0xb] ;  /* 0x00000b000703d984 */ /* 0x000e640000000000 */
[----:B-1----:R-:W-:Y:S02]  /*0c00*/  @!P5 IMAD.IADD R2, R2, 0x1, R3 ;  /* 0x000000010202d824 */ /* 0x002fe400078e0203 */
[----:B------:R-:W-:Y:S04]  /*0c10*/  @!P5 STS.U8 [R14+-0x1], R3 ;  /* 0xffffff030e00d388 */ /* 0x000fe80000000000 */
[----:B------:R-:W-:Y:S01]  /*0c20*/  @!P5 STS.U8 [R7+0xb], R2 ;  /* 0x00000b020700d388 */ /* 0x000fe20000000000 */
[----:B------:R-:W-:Y:S06]  /*0c30*/  BAR.SYNC.DEFER_BLOCKING 0x0 ;  /* 0x0000000000007b1d */ /* 0x000fec0000010000 */
[----:B------:R-:W-:Y:S04]  /*0c40*/  @!P6 LDS.U8 R21, [R18+-0x1] ;  /* 0xffffff001215e984 */ /* 0x000fe80000000000 */
[----:B------:R-:W1:Y:S02]  /*0c50*/  @!P6 LDS.U8 R22, [R6+0x5] ;  /* 0x000005000616e984 */ /* 0x000e640000000000 */
[----:B-1----:R-:W-:-:S02]  /*0c60*/  @!P6 IMAD.IADD R21, R21, 0x1, R22 ;  /* 0x000000011515e824 */ /* 0x002fc400078e0216 */
[----:B------:R-:W-:Y:S04]  /*0c70*/  @!P6 STS.U8 [R18+-0x1], R22 ;  /* 0xffffff161200e388 */ /* 0x000fe80000000000 */
[----:B------:R-:W-:Y:S01]  /*0c80*/  @!P6 STS.U8 [R6+0x5], R21 ;  /* 0x000005150600e388 */ /* 0x000fe20000000000 */
[----:B------:R-:W-:Y:S06]  /*0c90*/  BAR.SYNC.DEFER_BLOCKING 0x0 ;  /* 0x0000000000007b1d */ /* 0x000fec0000010000 */
[----:B------:R-:W-:Y:S04]  /*0ca0*/  @!P1 LDS.U8 R2, [R19+-0x1] ;  /* 0xffffff0013029984 */ /* 0x000fe80000000000 */
[----:B------:R-:W1:Y:S02]  /*0cb0*/  @!P1 LDS.U8 R23, [R29+-0x5] ;  /* 0xfffffb001d179984 */ /* 0x000e640000000000 */
[----:B-1----:R-:W-:-:S02]  /*0cc0*/  @!P1 IMAD.IADD R24, R2, 0x1, R23 ;  /* 0x0000000102189824 */ /* 0x002fc400078e0217 */
[----:B------:R-:W-:Y:S01]  /*0cd0*/  @!P1 STS.U8 [R19+-0x1], R23 ;  /* 0xffffff1713009388 */ /* 0x000fe20000000000 */
[----:B------:R-:W-:Y:S02]  /*0ce0*/  IADD3 R2, P0, PT, R15, UR14, RZ ;  /* 0x0000000e0f027c10 */ /* 0x000fe4000ff1e0ff */
[C---:B0-----:R-:W-:Y:S01]  /*0cf0*/  LEA R15, P2, R10.reuse, R15, 0xb ;  /* 0x0000000f0a0f7211 */ /* 0x041fe200078458ff */
[----:B------:R-:W-:Y:S01]  /*0d00*/  @!P1 STS.U8 [R29+-0x5], R24 ;  /* 0xfffffb181d009388 */ /* 0x000fe20000000000 */
[----:B------:R-:W-:Y:S01]  /*0d10*/  IADD3.X R3, PT, PT, R17, UR15, RZ, P0, !PT ;  /* 0x0000000f11037c10 */ /* 0x000fe200087fe4ff */
[----:B------:R-:W-:Y:S01]  /*0d20*/  BAR.SYNC.DEFER_BLOCKING 0x0 ;  /* 0x0000000000007b1d */ /* 0x000fe20000010000 */
[C---:B------:R-:W-:Y:S02]  /*0d30*/  IADD3 R13, P0, PT, R10.reuse, R13, RZ ;  /* 0x0000000d0a0d7210 */ /* 0x040fe40007f1e0ff */
[----:B------:R-:W-:-:S03]  /*0d40*/  LEA.HI.X R17, R10, R17, RZ, 0xb, P2 ;  /* 0x000000110a117211 */ /* 0x000fc600010f5cff */
[----:B------:R-:W-:Y:S01]  /*0d50*/  IMAD.X R12, RZ, RZ, R12, P0 ;  /* 0x000000ffff0c7224 */ /* 0x000fe200000e060c */
[----:B------:R-:W-:-:S04]  /*0d60*/  ISETP.GE.U32.AND P0, PT, R13, UR12, PT ;  /* 0x0000000c0d007c0c */ /* 0x000fc8000bf06070 */
[----:B------:R-:W-:Y:S01]  /*0d70*/  ISETP.GE.AND.EX P0, PT, R12, UR13, PT, P0 ;  /* 0x0000000d0c007c0c */ /* 0x000fe2000bf06300 */
[----:B------:R-:W-:Y:S04]  /*0d80*/  LDS.U8 R25, [R16] ;  /* 0x0000000010197984 */ /* 0x000fe80000000000 */
[----:B------:R-:W0:Y:S02]  /*0d90*/  LDS.U8 R27, [R16+0x1] ;  /* 0x00000100101b7984 */ /* 0x000e240000000000 */
[----:B0-----:R-:W-:Y:S02]  /*0da0*/  IMAD.IADD R25, R25, 0x1, R27 ;  /* 0x0000000119197824 */ /* 0x001fe400078e021b */
[----:B------:R1:W-:Y:S04]  /*0db0*/  STS.U8 [R16], R27 ;  /* 0x0000001b10007388 */ /* 0x0003e80000000000 */
[----:B------:R1:W-:Y:S04]  /*0dc0*/  STS.U8 [R16+0x1], R25 ;  /* 0x0000011910007388 */ /* 0x0003e80000000000 */
[----:B------:R1:W-:Y:S04]  /*0dd0*/  STG.E.U8 desc[UR8][R2.64], R27 ;  /* 0x0000001b02007986 */ /* 0x0003e8000c101108 */
[----:B------:R1:W-:Y:S01]  /*0de0*/  STG.E.U8 desc[UR8][R2.64+0x1], R25 ;  /* 0x0000011902007986 */ /* 0x0003e2000c101108 */
[----:B------:R-:W-:Y:S05]  /*0df0*/  @!P0 BRA `(.L_x_28) ;  /* 0xfffffff400508947 */ /* 0x000fea000383ffff */
[----:B------:R-:W-:Y:S05]  /*0e00*/  EXIT ;  /* 0x000000000000794d */ /* 0x000fea0003800000 */
.L_x_29:
        /* <DEDUP_REMOVED lines=15> */
.L_x_167:


//--------------------- .text._Z9scan_bcaoIlLi1024EEvlPT_PKS0_ --------------------------
	.section	.text._Z9scan_bcaoIlLi1024EEvlPT_PKS0_,"ax",@progbits
	.align	128
        .global         _Z9scan_bcaoIlLi1024EEvlPT_PKS0_
        .type           _Z9scan_bcaoIlLi1024EEvlPT_PKS0_,@function
        .size           _Z9scan_bcaoIlLi1024EEvlPT_PKS0_,(.L_x_168 - _Z9scan_bcaoIlLi1024EEvlPT_PKS0_)
        .other          _Z9scan_bcaoIlLi1024EEvlPT_PKS0_,@"STO_CUDA_ENTRY STV_DEFAULT"
_Z9scan_bcaoIlLi1024EEvlPT_PKS0_:
.text._Z9scan_bcaoIlLi1024EEvlPT_PKS0_:
        /* <DEDUP_REMOVED lines=23> */
[C---:B------:R-:W-:Y:S01]  /*0170*/  IMAD.SHL.U32 R6, R0.reuse, 0x4, RZ ;  /* 0x0000000400067824 */ /* 0x040fe200078e00ff */
[C---:B------:R-:W-:Y:S01]  /*0180*/  ISETP.GT.U32.AND P0, PT, R0.reuse, 0x1ff, PT ;  /* 0x000001ff0000780c */ /* 0x040fe20003f04070 */
[----:B------:R-:W-:Y:S02]  /*0190*/  IMAD.SHL.U32 R16, R0, 0x10, RZ ;  /* 0x0000001000107824 */ /* 0x000fe400078e00ff */
[----:B------:R-:W-:Y:S02]  /*01a0*/  VIADD R15, R8, 0x4 ;  /* 0x00000004080f7836 */ /* 0x000fe40000000000 */
[----:B------:R-:W-:-:S02]  /*01b0*/  VIADD R5, R7, 0x2 ;  /* 0x0000000207057836 */ /* 0x000fc40000000000 */
[----:B------:R-:W-:Y:S01]  /*01c0*/  VIADD R9, R6, 0x2 ;  /* 0x0000000206097836 */ /* 0x000fe20000000000 */
[----:B------:R-:W-:Y:S01]  /*01d0*/  IADD3 R8, PT, PT, R15, 0x3, R8 ;  /* 0x000000030f087810 */ /* 0x000fe20007ffe008 */
[----:B------:R-:W-:Y:S02]  /*01e0*/  VIADD R17, R16, 0x8 ;  /* 0x0000000810117836 */ /* 0x000fe40000000000 */
[----:B------:R-:W-:Y:S01]  /*01f0*/  IMAD.SHL.U32 R13, R5, 0x2, RZ ;  /* 0x00000002050d7824 */ /* 0x000fe200078e00ff */
[C---:B------:R-:W-:Y:S01]  /*0200*/  LEA.HI R11, R6.reuse, R9, RZ, 0x1b ;  /* 0x00000009060b7211 */ /* 0x040fe200078fd8ff */
[----:B------:R-:W-:Y:S01]  /*0210*/  IMAD.IADD R10, R6, 0x1, R9 ;  /* 0x00000001060a7824 */ /* 0x000fe200078e0209 */
[----:B------:R-:W-:Y:S01]  /*0220*/  LEA.HI R14, R8, R17, RZ, 0x1b ;  /* 0x00000011080e7211 */ /* 0x000fe200078fd8ff */
[C---:B------:R-:W-:Y:S01]  /*0230*/  IMAD.IADD R9, R6.reuse, 0x1, R13 ;  /* 0x0000000106097824 */ /* 0x040fe200078e020d */
        /* <DEDUP_REMOVED lines=12> */
[----:B------:R-:W-:Y:S01]  /*0300*/  IADD3 R21, PT, PT, R19, 0xf, R16 ;  /* 0x0000000f13157810 */ /* 0x000fe20007ffe010 */
[----:B------:R-:W-:Y:S01]  /*0310*/  IMAD.SHL.U32 R8, R5, 0x20, RZ ;  /* 0x0000002005087824 */ /* 0x000fe200078e00ff */
[----:B------:R-:W-:Y:S01]  /*0320*/  LEA.HI R28, R17, R6, RZ, 0x1b ;  /* 0x00000006111c7211 */ /* 0x000fe200078fd8ff */
[----:B------:R-:W-:Y:S01]  /*0330*/  IMAD.IADD R17, R6, 0x1, R17 ;  /* 0x0000000106117824 */ /* 0x000fe200078e0211 */
[C---:B------:R-:W-:Y:S01]  /*0340*/  LEA R6, R0.reuse, 0x40, 0x7 ;  /* 0x0000004000067811 */ /* 0x040fe200078e38ff */
[----:B------:R-:W-:Y:S01]  /*0350*/  IMAD.SHL.U32 R33, R0, 0x200, RZ ;  /* 0x0000020000217824 */ /* 0x000fe200078e00ff */
[----:B------:R-:W-:Y:S01]  /*0360*/  LEA.HI R22, R21, R10, RZ, 0x1b ;  /* 0x0000000a15167211 */ /* 0x000fe200078fd8ff */
[----:B------:R-:W-:Y:S01]  /*0370*/  IMAD.IADD R21, R10, 0x1, R21 ;  /* 0x000000010a157824 */ /* 0x000fe200078e0215 */
[----:B------:R-:W-:Y:S01]  /*0380*/  LEA.HI R30, R17, R6, RZ, 0x1b ;  /* 0x00000006111e7211 */ /* 0x000fe200078fd8ff */
[----:B------:R-:W-:Y:S01]  /*0390*/  IMAD.IADD R17, R6, 0x1, R17 ;  /* 0x0000000106117824 */ /* 0x000fe200078e0211 */
[----:B------:R-:W-:Y:S01]  /*03a0*/  LEA.HI R26, R26, R19, RZ, 0x1b ;  /* 0x000000131a1a7211 */ /* 0x000fe200078fd8ff */
        /* <DEDUP_REMOVED lines=9> */
[----:B------:R-:W0:Y:S01]  /*0440*/  LDC R6, c[0x0][0x370] ;  /* 0x0000dc00ff067b82 */ /* 0x000e220000000800 */
[----:B------:R-:W-:Y:S01]  /*0450*/  IMAD.SHL.U32 R5, R5, 0x100, RZ ;  /* 0x0000010005057824 */ /* 0x000fe200078e00ff */
[----:B------:R-:W-:-:S02]  /*0460*/  LEA.HI R29, R8, R29, RZ, 0x1b ;  /* 0x0000001d081d7211 */ /* 0x000fc400078fd8ff */
[----:B------:R-:W-:Y:S01]  /*0470*/  LEA.HI R31, R10, R9, RZ, 0x1b ;  /* 0x000000090a1f7211 */ /* 0x000fe200078fd8ff */
[----:B------:R-:W-:Y:S01]  /*0480*/  IMAD.IADD R10, R9, 0x1, R10 ;  /* 0x00000001090a7824 */ /* 0x000fe200078e020a */
[CC--:B------:R-:W-:Y:S01]  /*0490*/  LEA.HI R8, R0.reuse, R0.reuse, RZ, 0x1b ;  /* 0x0000000000087211 */ /* 0x0c0fe200078fd8ff */
[----:B------:R-:W-:Y:S01]  /*04a0*/  VIADD R9, R0, 0x200 ;  /* 0x0000020000097836 */ /* 0x000fe20000000000 */
[----:B------:R-:W-:Y:S02]  /*04b0*/  LEA R11, R11, UR4, 0x3 ;  /* 0x000000040b0b7c11 */ /* 0x000fe4000f8e18ff */
[----:B------:R-:W-:Y:S02]  /*04c0*/  LEA.HI R5, R10, R5, RZ, 0x1b ;  /* 0x000000050a057211 */ /* 0x000fe400078fd8ff */
[----:B------:R-:W-:Y:S02]  /*04d0*/  LEA.HI R9, R9, R0, RZ, 0x1b ;  /* 0x0000000009097211 */ /* 0x000fe400078fd8ff */
[----:B------:R-:W-:-:S02]  /*04e0*/  P2R R10, PR, RZ, 0x2 ;  /* 0x00000002ff0a7803 */ /* 0x000fc40000000000 */
[----:B------:R-:W-:Y:S02]  /*04f0*/  LEA.HI R10, R0, R7, RZ, 0x1c ;  /* 0x00000007000a7211 */ /* 0x000fe400078fe0ff */
        /* <DEDUP_REMOVED lines=18> */
[----:B0-23--:R-:W-:-:S07]  /*0620*/  LEA R5, R5, UR4, 0x3 ;  /* 0x0000000405057c11 */ /* 0x00dfce000f8e18ff */
.L_x_32:
        /* <DEDUP_REMOVED lines=11> */
[----:B------:R-:W-:Y:S04]  /*06e0*/  @!P0 LDS.64 R18, [R9] ;  /* 0x0000000009128984 */ /* 0x000fe80000000a00 */
[----:B------:R-:W0:Y:S02]  /*06f0*/  @!P0 LDS.64 R16, [R10+0x8] ;  /* 0x000008000a108984 */ /* 0x000e240000000a00 */
[----:B0-----:R-:W-:-:S05]  /*0700*/  @!P0 IADD3 R16, P1, PT, R18, R16, RZ ;  /* 0x0000001012108210 */ /* 0x001fca0007f3e0ff */
[----:B------:R-:W-:Y:S02]  /*0710*/  @!P0 IMAD.X R17, R19, 0x1, R17, P1 ;  /* 0x0000000113118824 */ /* 0x000fe400008e0611 */
[----:B------:R-:W-:Y:S01]  /*0720*/  @!P0 IMAD.MOV.U32 R24, RZ, RZ, R16 ;  /* 0x000000ffff188224 */ /* 0x000fe200078e0010 */
[----:B------:R-:W-:Y:S01]  /*0730*/  P2R R16, PR, RZ, 0x10 ;  /* 0x00000010ff107803 */ /* 0x000fe20000000000 */
[----:B------:R-:W-:-:S05]  /*0740*/  @!P0 IMAD.MOV.U32 R25, RZ, RZ, R17 ;  /* 0x000000ffff198224 */ /* 0x000fca00078e0011 */
[----:B------:R-:W-:Y:S01]  /*0750*/  @!P0 STS.64 [R10+0x8], R24 ;  /* 0x000008180a008388 */ /* 0x000fe20000000a00 */
        /* <DEDUP_REMOVED lines=72> */
.L_x_31:
[----:B------:R-:W-:Y:S05]  /*0be0*/  BSYNC.RECONVERGENT B0 ;  /* 0x0000000000007941 */ /* 0x000fea0003800200 */
.L_x_30:
        /* <DEDUP_REMOVED lines=61> */
[----:B------:R-:W-:Y:S04]  /*0fc0*/  @!P0 LDS.64 R16, [R9] ;  /* 0x0000000009108984 */ /* 0x000fe80000000a00 */
[----:B------:R-:W0:Y:S02]  /*0fd0*/  @!P0 LDS.64 R24, [R10+0x8] ;  /* 0x000008000a188984 */ /* 0x000e240000000a00 */
[----:B0-----:R-:W-:-:S02]  /*0fe0*/  @!P0 IADD3 R16, P1, PT, R16, R24, RZ ;  /* 0x0000001810108210 */ /* 0x001fc40007f3e0ff */
[----:B------:R0:W-:Y:S03]  /*0ff0*/  @!P0 STS.64 [R9], R24 ;  /* 0x0000001809008388 */ /* 0x0001e60000000a00 */
[----:B------:R-:W-:Y:S01]  /*1000*/  @!P0 IMAD.X R17, R17, 0x1, R25, P1 ;  /* 0x0000000111118824 */ /* 0x000fe200008e0619 */
[----:B------:R-:W-:Y:S02]  /*1010*/  IADD3 R20, P1, PT, R3, UR10, RZ ;  /* 0x0000000a03147c10 */ /* 0x000fe4000ff3e0ff */
[----:B------:R-:W-:Y:S02]  /*1020*/  LEA R3, P2, R6, R3, 0xd ;  /* 0x0000000306037211 */ /* 0x000fe400078468ff */
[----:B------:R-:W-:Y:S02]  /*1030*/  IADD3.X R21, PT, PT, R4, UR11, RZ, P1, !PT ;  /* 0x0000000b04157c10 */ /* 0x000fe40008ffe4ff */
[C---:B------:R-:W-:Y:S01]  /*1040*/  IADD3 R35, P1, PT, R6.reuse, R35, RZ ;  /* 0x0000002306237210 */ /* 0x040fe20007f3e0ff */
[----:B0-----:R-:W-:Y:S01]  /*1050*/  @!P0 IMAD.MOV.U32 R24, RZ, RZ, R16 ;  /* 0x000000ffff188224 */ /* 0x001fe200078e0010 */
[----:B------:R-:W-:Y:S01]  /*1060*/  LEA.HI.X R4, R6, R4, RZ, 0xd, P2 ;  /* 0x0000000406047211 */ /* 0x000fe200010f6cff */
[----:B------:R-:W-:-:S02]  /*1070*/  @!P0 IMAD.MOV.U32 R25, RZ, RZ, R17 ;  /* 0x000000ffff198224 */ /* 0x000fc400078e0011 */
[----:B------:R-:W-:Y:S01]  /*1080*/  IMAD.X R2, RZ, RZ, R2, P1 ;  /* 0x000000ffff027224 */ /* 0x000fe200008e0602 */
[----:B------:R-:W-:Y:S02]  /*1090*/  ISETP.GE.U32.AND P1, PT, R35, UR8, PT ;  /* 0x0000000823007c0c */ /* 0x000fe4000bf26070 */
[----:B------:R-:W-:Y:S01]  /*10a0*/  @!P0 STS.64 [R10+0x8], R24 ;  /* 0x000008180a008388 */ /* 0x000fe20000000a00 */
[----:B------:R-:W-:Y:S01]  /*10b0*/  BAR.SYNC.DEFER_BLOCKING 0x0 ;  /* 0x0000000000007b1d */ /* 0x000fe20000010000 */
[----:B------:R-:W-:-:S05]  /*10c0*/  ISETP.GE.AND.EX P1, PT, R2, UR9, PT, P1 ;  /* 0x0000000902007c0c */ /* 0x000fca000bf26310 */
[----:B------:R-:W0:Y:S04]  /*10d0*/  LDS.64 R16, [R7] ;  /* 0x0000000007107984 */ /* 0x000e280000000a00 */
[----:B------:R-:W1:Y:S04]  /*10e0*/  LDS.64 R18, [R8+0x1000] ;  /* 0x0010000008127984 */ /* 0x000e680000000a00 */
[----:B0-----:R0:W-:Y:S04]  /*10f0*/  STG.E.64 desc[UR6][R20.64], R16 ;  /* 0x0000001014007986 */ /* 0x0011e8000c101b06 */
[----:B-1----:R0:W-:Y:S01]  /*1100*/  STG.E.64 desc[UR6][R20.64+0x1000], R18 ;  /* 0x0010001214007986 */ /* 0x0021e2000c101b06 */
[----:B------:R-:W-:Y:S05]  /*1110*/  @!P1 BRA `(.L_x_32) ;  /* 0xfffffff400449947 */ /* 0x000fea000383ffff */
[----:B------:R-:W-:Y:S05]  /*1120*/  EXIT ;  /* 0x000000000000794d */ /* 0x000fea0003800000 */
.L_x_33:
        /* <DEDUP_REMOVED lines=13> */
.L_x_168:


//--------------------- .text._Z4scanIlLi1024EEvlPT_PKS0_ --------------------------
	.section	.text._Z4scanIlLi1024EEvlPT_PKS0_,"ax",@progbits
	.align	128
        .global         _Z4scanIlLi1024EEvlPT_PKS0_
        .type           _Z4scanIlLi1024EEvlPT_PKS0_,@function
        .size           _Z4scanIlLi1024EEvlPT_PKS0_,(.L_x_169 - _Z4scanIlLi1024EEvlPT_PKS0_)
        .other          _Z4scanIlLi1024EEvlPT_PKS0_,@"STO_CUDA_ENTRY STV_DEFAULT"
_Z4scanIlLi1024EEvlPT_PKS0_:
.text._Z4scanIlLi1024EEvlPT_PKS0_:
        /* <DEDUP_REMOVED lines=11> */
[----:B------:R-:W-:Y:S02]  /*00b0*/  IMAD.MOV.U32 R5, RZ, RZ, RZ ;  /* 0x000000ffff057224 */ /* 0x000fe400078e00ff */
[C---:B------:R-:W-:Y:S01]  /*00c0*/  IMAD.SHL.U32 R8, R4.reuse, 0x2000, RZ ;  /* 0x0000200004087824 */ /* 0x040fe200078e00ff */
[----:B------:R-:W3:Y:S01]  /*00d0*/  LDCU.128 UR12, c[0x0][0x380] ;  /* 0x00007000ff0c77ac */ /* 0x000ee20008000c00 */
[----:B------:R-:W4:Y:S01]  /*00e0*/  LDC R7, c[0x0][0x370] ;  /* 0x0000dc00ff077b82 */ /* 0x000f220000000800 */
[----:B------:R-:W-:Y:S01]  /*00f0*/  SHF.L.U64.HI R9, R4, 0xd, R5 ;  /* 0x0000000d04097819 */ /* 0x000fe20000010205 */
[----:B-1----:R-:W-:Y:S01]  /*0100*/  ULEA UR4, UR5, UR4, 0x18 ;  /* 0x0000000405047291 */ /* 0x002fe2000f8ec0ff */
[C---:B0-----:R-:W-:Y:S01]  /*0110*/  LEA R3, R0.reuse, 0x10, 0x5 ;  /* 0x0000001000037811 */ /* 0x041fe200078e28ff */
[----:B------:R-:W-:-:S04]  /*0120*/  IMAD.SHL.U32 R24, R0, 0x40, RZ ;  /* 0x0000004000187824 */ /* 0x000fc800078e00ff */
[C---:B------:R-:W-:Y:S01]  /*0130*/  LEA R2, R0.reuse, UR4, 0x5 ;  /* 0x0000000400027c11 */ /* 0x040fe2000f8e28ff */
[C---:B------:R-:W-:Y:S01]  /*0140*/  IMAD.SHL.U32 R23, R0.reuse, 0x80, RZ ;  /* 0x0000008000177824 */ /* 0x040fe200078e00ff */
[C---:B------:R-:W-:Y:S01]  /*0150*/  LEA R25, R0.reuse, UR4, 0x4 ;  /* 0x0000000400197c11 */ /* 0x040fe2000f8e20ff */
[C---:B------:R-:W-:Y:S02]  /*0160*/  IMAD.SHL.U32 R6, R0.reuse, 0x100, RZ ;  /* 0x0000010000067824 */ /* 0x040fe400078e00ff */
[----:B------:R-:W-:Y:S02]  /*0170*/  IMAD.IADD R3, R3, 0x1, R2 ;  /* 0x0000000103037824 */ /* 0x000fe400078e0202 */
[C---:B------:R-:W-:Y:S02]  /*0180*/  IMAD.SHL.U32 R10, R0.reuse, 0x200, RZ ;  /* 0x00000200000a7824 */ /* 0x040fe400078e00ff */
[----:B------:R-:W-:Y:S01]  /*0190*/  IMAD.SHL.U32 R11, R0, 0x400, RZ ;  /* 0x00000400000b7824 */ /* 0x000fe200078e00ff */
[----:B------:R-:W-:Y:S01]  /*01a0*/  IADD3 R24, PT, PT, R24, 0x10, R3 ;  /* 0x0000001018187810 */ /* 0x000fe20007ffe003 */
[----:B------:R-:W-:-:S02]  /*01b0*/  IMAD.SHL.U32 R17, R0, 0x800, RZ ;  /* 0x0000080000117824 */ /* 0x000fc400078e00ff */
[----:B------:R-:W-:Y:S01]  /*01c0*/  IMAD.WIDE.U32 R8, R0, 0x10, R8 ;  /* 0x0000001000087825 */ /* 0x000fe200078e0008 */
[----:B------:R-:W-:Y:S02]  /*01d0*/  IADD3 R23, PT, PT, R23, 0x20, R24 ;  /* 0x0000002017177810 */ /* 0x000fe40007ffe018 */
[----:B------:R-:W-:Y:S01]  /*01e0*/  LOP3.LUT R18, R17, 0xfffffc00, RZ, 0x3c, !PT ;  /* 0xfffffc0011127812 */ /* 0x000fe200078e3cff */
[----:B------:R-:W-:Y:S01]  /*01f0*/  IMAD.MOV.U32 R20, RZ, RZ, R8 ;  /* 0x000000ffff147224 */ /* 0x000fe200078e0008 */
[----:B------:R-:W-:Y:S01]  /*0200*/  IADD3 R21, PT, PT, R6, 0x40, R23 ;  /* 0x0000004006157810 */ /* 0x000fe20007ffe017 */
[----:B------:R-:W-:Y:S01]  /*0210*/  IMAD.MOV.U32 R22, RZ, RZ, R9 ;  /* 0x000000ffff167224 */ /* 0x000fe200078e0009 */
[----:B------:R-:W-:Y:S02]  /*0220*/  LOP3.LUT R19, R11, 0xfffffe00, RZ, 0x3c, !PT ;  /* 0xfffffe000b137812 */ /* 0x000fe400078e3cff */
[----:B------:R-:W-:-:S04]  /*0230*/  IADD3 R6, PT, PT, R10, 0x80, R21 ;  /* 0x000000800a067810 */ /* 0x000fc80007ffe015 */
[----:B------:R-:W-:-:S04]  /*0240*/  IADD3 R16, PT, PT, R11, 0x100, R6 ;  /* 0x000001000b107810 */ /* 0x000fc80007ffe006 */
[----:B------:R-:W-:-:S05]  /*0250*/  IADD3 R17, PT, PT, R17, 0x200, R16 ;  /* 0x0000020011117810 */ /* 0x000fca0007ffe010 */
[----:B------:R-:W-:-:S04]  /*0260*/  IMAD.IADD R18, R17, 0x1, R18 ;  /* 0x0000000111127824 */ /* 0x000fc800078e0212 */
[----:B--234-:R-:W-:-:S07]  /*0270*/  IMAD.IADD R19, R19, 0x1, R18 ;  /* 0x0000000113137824 */ /* 0x01cfce00078e0212 */
.L_x_38:
[----:B------:R-:W0:Y:S02]  /*0280*/  LDC.64 R8, c[0x0][0x390] ;  /* 0x0000e400ff087b82 */ /* 0x000e240000000a00 */
[----:B0-----:R-:W-:-:S04]  /*0290*/  IADD3 R26, P0, P1, R20, 0x8, R8 ;  /* 0x00000008141a7810 */ /* 0x001fc8000791e008 */
[----:B------:R-:W-:-:S05]  /*02a0*/  IADD3.X R27, PT, PT, R22, R9, RZ, P0, P1 ;  /* 0x00000009161b7210 */ /* 0x000fca00007e24ff */
[----:B------:R-:W2:Y:S04]  /*02b0*/  LDG.E.64.CONSTANT R8, desc[UR8][R26.64+-0x8] ;  /* 0xfffff8081a087981 */ /* 0x000ea8000c1e9b00 */
[----:B------:R-:W2:Y:S01]  /*02c0*/  LDG.E.64.CONSTANT R10, desc[UR8][R26.64] ;  /* 0x000000081a0a7981 */ /* 0x000ea2000c1e9b00 */
[C---:B------:R-:W-:Y:S01]  /*02d0*/  ISETP.GT.U32.AND P1, PT, R0.reuse, 0x1ff, PT ;  /* 0x000001ff0000780c */ /* 0x040fe20003f24070 */
[----:B------:R-:W-:Y:S01]  /*02e0*/  BSSY.RECONVERGENT B0, `(.L_x_34) ;  /* 0x0000052000007945 */ /* 0x000fe20003800200 */
[C---:B------:R-:W-:Y:S02]  /*02f0*/  ISETP.GT.U32.AND P3, PT, R0.reuse, 0xff, PT ;  /* 0x000000ff0000780c */ /* 0x040fe40003f64070 */
[----:B------:R-:W-:Y:S01]  /*0300*/  ISETP.GT.U32.AND P2, PT, R0, 0x7f, PT ;  /* 0x0000007f0000780c */ /* 0x000fe20003f44070 */
[----:B--2---:R0:W-:Y:S01]  /*0310*/  STS.128 [R25], R8 ;  /* 0x0000000819007388 */ /* 0x0041e20000000c00 */
[----:B------:R-:W-:Y:S01]  /*0320*/  BAR.SYNC.DEFER_BLOCKING 0x0 ;  /* 0x0000000000007b1d */ /* 0x000fe20000010000 */
[----:B0-----:R-:W-:-:S02]  /*0330*/  P2R R8, PR, RZ, 0x8 ;  /* 0x00000008ff087803 */ /* 0x001fc40000000000 */
[----:B------:R-:W-:-:S04]  /*0340*/  P2R R8, PR, RZ, 0x4 ;  /* 0x00000004ff087803 */ /* 0x000fc80000000000 */
[----:B------:R-:W0:Y:S02]  /*0350*/  @!P1 LDS.128 R12, [R25] ;  /* 0x00000000190c9984 */ /* 0x000e240000000c00 */
[----:B0-----:R-:W-:-:S05]  /*0360*/  @!P1 IADD3 R28, P0, PT, R12, R14, RZ ;  /* 0x0000000e0c1c9210 */ /* 0x001fca0007f1e0ff */
[----:B------:R-:W-:-:S05]  /*0370*/  @!P1 IMAD.X R29, R13, 0x1, R15, P0 ;  /* 0x000000010d1d9824 */ /* 0x000fca00000e060f */
[----:B------:R-:W-:Y:S01]  /*0380*/  @!P1 STS.64 [R25+0x8], R28 ;  /* 0x0000081c19009388 */ /* 0x000fe20000000a00 */
[----:B------:R-:W-:Y:S06]  /*0390*/  BAR.SYNC.DEFER_BLOCKING 0x0 ;  /* 0x0000000000007b1d */ /* 0x000fec0000010000 */
[----:B------:R-:W-:Y:S04]  /*03a0*/  @!P3 LDS.64 R14, [R2+0x8] ;  /* 0x00000800020eb984 */ /* 0x000fe80000000a00 */
[----:B------:R-:W0:Y:S02]  /*03b0*/  @!P3 LDS.64 R12, [R2+0x18] ;  /* 0x00001800020cb984 */ /* 0x000e240000000a00 */
[----:B0-----:R-:W-:-:S05]  /*03c0*/  @!P3 IADD3 R12, P0, PT, R14, R12, RZ ;  /* 0x0000000c0e0cb210 */ /* 0x001fca0007f1e0ff */
[----:B------:R-:W-:Y:S01]  /*03d0*/  @!P3 IMAD.X R13, R15, 0x1, R13, P0 ;  /* 0x000000010f0db824 */ /* 0x000fe200000e060d */
[----:B------:R-:W-:-:S04]  /*03e0*/  ISETP.GT.U32.AND P0, PT, R0, 0x3f, PT ;  /* 0x0000003f0000780c */ /* 0x000fc80003f04070 */
        /* <DEDUP_REMOVED lines=35> */
[----:B------:R-:W-:Y:S08]  /*0620*/  BAR.SYNC.DEFER_BLOCKING 0x0 ;  /* 0x0000000000007b1d */ /* 0x000ff00000010000 */
        /* <DEDUP_REMOVED lines=11> */
[----:B------:R-:W-:-:S04]  /*06e0*/  ISETP.NE.AND P6, PT, R0, RZ, PT ;  /* 0x000000ff0000720c */ /* 0x000fc80003fc5270 */
[----:B------:R0:W-:Y:S09]  /*06f0*/  @!P5 STS.64 [R17+0xbf8], R8 ;  /* 0x000bf8081100d388 */ /* 0x0001f20000000a00 */
        /* <DEDUP_REMOVED lines=16> */
.L_x_35:
[----:B------:R-:W-:Y:S05]  /*0800*/  BSYNC.RECONVERGENT B0 ;  /* 0x0000000000007941 */ /* 0x000fea0003800200 */
.L_x_34:
[----:B------:R-:W-:Y:S06]  /*0810*/  BAR.SYNC.DEFER_BLOCKING 0x0 ;  /* 0x0000000000007b1d */ /* 0x000fec0000010000 */
[----:B------:R-:W-:Y:S01]  /*0820*/  BSSY.RECONVERGENT B0, `(.L_x_36) ;  /* 0x000004b000007945 */ /* 0x000fe20003800200 */
[----:B01----:R-:W-:Y:S04]  /*0830*/  @!P5 LDS.64 R8, [R17+0x3f8] ;  /* 0x0003f8001108d984 */ /* 0x003fe80000000a00 */
[----:B------:R-:W0:Y:S02]  /*0840*/  @!P5 LDS.64 R26, [R17+0xbf8] ;  /* 0x000bf800111ad984 */ /* 0x000e240000000a00 */
[----:B0-----:R-:W-:-:S02]  /*0850*/  @!P5 IADD3 R10, P6, PT, R8, R26, RZ ;  /* 0x0000001a080ad210 */ /* 0x001fc40007fde0ff */
[----:B------:R-:W-:Y:S03]  /*0860*/  @!P5 STS.64 [R17+0x3f8], R26 ;  /* 0x0003f81a1100d388 */ /* 0x000fe60000000a00 */
[----:B------:R-:W-:Y:S01]  /*0870*/  @!P5 IMAD.X R11, R9, 0x1, R27, P6 ;  /* 0x00000001090bd824 */ /* 0x000fe200030e061b */
[----:B------:R-:W-:-:S04]  /*0880*/  ISETP.GT.U32.AND P6, PT, R0, 0xff, PT ;  /* 0x000000ff0000780c */ /* 0x000fc80003fc4070 */
[----:B------:R0:W-:Y:S01]  /*0890*/  @!P5 STS.64 [R17+0xbf8], R10 ;  /* 0x000bf80a1100d388 */ /* 0x0001e20000000a00 */
[----:B------:R-:W-:Y:S01]  /*08a0*/  BAR.SYNC.DEFER_BLOCKING 0x0 ;  /* 0x0000000000007b1d */ /* 0x000fe20000010000 */
[----:B0-----:R-:W-:-:S05]  /*08b0*/  IMAD.SHL.U32 R11, R0, 0x200, RZ ;  /* 0x00000200000b7824 */ /* 0x001fca00078e00ff */
[----:B------:R-:W-:Y:S04]  /*08c0*/  @!P4 LDS.64 R8, [R18+0x3f8] ;  /* 0x0003f8001208c984 */ /* 0x000fe80000000a00 */
[----:B------:R-:W0:Y:S02]  /*08d0*/  @!P4 LDS.64 R14, [R16+0x5f8] ;  /* 0x0005f800100ec984 */ /* 0x000e240000000a00 */
[----:B0-----:R-:W-:Y:S02]  /*08e0*/  @!P4 IADD3 R12, P5, PT, R8, R14, RZ ;  /* 0x0000000e080cc210 */ /* 0x001fe40007fbe0ff */
[----:B------:R-:W-:Y:S03]  /*08f0*/  @!P4 STS.64 [R18+0x3f8], R14 ;  /* 0x0003f80e1200c388 */ /* 0x000fe60000000a00 */
[----:B------:R-:W-:Y:S01]  /*0900*/  @!P4 IMAD.X R13, R9, 0x1, R15, P5 ;  /* 0x00000001090dc824 */ /* 0x000fe200028e060f */
[----:B------:R-:W-:-:S04]  /*0910*/  ISETP.GT.U32.AND P5, PT, R0, 0x7f, PT ;  /* 0x0000007f0000780c */ /* 0x000fc80003fa4070 */
[----:B------:R0:W-:Y:S01]  /*0920*/  @!P4 STS.64 [R16+0x5f8], R12 ;  /* 0x0005f80c1000c388 */ /* 0x0001e20000000a00 */
[----:B------:R-:W-:Y:S01]  /*0930*/  BAR.SYNC.DEFER_BLOCKING 0x0 ;  /* 0x0000000000007b1d */ /* 0x000fe20000010000 */
[----:B0-----:R-:W-:-:S05]  /*0940*/  IMAD.SHL.U32 R13, R0, 0x100, RZ ;  /* 0x00000100000d7824 */ /* 0x001fca00078e00ff */
[----:B------:R-:W-:Y:S01]  /*0950*/  LOP3.LUT R28, R13, 0xffffff80, RZ, 0x3c, !PT ;  /* 0xffffff800d1c7812 */ /* 0x000fe200078e3cff */
[----:B------:R-:W-:Y:S04]  /*0960*/  @!P3 LDS.64 R8, [R19+0x3f8] ;  /* 0x0003f8001308b984 */ /* 0x000fe80000000a00 */
[----:B------:R-:W0:Y:S02]  /*0970*/  @!P3 LDS.64 R26, [R6+0x2f8] ;  /* 0x0002f800061ab984 */ /* 0x000e240000000a00 */
[----:B0-----:R-:W-:Y:S02]  /*0980*/  @!P3 IADD3 R10, P4, PT, R8, R26, RZ ;  /* 0x0000001a080ab210 */ /* 0x001fe40007f9e0ff */
[----:B------:R-:W-:Y:S01]  /*0990*/  @!P3 STS.64 [R19+0x3f8], R26 ;  /* 0x0003f81a1300b388 */ /* 0x000fe20000000a00 */
[----:B------:R-:W-:-:S02]  /*09a0*/  LOP3.LUT R8, R11, 0xffffff00, RZ, 0x3c, !PT ;  /* 0xffffff000b087812 */ /* 0x000fc400078e3cff */
[----:B------:R-:W-:-:S03]  /*09b0*/  @!P3 IMAD.X R11, R9, 0x1, R27, P4 ;  /* 0x00000001090bb824 */ /* 0x000fc600020e061b */
[----:B------:R-:W-:Y:S02]  /*09c0*/  IMAD.IADD R29, R8, 0x1, R19 ;  /* 0x00000001081d7824 */ /* 0x000fe400078e0213 */
[----:B------:R0:W-:Y:S02]  /*09d0*/  @!P3 STS.64 [R6+0x2f8], R10 ;  /* 0x0002f80a0600b388 */ /* 0x0001e40000000a00 */
[----:B------:R-:W-:Y:S01]  /*09e0*/  IMAD.IADD R28, R28, 0x1, R29 ;  /* 0x000000011c1c7824 */ /* 0x000fe200078e021d */
[----:B------:R-:W-:Y:S01]  /*09f0*/  BAR.SYNC.DEFER_BLOCKING 0x0 ;  /* 0x0000000000007b1d */ /* 0x000fe20000010000 */
[----:B0-----:R-:W-:-:S05]  /*0a00*/  IMAD.SHL.U32 R11, R0, 0x80, RZ ;  /* 0x00000080000b7824 */ /* 0x001fca00078e00ff */
[----:B------:R-:W-:Y:S04]  /*0a10*/  @!P2 LDS.64 R8, [R29+0x3f8] ;  /* 0x0003f8001d08a984 */ /* 0x000fe80000000a00 */
[----:B------:R-:W0:Y:S02]  /*0a20*/  @!P2 LDS.64 R14, [R21+0x178] ;  /* 0x00017800150ea984 */ /* 0x000e240000000a00 */
[----:B0-----:R-:W-:Y:S02]  /*0a30*/  @!P2 IADD3 R12, P3, PT, R8, R14, RZ ;  /* 0x0000000e080ca210 */ /* 0x001fe40007f7e0ff */
[----:B------:R-:W-:Y:S03]  /*0a40*/  @!P2 STS.64 [R29+0x3f8], R14 ;  /* 0x0003f80e1d00a388 */ /* 0x000fe60000000a00 */
[----:B------:R-:W-:-:S05]  /*0a50*/  @!P2 IMAD.X R13, R9, 0x1, R15, P3 ;  /* 0x00000001090da824 */ /* 0x000fca00018e060f */
[----:B------:R0:W-:Y:S01]  /*0a60*/  @!P2 STS.64 [R21+0x178], R12 ;  /* 0x0001780c1500a388 */ /* 0x0001e20000000a00 */
[----:B------:R-:W-:Y:S01]  /*0a70*/  BAR.SYNC.DEFER_BLOCKING 0x0 ;  /* 0x0000000000007b1d */ /* 0x000fe20000010000 */
[----:B0-----:R-:W-:-:S05]  /*0a80*/  IMAD.SHL.U32 R13, R0, 0x40, RZ ;  /* 0x00000040000d7824 */ /* 0x001fca00078e00ff */
[----:B------:R-:W-:Y:S04]  /*0a90*/  @!P1 LDS.64 R8, [R28+0x3f8] ;  /* 0x0003f8001c089984 */ /* 0x000fe80000000a00 */
[----:B------:R-:W0:Y:S02]  /*0aa0*/  @!P1 LDS.64 R26, [R23+0xb8] ;  /* 0x0000b800171a9984 */ /* 0x000e240000000a00 */
[----:B0-----:R-:W-:Y:S02]  /*0ab0*/  @!P1 IADD3 R10, P2, PT, R8, R26, RZ ;  /* 0x0000001a080a9210 */ /* 0x001fe40007f5e0ff */
[----:B------:R-:W-:Y:S01]  /*0ac0*/  @!P1 STS.64 [R28+0x3f8], R26 ;  /* 0x0003f81a1c009388 */ /* 0x000fe20000000a00 */
[----:B------:R-:W-:Y:S02]  /*0ad0*/  LOP3.LUT R8, R11, 0xffffffc0, RZ, 0x3c, !PT ;  /* 0xffffffc00b087812 */ /* 0x000fe400078e3cff */
[----:B------:R-:W-:-:S03]  /*0ae0*/  @!P1 IMAD.X R11, R9, 0x1, R27, P2 ;  /* 0x00000001090b9824 */ /* 0x000fc600010e061b */
[----:B------:R-:W-:Y:S02]  /*0af0*/  IMAD.IADD R29, R8, 0x1, R28 ;  /* 0x00000001081d7824 */ /* 0x000fe400078e021c */
[----:B------:R-:W-:Y:S01]  /*0b00*/  @!P1 STS.64 [R23+0xb8], R10 ;  /* 0x0000b80a17009388 */ /* 0x000fe20000000a00 */
[----:B------:R-:W-:Y:S06]  /*0b10*/  BAR.SYNC.DEFER_BLOCKING 0x0 ;  /* 0x0000000000007b1d */ /* 0x000fec0000010000 */
[----:B------:R-:W-:Y:S04]  /*0b20*/  @!P0 LDS.64 R8, [R29+0x3f8] ;  /* 0x0003f8001d088984 */ /* 0x000fe80000000a00 */
[----:B------:R-:W0:Y:S02]  /*0b30*/  @!P0 LDS.64 R14, [R24+0x58] ;  /* 0x00005800180e8984 */ /* 0x000e240000000a00 */
[----:B0-----:R-:W-:-:S02]  /*0b40*/  @!P0 IADD3 R12, P1, PT, R8, R14, RZ ;  /* 0x0000000e080c8210 */ /* 0x001fc40007f3e0ff */
        /* <DEDUP_REMOVED lines=9> */
[----:B------:R0:W-:Y:S03]  /*0be0*/  @!P5 STS.64 [R27+0x3f8], R10 ;  /* 0x0003f80a1b00d388 */ /* 0x0001e60000000a00 */
[----:B------:R-:W-:-:S05]  /*0bf0*/  @!P5 IMAD.X R9, R9, 0x1, R11, P0 ;  /* 0x000000010909d824 */ /* 0x000fca00000e060b */
[----:B------:R0:W-:Y:S01]  /*0c00*/  @!P5 STS.64 [R3+0x28], R8 ;  /* 0x000028080300d388 */ /* 0x0001e20000000a00 */
[----:B------:R-:W-:Y:S06]  /*0c10*/  BAR.SYNC.DEFER_BLOCKING 0x0 ;  /* 0x0000000000007b1d */ /* 0x000fec0000010000 */
[----:B------:R-:W-:Y:S05]  /*0c20*/  @P6 BRA `(.L_x_37) ;  /* 0x0000000000286947 */ /* 0x000fea0003800000 */
[----:B0-----:R-:W-:-:S05]  /*0c30*/  IMAD.SHL.U32 R10, R0, 0x20, RZ ;  /* 0x00000020000a7824 */ /* 0x001fca00078e00ff */
[C---:B------:R-:W-:Y:S02]  /*0c40*/  LOP3.LUT R8, R10.reuse, 0xfffffff0, RZ, 0x3c, !PT ;  /* 0xfffffff00a087812 */ /* 0x040fe400078e3cff */
[----:B------:R-:W-:-:S03]  /*0c50*/  IADD3 R13, PT, PT, -R10, 0x30, R3 ;  /* 0x000000300a0d7810 */ /* 0x000fc60007ffe103 */
[----:B------:R-:W-:Y:S02]  /*0c60*/  IMAD.IADD R27, R8, 0x1, R27 ;  /* 0x00000001081b7824 */ /* 0x000fe400078e021b */
[----:B------:R-:W0:Y:S04]  /*0c70*/  LDS.64 R10, [R13+-0x28] ;  /* 0xffffd8000d0a7984 */ /* 0x000e280000000a00 */
[----:B------:R-:W1:Y:S04]  /*0c80*/  LDS.64 R8, [R27+0x3f8] ;  /* 0x0003f8001b087984 */ /* 0x000e680000000a00 */
[----:B0-----:R2:W-:Y:S01]  /*0c90*/  STS.64 [R27+0x3f8], R10 ;  /* 0x0003f80a1b007388 */ /* 0x0015e20000000a00 */
[----:B-1----:R-:W-:-:S05]  /*0ca0*/  IADD3 R8, P0, PT, R8, R10, RZ ;  /* 0x0000000a08087210 */ /* 0x002fca0007f1e0ff */
[----:B------:R-:W-:-:S05]  /*0cb0*/  IMAD.X R9, R9, 0x1, R11, P0 ;  /* 0x0000000109097824 */ /* 0x000fca00000e060b */
[----:B------:R2:W-:Y:S03]  /*0cc0*/  STS.64 [R13+-0x28], R8 ;  /* 0xffffd8080d007388 */ /* 0x0005e60000000a00 */
.L_x_37:
[----:B------:R-:W-:Y:S05]  /*0cd0*/  BSYNC.RECONVERGENT B0 ;  /* 0x0000000000007941 */ /* 0x000fea0003800200 */
.L_x_36:
[----:B------:R-:W-:Y:S01]  /*0ce0*/  BAR.SYNC.DEFER_BLOCKING 0x0 ;  /* 0x0000000000007b1d */ /* 0x000fe20000010000 */
[----:B------:R-:W-:-:S13]  /*0cf0*/  ISETP.GE.U32.AND P0, PT, R0, 0x200, PT ;  /* 0x000002000000780c */ /* 0x000fda0003f06070 */
[----:B0-2---:R-:W-:Y:S04]  /*0d00*/  @P0 LDS.128 R8, [R25] ;  /* 0x0000000019080984 */ /* 0x005fe80000000c00 */
[----:B------:R-:W0:Y:S02]  /*0d10*/  @!P0 LDS.128 R12, [R25] ;  /* 0x00000000190c8984 */ /* 0x000e240000000c00 */
[----:B0-----:R-:W-:Y:S02]  /*0d20*/  @!P0 IMAD.MOV.U32 R8, RZ, RZ, R14 ;  /* 0x000000ffff088224 */ /* 0x001fe400078e000e */
[----:B------:R-:W-:-:S03]  /*0d30*/  @!P0 IMAD.MOV.U32 R9, RZ, RZ, R15 ;  /* 0x000000ffff098224 */ /* 0x000fc600078e000f */
[----:B------:R-:W-:Y:S02]  /*0d40*/  @!P0 IADD3 R14, P1, PT, R12, R8, RZ ;  /* 0x000000080c0e8210 */ /* 0x000fe40007f3e0ff */
[----:B------:R-:W-:-:S03]  /*0d50*/  IADD3 R12, P2, PT, R20, UR14, RZ ;  /* 0x0000000e140c7c10 */ /* 0x000fc6000ff5e0ff */
[----:B------:R-:W-:Y:S01]  /*0d60*/  @!P0 IMAD.X R15, R13, 0x1, R9, P1 ;  /* 0x000000010d0f8824 */ /* 0x000fe200008e0609 */
[----:B------:R-:W-:Y:S01]  /*0d70*/  IADD3.X R13, PT, PT, R22, UR15, RZ, P2, !PT ;  /* 0x0000000f160d7c10 */ /* 0x000fe200097fe4ff */
[----:B------:R-:W-:Y:S01]  /*0d80*/  @!P0 IMAD.MOV.U32 R10, RZ, RZ, R14 ;  /* 0x000000ffff0a8224 */ /* 0x000fe200078e000e */
[C---:B------:R-:W-:Y:S01]  /*0d90*/  LEA R20, P1, R7.reuse, R20, 0xd ;  /* 0x0000001407147211 */ /* 0x040fe200078268ff */
[----:B------:R-:W-:Y:S02]  /*0da0*/  @!P0 IMAD.MOV.U32 R11, RZ, RZ, R15 ;  /* 0x000000ffff0b8224 */ /* 0x000fe400078e000f */
[----:B------:R0:W-:Y:S01]  /*0db0*/  STG.E.64 desc[UR8][R12.64], R8 ;  /* 0x000000080c007986 */ /* 0x0001e2000c101b08 */
[----:B------:R-:W-:-:S03]  /*0dc0*/  LEA.HI.X R22, R7, R22, RZ, 0xd, P1 ;  /* 0x0000001607167211 */ /* 0x000fc600008f6cff */
[----:B------:R0:W-:Y:S01]  /*0dd0*/  @!P0 STS.128 [R25], R8 ;  /* 0x0000000819008388 */ /* 0x0001e20000000c00 */
[----:B------:R-:W-:-:S03]  /*0de0*/  IADD3 R4, P0, PT, R7, R4, RZ ;  /* 0x0000000407047210 */ /* 0x000fc60007f1e0ff */
[----:B------:R0:W-:Y:S02]  /*0df0*/  STG.E.64 desc[UR8][R12.64+0x8], R10 ;  /* 0x0000080a0c007986 */ /* 0x0001e4000c101b08 */
[----:B------:R-:W-:Y:S01]  /*0e00*/  IMAD.X R5, RZ, RZ, R5, P0 ;  /* 0x000000ffff057224 */ /* 0x000fe200000e0605 */
[----:B------:R-:W-:-:S04]  /*0e10*/  ISETP.GE.U32.AND P0, PT, R4, UR12, PT ;  /* 0x0000000c04007c0c */ /* 0x000fc8000bf06070 */
[----:B------:R-:W-:-:S13]  /*0e20*/  ISETP.GE.AND.EX P0, PT, R5, UR13, PT, P0 ;  /* 0x0000000d05007c0c */ /* 0x000fda000bf06300 */
[----:B0-----:R-:W-:Y:S05]  /*0e30*/  @!P0 BRA `(.L_x_38) ;  /* 0xfffffff400108947 */ /* 0x001fea000383ffff */
[----:B------:R-:W-:Y:S05]  /*0e40*/  EXIT ;  /* 0x000000000000794d */ /* 0x000fea0003800000 */
.L_x_39:
        /* <DEDUP_REMOVED lines=11> */
.L_x_169:


//--------------------- .text._Z9scan_bcaoIiLi1024EEvlPT_PKS0_ --------------------------
	.section	.text._Z9scan_bcaoIiLi1024EEvlPT_PKS0_,"ax",@progbits
	.align	128
        .global         _Z9scan_bcaoIiLi1024EEvlPT_PKS0_
        .type           _Z9scan_bcaoIiLi1024EEvlPT_PKS0_,@function
        .size           _Z9scan_bcaoIiLi1024EEvlPT_PKS0_,(.L_x_170 - _Z9scan_bcaoIiLi1024EEvlPT_PKS0_)
        .other          _Z9scan_bcaoIiLi1024EEvlPT_PKS0_,@"STO_CUDA_ENTRY STV_DEFAULT"
_Z9scan_bcaoIiLi1024EEvlPT_PKS0_:
.text._Z9scan_bcaoIiLi1024EEvlPT_PKS0_:
[----:B------:R-:W-:Y:S08]  /*0000*/  LDC R1, c[0x0][0x37c] ;  /* 0x0000df00ff017b82 */ /* 0x000ff00000000800 */
[----:B------:R-:W0:Y:S08]  /*0010*/  S2UR UR6, SR_CTAID.X ;  /* 0x00000000000679c3 */ /* 0x000e300000002500 */
[----:B------:R-:W0:Y:S02]  /*0020*/  LDC.64 R2, c[0x0][0x380] ;  /* 0x0000e000ff027b82 */ /* 0x000e240000000a00 */
[----:B0-----:R-:W-:-:S04]  /*0030*/  ISETP.LE.U32.AND P0, PT, R2, UR6, PT ;  /* 0x0000000602007c0c */ /* 0x001fc8000bf03070 */
[----:B------:R-:W-:-:S13]  /*0040*/  ISETP.GE.AND.EX P0, PT, RZ, R3, PT, P0 ;  /* 0x00000003ff00720c */ /* 0x000fda0003f06300 */
[----:B------:R-:W-:Y:S05]  /*0050*/  @P0 EXIT ;  /* 0x000000000000094d */ /* 0x000fea0003800000 */
[----:B------:R-:W0:Y:S01]  /*0060*/  S2R R17, SR_TID.X ;  /* 0x0000000000117919 */ /* 0x000e220000002100 */
[----:B------:R-:W-:Y:S02]  /*0070*/  UIMAD.WIDE.U32 UR4, UR6, 0x1000, URZ ;  /* 0x00001000060478a5 */ /* 0x000fe4000f8e00ff */
[----:B------:R-:W-:Y:S01]  /*0080*/  IMAD.U32 R18, RZ, RZ, UR6 ;  /* 0x00000006ff127e24 */ /* 0x000fe2000f8e00ff */
[----:B------:R-:W1:Y:S01]  /*0090*/  LDCU.64 UR8, c[0x0][0x358] ;  /* 0x00006b00ff0877ac */ /* 0x000e620008000a00 */
[----:B------:R-:W2:Y:S01]  /*00a0*/  LDCU.64 UR6, c[0x0][0x390] ;  /* 0x00007200ff0677ac */ /* 0x000ea20008000a00 */
[----:B------:R-:W3:Y:S01]  /*00b0*/  LDCU.128 UR12, c[0x0][0x380] ;  /* 0x00007000ff0c77ac */ /* 0x000ee20008000c00 */
[C---:B0-----:R-:W-:Y:S01]  /*00c0*/  IMAD.SHL.U32 R2, R17.reuse, 0x4, RZ ;  /* 0x0000000411027824 */ /* 0x041fe200078e00ff */
[C---:B------:R-:W-:Y:S01]  /*00d0*/  ISETP.GT.U32.AND P1, PT, R17.reuse, 0x1ff, PT ;  /* 0x000001ff1100780c */ /* 0x040fe20003f24070 */
[----:B------:R-:W-:Y:S02]  /*00e0*/  IMAD.SHL.U32 R7, R17, 0x10, RZ ;  /* 0x0000001011077824 */ /* 0x000fe400078e00ff */
[----:B------:R-:W-:-:S02]  /*00f0*/  VIADD R3, R2, 0x2 ;  /* 0x0000000202037836 */ /* 0x000fc40000000000 */
[----:B------:R-:W-:Y:S01]  /*0100*/  VIADD R5, R2, 0x4 ;  /* 0x0000000402057836 */ /* 0x000fe20000000000 */
[----:B------:R-:W-:Y:S01]  /*0110*/  IADD3 R12, PT, PT, R7, 0x10, RZ ;  /* 0x00000010070c7810 */ /* 0x000fe20007ffe0ff */
[----:B------:R-:W-:Y:S02]  /*0120*/  IMAD.SHL.U32 R0, R17, 0x20, RZ ;  /* 0x0000002011007824 */ /* 0x000fe400078e00ff */
[----:B------:R-:W-:Y:S01]  /*0130*/  IMAD.IADD R3, R3, 0x1, R3 ;  /* 0x0000000103037824 */ /* 0x000fe200078e0203 */
[----:B------:R-:W-:Y:S01]  /*0140*/  IADD3 R9, PT, PT, R12, 0xf, R7 ;  /* 0x0000000f0c097810 */ /* 0x000fe20007ffe007 */
[----:B------:R-:W-:Y:S01]  /*0150*/  VIADD R8, R0, 0x20 ;  /* 0x0000002000087836 */ /* 0x000fe20000000000 */
[C---:B------:R-:W-:Y:S01]  /*0160*/  LEA.HI R11, R2.reuse, R5, RZ, 0x1b ;  /* 0x00000005020b7211 */ /* 0x040fe200078fd8ff */
[----:B------:R-:W-:Y:S01]  /*0170*/  IMAD.IADD R6, R2, 0x1, R5 ;  /* 0x0000000102067824 */ /* 0x000fe200078e0205 */
[C---:B------:R-:W-:Y:S01]  /*0180*/  IADD3 R4, PT, PT, R3.reuse, -0x1, RZ ;  /* 0xffffffff03047810 */ /* 0x040fe20007ffe0ff */
[----:B------:R-:W-:Y:S01]  /*0190*/  VIADD R5, R3, 0x4 ;  /* 0x0000000403057836 */ /* 0x000fe20000000000 */
[----:B------:R-:W-:Y:S01]  /*01a0*/  LEA.HI R10, R9, R8, RZ, 0x1b ;  /* 0x00000008090a7211 */ /* 0x000fe200078fd8ff */
[----:B------:R-:W-:Y:S01]  /*01b0*/  IMAD.IADD R15, R8, 0x1, R9 ;  /* 0x00000001080f7824 */ /* 0x000fe200078e0209 */
[----:B------:R-:W-:Y:S01]  /*01c0*/  LEA.HI R9, R4, R3, RZ, 0x1b ;  /* 0x0000000304097211 */ /* 0x000fe200078fd8ff */
[----:B------:R-:W-:Y:S01]  /*01d0*/  IMAD.IADD R13, R3, 0x1, R4 ;  /* 0x00000001030d7824 */ /* 0x000fe200078e0204 */
[----:B------:R-:W-:Y:S01]  /*01e0*/  LEA.HI R8, R6, R5, RZ, 0x1b ;  /* 0x0000000506087211 */ /* 0x000fe200078fd8ff */
[----:B------:R-:W-:-:S02]  /*01f0*/  IMAD.IADD R5, R5, 0x1, R6 ;  /* 0x0000000105057824 */ /* 0x000fc400078e0206 */
[----:B------:R-:W-:Y:S02]  /*0200*/  IMAD.SHL.U32 R2, R17, 0x40, RZ ;  /* 0x0000004011027824 */ /* 0x000fe400078e00ff */
[----:B------:R-:W-:Y:S01]  /*0210*/  VIADD R4, R7, 0x8 ;  /* 0x0000000807047836 */ /* 0x000fe20000000000 */
[----:B------:R-:W-:Y:S01]  /*0220*/  LEA.HI R6, R5, R12, RZ, 0x1b ;  /* 0x0000000c05067211 */ /* 0x000fe200078fd8ff */
[C---:B------:R-:W-:Y:S01]  /*0230*/  IMAD.SHL.U32 R3, R17.reuse, 0x80, RZ ;  /* 0x0000008011037824 */ /* 0x040fe200078e00ff */
[----:B------:R-:W-:Y:S01]  /*0240*/  IADD3 R14, PT, PT, R2, 0x40, RZ ;  /* 0x00000040020e7810 */ /* 0x000fe20007ffe0ff */
[----:B------:R-:W-:Y:S01]  /*0250*/  IMAD.WIDE.U32 R22, R17, 0x4, RZ ;  /* 0x0000000411167825 */ /* 0x000fe200078e00ff */
[----:B------:R-:W-:Y:S02]  /*0260*/  LEA.HI R5, R13, R4, RZ, 0x1b ;  /* 0x000000040d057211 */ /* 0x000fe400078fd8ff */
[----:B------:R-:W-:Y:S01]  /*0270*/  LEA.HI R7, R15, R14, RZ, 0x1b ;  /* 0x0000000e0f077211 */ /* 0x000fe200078fd8ff */
[----:B------:R-:W-:Y:S01]  /*0280*/  IMAD.IADD R13, R4, 0x1, R13 ;  /* 0x00000001040d7824 */ /* 0x000fe200078e020d */
[----:B------:R-:W-:Y:S01]  /*0290*/  IADD3 R12, PT, PT, R3, 0x80, RZ ;  /* 0x00000080030c7810 */ /* 0x000fe20007ffe0ff */
[----:B------:R-:W-:Y:S01]  /*02a0*/  VIADD R0, R0, 0x10 ;  /* 0x0000001000007836 */ /* 0x000fe20000000000 */
[----:B------:R-:W-:Y:S01]  /*02b0*/  LOP3.LUT R20, R22, UR4, RZ, 0xfc, !PT ;  /* 0x0000000416147c12 */ /* 0x000fe2000f8efcff */
[----:B------:R-:W-:Y:S01]  /*02c0*/  IMAD.IADD R15, R14, 0x1, R15 ;  /* 0x000000010e0f7824 */ /* 0x000fe200078e020f */
[----:B------:R-:W-:Y:S01]  /*02d0*/  LOP3.LUT R22, R23, UR5, RZ, 0xfc, !PT ;  /* 0x0000000517167c12 */ /* 0x000fe2000f8efcff */
[----:B------:R-:W-:Y:S01]  /*02e0*/  VIADD R2, R2, 0x20 ;  /* 0x0000002002027836 */ /* 0x000fe20000000000 */
[----:B------:R-:W-:Y:S01]  /*02f0*/  LEA.HI R29, R13, R0, RZ, 0x1b ;  /* 0x000000000d1d7211 */ /* 0x000fe200078fd8ff */
[----:B------:R-:W-:Y:S01]  /*0300*/  IMAD.IADD R13, R0, 0x1, R13 ;  /* 0x00000001000d7824 */ /* 0x000fe200078e020d */
[----:B------:R-:W0:Y:S01]  /*0310*/  S2UR UR5, SR_CgaCtaId ;  /* 0x00000000000579c3 */ /* 0x000e220000008800 */
[----:B------:R-:W-:Y:S01]  /*0320*/  LEA.HI R4, R15, R12, RZ, 0x1b ;  /* 0x0000000c0f047211 */ /* 0x000fe200078fd8ff */
[----:B------:R-:W-:Y:S01]  /*0330*/  IMAD.IADD R14, R12, 0x1, R15 ;  /* 0x000000010c0e7824 */ /* 0x000fe200078e020f */
[----:B------:R-:W-:Y:S01]  /*0340*/  SHF.L.U32 R12, R17, 0x8, RZ ;  /* 0x00000008110c7819 */ /* 0x000fe200000006ff */
[----:B------:R-:W-:Y:S01]  /*0350*/  VIADD R3, R3, 0x40 ;  /* 0x0000004003037836 */ /* 0x000fe20000000000 */
[----:B------:R-:W-:Y:S01]  /*0360*/  IADD3 R0, PT, PT, R2, R13, RZ ;  /* 0x0000000d02007210 */ /* 0x000fe20007ffe0ff */
[----:B------:R-:W-:Y:S01]  /*0370*/  IMAD.SHL.U32 R23, R17, 0x200, RZ ;  /* 0x0000020011177824 */ /* 0x000fe200078e00ff */
[----:B------:R-:W-:Y:S01]  /*0380*/  LEA.HI R21, R13, R2, RZ, 0x1b ;  /* 0x000000020d157211 */ /* 0x000fe200078fd8ff */
[----:B------:R-:W-:Y:S01]  /*0390*/  VIADD R19, R12, 0x100 ;  /* 0x000001000c137836 */ /* 0x000fe20000000000 */
[----:B------:R-:W-:Y:S01]  /*03a0*/  LEA.HI R25, R0, R3, RZ, 0x1b ;  /* 0x0000000300197211 */ /* 0x000fe200078fd8ff */
[----:B------:R-:W-:Y:S01]  /*03b0*/  VIADD R12, R12, 0x80 ;  /* 0x000000800c0c7836 */ /* 0x000fe20000000000 */
[----:B------:R-:W-:Y:S01]  /*03c0*/  UMOV UR4, 0x400 ;  /* 0x0000040000047882 */ /* 0x000fe20000000000 */
[----:B------:R-:W-:-:S02]  /*03d0*/  IMAD.IADD R15, R3, 0x1, R0 ;  /* 0x00000001030f7824 */ /* 0x000fc400078e0200 */
[----:B------:R-:W-:Y:S02]  /*03e0*/  VIADD R27, R23, 0x200 ;  /* 0x00000200171b7836 */ /* 0x000fe40000000000 */
[----:B------:R-:W-:Y:S01]  /*03f0*/  IMAD.IADD R16, R19, 0x1, R14 ;  /* 0x0000000113107824 */ /* 0x000fe200078e020e */
[----:B------:R-:W-:Y:S01]  /*0400*/  IADD3 R2, PT, PT, R12, R15, RZ ;  /* 0x0000000f0c027210 */ /* 0x000fe20007ffe0ff */
[----:B------:R-:W-:Y:S01]  /*0410*/  VIADD R0, R17, 0x200 ;  /* 0x0000020011007836 */ /* 0x000fe20000000000 */
[----:B------:R-:W-:Y:S02]  /*0420*/  LEA.HI R3, R15, R12, RZ, 0x1b ;  /* 0x0000000c0f037211 */ /* 0x000fe400078fd8ff */
[----:B------:R-:W4:Y:S01]  /*0430*/  LDC R15, c[0x0][0x370] ;  /* 0x0000dc00ff0f7b82 */ /* 0x000f220000000800 */
[----:B------:R-:W-:Y:S01]  /*0440*/  LEA.HI R19, R14, R19, RZ, 0x1b ;  /* 0x000000130e137211 */ /* 0x000fe200078fd8ff */
[----:B0-----:R-:W-:Y:S01]  /*0450*/  ULEA UR4, UR5, UR4, 0x18 ;  /* 0x0000000405047291 */ /* 0x001fe2000f8ec0ff */
[----:B------:R-:W-:Y:S01]  /*0460*/  LEA.HI R27, R16, R27, RZ, 0x1b ;  /* 0x0000001b101b7211 */ /* 0x000fe200078fd8ff */
[----:B------:R-:W-:Y:S01]  /*0470*/  IMAD.MOV.U32 R16, RZ, RZ, RZ ;  /* 0x000000ffff107224 */ /* 0x000fe200078e00ff */
[----:B------:R-:W-:-:S02]  /*0480*/  LEA.HI R23, R2, R23, RZ, 0x1b ;  /* 0x0000001702177211 */ /* 0x000fc400078fd8ff */
[-C--:B------:R-:W-:Y:S01]  /*0490*/  LEA.HI R12, R17, R17.reuse, RZ, 0x1b ;  /* 0x00000011110c7211 */ /* 0x080fe200078fd8ff */
[----:B------:R-:W-:Y:S01]  /*04a0*/  IMAD.U32 R14, RZ, RZ, UR4 ;  /* 0x00000004ff0e7e24 */ /* 0x000fe2000f8e00ff */
[----:B------:R-:W-:-:S03]  /*04b0*/  LEA.HI R13, R0, R17, RZ, 0x1b ;  /* 0x00000011000d7211 */ /* 0x000fc600078fd8ff */
[--C-:B------:R-:W-:Y:S01]  /*04c0*/  IMAD R12, R12, 0x4, R14.reuse ;  /* 0x000000040c0c7824 */ /* 0x100fe200078e020e */
[-C--:B------:R-:W-:Y:S01]  /*04d0*/  LEA R13, R13, R14.reuse, 0x2 ;  /* 0x0000000e0d0d7211 */ /* 0x080fe200078e10ff */
[--C-:B------:R-:W-:Y:S01]  /*04e0*/  IMAD R11, R11, 0x4, R14.reuse ;  /* 0x000000040b0b7824 */ /* 0x100fe200078e020e */
[-C--:B------:R-:W-:Y:S01]  /*04f0*/  LEA R8, R8, R14.reuse, 0x2 ;  /* 0x0000000e08087211 */ /* 0x080fe200078e10ff */
[--C-:B------:R-:W-:Y:S01]  /*0500*/  IMAD R10, R10, 0x4, R14.reuse ;  /* 0x000000040a0a7824 */ /* 0x100fe200078e020e */
[-C--:B------:R-:W-:Y:S01]  /*0510*/  LEA R0, R29, R14.reuse, 0x2 ;  /* 0x0000000e1d007211 */ /* 0x080fe200078e10ff */
[--C-:B------:R-:W-:Y:S01]  /*0520*/  IMAD R9, R9, 0x4, R14.reuse ;  /* 0x0000000409097824 */ /* 0x100fe200078e020e */
[----:B------:R-:W-:Y:S01]  /*0530*/  LEA R24, R3, R14, 0x2 ;  /* 0x0000000e03187211 */ /* 0x000fe200078e10ff */
[--C-:B------:R-:W-:Y:S02]  /*0540*/  IMAD R7, R7, 0x4, R14.reuse ;  /* 0x0000000407077824 */ /* 0x100fe400078e020e */
[----:B------:R-:W-:-:S02]  /*0550*/  IMAD R6, R6, 0x4, R14 ;  /* 0x0000000406067824 */ /* 0x000fc400078e020e */
[--C-:B------:R-:W-:Y:S02]  /*0560*/  IMAD R5, R5, 0x4, R14.reuse ;  /* 0x0000000405057824 */ /* 0x100fe400078e020e */
[--C-:B------:R-:W-:Y:S02]  /*0570*/  IMAD R4, R4, 0x4, R14.reuse ;  /* 0x0000000404047824 */ /* 0x100fe400078e020e */
[--C-:B------:R-:W-:Y:S02]  /*0580*/  IMAD R19, R19, 0x4, R14.reuse ;  /* 0x0000000413137824 */ /* 0x100fe400078e020e */
[--C-:B------:R-:W-:Y:S02]  /*0590*/  IMAD R21, R21, 0x4, R14.reuse ;  /* 0x0000000415157824 */ /* 0x100fe400078e020e */
[--C-:B------:R-:W-:Y:S02]  /*05a0*/  IMAD R27, R27, 0x4, R14.reuse ;  /* 0x000000041b1b7824 */ /* 0x100fe400078e020e */
[----:B------:R-:W-:-:S02]  /*05b0*/  IMAD R25, R25, 0x4, R14 ;  /* 0x0000000419197824 */ /* 0x000fc400078e020e */
[----:B-123--:R-:W-:-:S07]  /*05c0*/  IMAD R23, R23, 0x4, R14 ;  /* 0x0000000417177824 */ /* 0x00efce00078e020e */
.L_x_44:
[----:B0-----:R-:W-:-:S04]  /*05d0*/  IADD3 R2, P0, PT, R20, UR6, RZ ;  /* 0x0000000614027c10 */ /* 0x001fc8000ff1e0ff */
[----:B------:R-:W-:-:S05]  /*05e0*/  IADD3.X R3, PT, PT, R22, UR7, RZ, P0, !PT ;  /* 0x0000000716037c10 */ /* 0x000fca00087fe4ff */
[----:B------:R-:W2:Y:S04]  /*05f0*/  LDG.E.CONSTANT R29, desc[UR8][R2.64] ;  /* 0x00000008021d7981 */ /* 0x000ea8000c1e9900 */
[----:B------:R-:W3:Y:S01]  /*0600*/  LDG.E.CONSTANT R28, desc[UR8][R2.64+0x800] ;  /* 0x00080008021c7981 */ /* 0x000ee2000c1e9900 */
[----:B------:R-:W-:Y:S01]  /*0610*/  ISETP.GT.U32.AND P0, PT, R17, 0xff, PT ;  /* 0x000000ff1100780c */ /* 0x000fe20003f04070 */
[----:B------:R-:W-:-:S12]  /*0620*/  BSSY.RECONVERGENT B0, `(.L_x_40) ;  /* 0x0000011000007945 */ /* 0x000fd80003800200 */
[----:B------:R-:W-:-:S05]  /*0630*/  @!P0 IMAD.SHL.U32 R26, R17, 0x4, RZ ;  /* 0x00000004111a8824 */ /* 0x000fca00078e00ff */
[----:B------:R-:W-:-:S05]  /*0640*/  @!P0 LEA.HI R26, R26, R26, RZ, 0x1b ;  /* 0x0000001a1a1a8211 */ /* 0x000fca00078fd8ff */
[----:B------:R-:W-:Y:S01]  /*0650*/  @!P0 IMAD R26, R26, 0x4, R14 ;  /* 0x000000041a1a8824 */ /* 0x000fe200078e020e */
[----:B--2---:R0:W-:Y:S04]  /*0660*/  STS [R12], R29 ;  /* 0x0000001d0c007388 */ /* 0x0041e80000000800 */
[----:B---3--:R0:W-:Y:S01]  /*0670*/  STS [R13+0x800], R28 ;  /* 0x0008001c0d007388 */ /* 0x0081e20000000800 */
[----:B------:R-:W-:Y:S06]  /*0680*/  BAR.SYNC.DEFER_BLOCKING 0x0 ;  /* 0x0000000000007b1d */ /* 0x000fec0000010000 */
[----:B------:R-:W-:Y:S05]  /*0690*/  @P1 BRA `(.L_x_41) ;  /* 0x0000000000241947 */ /* 0x000fea0003800000 */
[----:B------:R-:W-:-:S05]  /*06a0*/  IMAD.SHL.U32 R2, R17, 0x2, RZ ;  /* 0x0000000211027824 */ /* 0x000fca00078e00ff */
[-C--:B------:R-:W-:Y:S02]  /*06b0*/  LEA.HI R3, R17, R2.reuse, RZ, 0x1c ;  /* 0x0000000211037211 */ /* 0x080fe400078fe0ff */
[----:B0-----:R-:W-:Y:S02]  /*06c0*/  LEA.HI R29, R2, R2, RZ, 0x1b ;  /* 0x00000002021d7211 */ /* 0x001fe400078fd8ff */
[----:B------:R-:W-:-:S03]  /*06d0*/  LEA R3, R3, R14, 0x2 ;  /* 0x0000000e03037211 */ /* 0x000fc600078e10ff */
[----:B------:R-:W-:-:S03]  /*06e0*/  IMAD R2, R29, 0x4, R14 ;  /* 0x000000041d027824 */ /* 0x000fc600078e020e */
[----:B------:R-:W-:Y:S04]  /*06f0*/  LDS R3, [R3] ;  /* 0x0000000003037984 */ /* 0x000fe80000000800 */
[----:B------:R-:W0:Y:S02]  /*0700*/  LDS R28, [R2+0x4] ;  /* 0x00000400021c7984 */ /* 0x000e240000000800 */
[----:B0-----:R-:W-:-:S05]  /*0710*/  IMAD.IADD R29, R3, 0x1, R28 ;  /* 0x00000001031d7824 */ /* 0x001fca00078e021c */
[----:B------:R1:W-:Y:S02]  /*0720*/  STS [R2+0x4], R29 ;  /* 0x0000041d02007388 */ /* 0x0003e40000000800 */
.L_x_41:
[----:B------:R-:W-:Y:S05]  /*0730*/  BSYNC.RECONVERGENT B0 ;  /* 0x0000000000007941 */ /* 0x000fea0003800200 */
.L_x_40:
[----:B------:R-:W-:Y:S01]  /*0740*/  BAR.SYNC.DEFER_BLOCKING 0x0 ;  /* 0x0000000000007b1d */ /* 0x000fe20000010000 */
[C---:B------:R-:W-:Y:S02]  /*0750*/  ISETP.GT.U32.AND P1, PT, R17.reuse, 0x7f, PT ;  /* 0x0000007f1100780c */ /* 0x040fe40003f24070 */
[C---:B------:R-:W-:Y:S02]  /*0760*/  ISETP.GT.U32.AND P2, PT, R17.reuse, 0x3f, PT ;  /* 0x0000003f1100780c */ /* 0x040fe40003f44070 */
[C---:B------:R-:W-:Y:S01]  /*0770*/  ISETP.GT.U32.AND P3, PT, R17.reuse, 0x7, PT ;  /* 0x000000071100780c */ /* 0x040fe20003f64070 */
[----:B------:R-:W-:Y:S01]  /*0780*/  BSSY.RECONVERGENT B0, `(.L_x_42) ;  /* 0x000007c000007945 */ /* 0x000fe20003800200 */
[C---:B------:R-:W-:Y:S02]  /*0790*/  ISETP.GT.U32.AND P4, PT, R17.reuse, 0x3, PT ;  /* 0x000000031100780c */ /* 0x040fe40003f84070 */
[C---:B------:R-:W-:Y:S02]  /*07a0*/  ISETP.GT.U32.AND P5, PT, R17.reuse, 0x1, PT ;  /* 0x000000011100780c */ /* 0x040fe40003fa4070 */
[----:B------:R-:W-:Y:S01]  /*07b0*/  ISETP.NE.AND P6, PT, R17, RZ, PT ;  /* 0x000000ff1100720c */ /* 0x000fe20003fc5270 */
[----:B------:R-:W-:Y:S04]  /*07c0*/  @!P0 LDS R26, [R26+0x4] ;  /* 0x000004001a1a8984 */ /* 0x000fe80000000800 */
[----:B------:R-:W1:Y:S02]  /*07d0*/  @!P0 LDS R3, [R11+-0x4] ;  /* 0xfffffc000b038984 */ /* 0x000e640000000800 */
[----:B-1----:R-:W-:-:S05]  /*07e0*/  @!P0 IMAD.IADD R2, R26, 0x1, R3 ;  /* 0x000000011a028824 */ /* 0x002fca00078e0203 */
[----:B------:R-:W-:Y:S01]  /*07f0*/  @!P0 STS [R11+-0x4], R2 ;  /* 0xfffffc020b008388 */ /* 0x000fe20000000800 */
[----:B------:R-:W-:Y:S06]  /*0800*/  BAR.SYNC.DEFER_BLOCKING 0x0 ;  /* 0x0000000000007b1d */ /* 0x000fec0000010000 */
[----:B------:R-:W-:Y:S04]  /*0810*/  @!P1 LDS R3, [R9+-0x4] ;  /* 0xfffffc0009039984 */ /* 0x000fe80000000800 */
[----:B0-----:R-:W0:Y:S02]  /*0820*/  @!P1 LDS R28, [R8+-0x4] ;  /* 0xfffffc00081c9984 */ /* 0x001e240000000800 */
[----:B0-----:R-:W-:-:S05]  /*0830*/  @!P1 IADD3 R3, PT, PT, R3, R28, RZ ;  /* 0x0000001c03039210 */ /* 0x001fca0007ffe0ff */
        /* <DEDUP_REMOVED lines=13> */
[----:B------:R-:W-:Y:S06]  /*0910*/  BAR.SYNC.DEFER_BLOCKING 0x0 ;  /* 0x0000000000007b1d */ /* 0x000fec0000010000 */
        /* <DEDUP_REMOVED lines=8> */
[----:B-1----:R-:W-:-:S05]  /*09a0*/  @!P3 IADD3 R29, PT, PT, R26, R29, RZ ;  /* 0x0000001d1a1db210 */ /* 0x002fca0007ffe0ff */
[----:B------:R-:W-:Y:S01]  /*09b0*/  @!P3 STS [R4+-0x4], R29 ;  /* 0xfffffc1d0400b388 */ /* 0x000fe20000000800 */
[----:B------:R-:W-:Y:S06]  /*09c0*/  BAR.SYNC.DEFER_BLOCKING 0x0 ;  /* 0x0000000000007b1d */ /* 0x000fec0000010000 */
[----:B------:R-:W-:Y:S04]  /*09d0*/  @!P4 LDS R3, [R24+-0x4] ;  /* 0xfffffc001803c984 */ /* 0x000fe80000000800 */
[----:B------:R-:W1:Y:S02]  /*09e0*/  @!P4 LDS R26, [R19+-0x4] ;  /* 0xfffffc00131ac984 */ /* 0x000e640000000800 */
[----:B-1----:R-:W-:Y:S01]  /*09f0*/  @!P4 IMAD.IADD R28, R3, 0x1, R26 ;  /* 0x00000001031cc824 */ /* 0x002fe200078e021a */
[----:B------:R-:W-:Y:S01]  /*0a00*/  @!P6 MOV R3, 0x400 ;  /* 0x000004000003e802 */ /* 0x000fe20000000f00 */
[----:B------:R-:W1:Y:S03]  /*0a10*/  @!P6 S2R R26, SR_CgaCtaId ;  /* 0x00000000001ae919 */ /* 0x000e660000008800 */
[----:B------:R-:W-:Y:S01]  /*0a20*/  @!P4 STS [R19+-0x4], R28 ;  /* 0xfffffc1c1300c388 */ /* 0x000fe20000000800 */
[----:B------:R-:W-:Y:S06]  /*0a30*/  BAR.SYNC.DEFER_BLOCKING 0x0 ;  /* 0x0000000000007b1d */ /* 0x000fec0000010000 */
[----:B------:R-:W-:Y:S01]  /*0a40*/  @!P5 LDS R28, [R23+0x3fc] ;  /* 0x0003fc00171cd984 */ /* 0x000fe20000000800 */
[----:B-1----:R-:W-:-:S03]  /*0a50*/  @!P6 LEA R14, R26, R3, 0x18 ;  /* 0x000000031a0ee211 */ /* 0x002fc600078ec0ff */
[----:B------:R-:W1:Y:S02]  /*0a60*/  @!P5 LDS R29, [R27+-0x4] ;  /* 0xfffffc001b1dd984 */ /* 0x000e640000000800 */
[----:B-1----:R-:W-:-:S05]  /*0a70*/  @!P5 IMAD.IADD R29, R28, 0x1, R29 ;  /* 0x000000011c1dd824 */ /* 0x002fca00078e021d */
[----:B------:R-:W-:Y:S01]  /*0a80*/  @!P5 STS [R27+-0x4], R29 ;  /* 0xfffffc1d1b00d388 */ /* 0x000fe20000000800 */
[----:B------:R-:W-:Y:S06]  /*0a90*/  BAR.SYNC.DEFER_BLOCKING 0x0 ;  /* 0x0000000000007b1d */ /* 0x000fec0000010000 */
[----:B------:R0:W-:Y:S02]  /*0aa0*/  @!P6 STS [R14+0x1078], RZ ;  /* 0x001078ff0e00e388 */ /* 0x0001e40000000800 */
[----:B0-----:R-:W-:Y:S01]  /*0ab0*/  @!P6 LEA R14, R2, R3, 0x18 ;  /* 0x00000003020ee211 */ /* 0x001fe200078ec0ff */
        /* <DEDUP_REMOVED lines=10> */
[----:B0-----:R-:W-:Y:S02]  /*0b60*/  @!P5 IADD3 R26, PT, PT, R26, R28, RZ ;  /* 0x0000001c1a1ad210 */ /* 0x001fe40007ffe0ff */
        /* <DEDUP_REMOVED lines=24> */
[----:B0-----:R-:W-:-:S02]  /*0cf0*/  @!P1 IADD3 R29, PT, PT, R29, R2, RZ ;  /* 0x000000021d1d9210 */ /* 0x001fc40007ffe0ff */
[----:B------:R0:W-:Y:S04]  /*0d00*/  @!P1 STS [R0+-0x4], R2 ;  /* 0xfffffc0200009388 */ /* 0x0001e80000000800 */
[----:B------:R-:W-:Y:S01]  /*0d10*/  @!P1 STS [R10+-0x4], R29 ;  /* 0xfffffc1d0a009388 */ /* 0x000fe20000000800 */
[----:B------:R-:W-:Y:S01]  /*0d20*/  BAR.SYNC.DEFER_BLOCKING 0x0 ;  /* 0x0000000000007b1d */ /* 0x000fe20000010000 */
[C---:B------:R-:W-:Y:S01]  /*0d30*/  ISETP.GT.U32.AND P1, PT, R17.reuse, 0x1ff, PT ;  /* 0x000001ff1100780c */ /* 0x040fe20003f24070 */
[----:B0-----:R-:W-:-:S05]  /*0d40*/  @!P0 IMAD.SHL.U32 R2, R17, 0x4, RZ ;  /* 0x0000000411028824 */ /* 0x001fca00078e00ff */
[----:B------:R-:W-:-:S04]  /*0d50*/  @!P0 LEA.HI R2, R2, R2, RZ, 0x1b ;  /* 0x0000000202028211 */ /* 0x000fc800078fd8ff */
[----:B------:R-:W-:Y:S01]  /*0d60*/  @!P0 LEA R2, R2, R14, 0x2 ;  /* 0x0000000e02028211 */ /* 0x000fe200078e10ff */
        /* <DEDUP_REMOVED lines=12> */
[----:B------:R-:W0:Y:S04]  /*0e30*/  @!P0 LDS R28, [R11+-0x4] ;  /* 0xfffffc000b1c8984 */ /* 0x000e280000000800 */
[----:B------:R-:W1:Y:S04]  /*0e40*/  @!P0 LDS R3, [R2+0x4] ;  /* 0x0000040002038984 */ /* 0x000e680000000800 */
[----:B0-----:R0:W-:Y:S01]  /*0e50*/  @!P0 STS [R2+0x4], R28 ;  /* 0x0000041c02008388 */ /* 0x0011e20000000800 */
[----:B-1----:R-:W-:-:S05]  /*0e60*/  @!P0 IMAD.IADD R3, R3, 0x1, R28 ;  /* 0x0000000103038824 */ /* 0x002fca00078e021c */
[----:B------:R0:W-:Y:S01]  /*0e70*/  @!P0 STS [R11+-0x4], R3 ;  /* 0xfffffc030b008388 */ /* 0x0001e20000000800 */
[----:B------:R-:W-:Y:S06]  /*0e80*/  BAR.SYNC.DEFER_BLOCKING 0x0 ;  /* 0x0000000000007b1d */ /* 0x000fec0000010000 */
[----:B------:R-:W-:Y:S05]  /*0e90*/  @P1 BRA `(.L_x_43) ;  /* 0x0000000000281947 */ /* 0x000fea0003800000 */
[----:B0-----:R-:W-:-:S05]  /*0ea0*/  IMAD.SHL.U32 R2, R17, 0x2, RZ ;  /* 0x0000000211027824 */ /* 0x001fca00078e00ff */
[-C--:B------:R-:W-:Y:S02]  /*0eb0*/  LEA.HI R3, R17, R2.reuse, RZ, 0x1c ;  /* 0x0000000211037211 */ /* 0x080fe400078fe0ff */
[----:B------:R-:W-:-:S03]  /*0ec0*/  LEA.HI R29, R2, R2, RZ, 0x1b ;  /* 0x00000002021d7211 */ /* 0x000fc600078fd8ff */
[----:B------:R-:W-:Y:S01]  /*0ed0*/  IMAD R2, R3, 0x4, R14 ;  /* 0x0000000403027824 */ /* 0x000fe200078e020e */
[----:B------:R-:W-:-:S04]  /*0ee0*/  LEA R28, R29, R14, 0x2 ;  /* 0x0000000e1d1c7211 */ /* 0x000fc800078e10ff */
[----:B------:R-:W-:Y:S04]  /*0ef0*/  LDS R3, [R2] ;  /* 0x0000000002037984 */ /* 0x000fe80000000800 */
[----:B------:R-:W0:Y:S02]  /*0f00*/  LDS R26, [R28+0x4] ;  /* 0x000004001c1a7984 */ /* 0x000e240000000800 */
[----:B0-----:R-:W-:Y:S02]  /*0f10*/  IMAD.IADD R3, R3, 0x1, R26 ;  /* 0x0000000103037824 */ /* 0x001fe400078e021a */
[----:B------:R1:W-:Y:S04]  /*0f20*/  STS [R2], R26 ;  /* 0x0000001a02007388 */ /* 0x0003e80000000800 */
[----:B------:R1:W-:Y:S02]  /*0f30*/  STS [R28+0x4], R3 ;  /* 0x000004031c007388 */ /* 0x0003e40000000800 */
.L_x_43:
[----:B------:R-:W-:Y:S05]  /*0f40*/  BSYNC.RECONVERGENT B0 ;  /* 0x0000000000007941 */ /* 0x000fea0003800200 */
.L_x_42:
[----:B------:R-:W-:Y:S01]  /*0f50*/  BAR.SYNC.DEFER_BLOCKING 0x0 ;  /* 0x0000000000007b1d */ /* 0x000fe20000010000 */
[----:B01----:R-:W-:Y:S02]  /*0f60*/  IADD3 R2, P0, PT, R20, UR14, RZ ;  /* 0x0000000e14027c10 */ /* 0x003fe4000ff1e0ff */
[C---:B----4-:R-:W-:Y:S02]  /*0f70*/  LEA R20, P2, R15.reuse, R20, 0xc ;  /* 0x000000140f147211 */ /* 0x050fe400078460ff */
[----:B------:R-:W-:Y:S02]  /*0f80*/  IADD3.X R3, PT, PT, R22, UR15, RZ, P0, !PT ;  /* 0x0000000f16037c10 */ /* 0x000fe400087fe4ff */
[C---:B------:R-:W-:Y:S02]  /*0f90*/  IADD3 R18, P0, PT, R15.reuse, R18, RZ ;  /* 0x000000120f127210 */ /* 0x040fe40007f1e0ff */
[----:B------:R-:W-:-:S03]  /*0fa0*/  LEA.HI.X R22, R15, R22, RZ, 0xc, P2 ;  /* 0x000000160f167211 */ /* 0x000fc600010f64ff */
[----:B------:R-:W-:Y:S01]  /*0fb0*/  IMAD.X R16, RZ, RZ, R16, P0 ;  /* 0x000000ffff107224 */ /* 0x000fe200000e0610 */
[----:B------:R-:W-:-:S04]  /*0fc0*/  ISETP.GE.U32.AND P0, PT, R18, UR12, PT ;  /* 0x0000000c12007c0c */ /* 0x000fc8000bf06070 */
[----:B------:R-:W-:Y:S01]  /*0fd0*/  ISETP.GE.AND.EX P0, PT, R16, UR13, PT, P0 ;  /* 0x0000000d10007c0c */ /* 0x000fe2000bf06300 */
[----:B------:R-:W0:Y:S04]  /*0fe0*/  LDS R29, [R12] ;  /* 0x000000000c1d7984 */ /* 0x000e280000000800 */
[----:B------:R-:W1:Y:S04]  /*0ff0*/  LDS R26, [R13+0x800] ;  /* 0x000800000d1a7984 */ /* 0x000e680000000800 */
[----:B0-----:R0:W-:Y:S04]  /*1000*/  STG.E desc[UR8][R2.64], R29 ;  /* 0x0000001d02007986 */ /* 0x0011e8000c101908 */
[----:B-1----:R0:W-:Y:S01]  /*1010*/  STG.E desc[UR8][R2.64+0x800], R26 ;  /* 0x0008001a02007986 */ /* 0x0021e2000c101908 */
[----:B------:R-:W-:Y:S05]  /*1020*/  @!P0 BRA `(.L_x_44) ;  /* 0xfffffff400688947 */ /* 0x000fea000383ffff */
[----:B------:R-:W-:Y:S05]  /*1030*/  EXIT ;  /* 0x000000000000794d */ /* 0x000fea0003800000 */
.L_x_45:
        /* <DEDUP_REMOVED lines=12> */
.L_x_170:


//--------------------- .text._Z4scanIiLi1024EEvlPT_PKS0_ --------------------------
	.section	.text._Z4scanIiLi1024EEvlPT_PKS0_,"ax",@progbits
	.align	128
        .global         _Z4scanIiLi1024EEvlPT_PKS0_
        .type           _Z4scanIiLi1024EEvlPT_PKS0_,@function
        .size           _Z4scanIiLi1024EEvlPT_PKS0_,(.L_x_171 - _Z4scanIiLi1024EEvlPT_PKS0_)
        .other          _Z4scanIiLi1024EEvlPT_PKS0_,@"STO_CUDA_ENTRY STV_DEFAULT"
_Z4scanIiLi1024EEvlPT_PKS0_:
.text._Z4scanIiLi1024EEvlPT_PKS0_:
        /* <DEDUP_REMOVED lines=10> */
[----:B------:R-:W2:Y:S03]  /*00a0*/  LDCU.64 UR8, c[0x0][0x358] ;  /* 0x00006b00ff0877ac */ /* 0x000ea60008000a00 */
[----:B------:R-:W-:Y:S01]  /*00b0*/  IMAD.SHL.U32 R20, R23, 0x1000, RZ ;  /* 0x0000100017147824 */ /* 0x000fe200078e00ff */
[----:B------:R-:W3:Y:S01]  /*00c0*/  LDCU.128 UR12, c[0x0][0x380] ;  /* 0x00007000ff0c77ac */ /* 0x000ee20008000c00 */
[----:B------:R-:W4:Y:S01]  /*00d0*/  LDC R8, c[0x0][0x370] ;  /* 0x0000dc00ff087b82 */ /* 0x000f220000000800 */
        /* <DEDUP_REMOVED lines=11> */
[----:B------:R-:W-:-:S03]  /*0190*/  IMAD.SHL.U32 R18, R0, 0x400, RZ ;  /* 0x0000040000127824 */ /* 0x000fc600078e00ff */
[----:B------:R-:W-:Y:S01]  /*01a0*/  IADD3 R6, PT, PT, R5, 0x10, R4 ;  /* 0x0000001005067810 */ /* 0x000fe20007ffe004 */
[----:B------:R-:W-:Y:S01]  /*01b0*/  IMAD.MOV.U32 R5, RZ, RZ, RZ ;  /* 0x000000ffff057224 */ /* 0x000fe200078e00ff */
[----:B------:R-:W-:Y:S02]  /*01c0*/  LOP3.LUT R19, R18, 0xfffffe00, RZ, 0x3c, !PT ;  /* 0xfffffe0012137812 */ /* 0x000fe400078e3cff */
[----:B------:R-:W-:Y:S02]  /*01d0*/  IADD3 R9, PT, PT, R9, 0x20, R6 ;  /* 0x0000002009097810 */ /* 0x000fe40007ffe006 */
[----:B------:R-:W-:Y:S02]  /*01e0*/  SHF.L.U64.HI R21, R23, 0xc, R5 ;  /* 0x0000000c17157819 */ /* 0x000fe40000010205 */
[----:B------:R-:W-:Y:S02]  /*01f0*/  IADD3 R10, PT, PT, R10, 0x40, R9 ;  /* 0x000000400a0a7810 */ /* 0x000fe40007ffe009 */
[C---:B------:R-:W-:Y:S01]  /*0200*/  LOP3.LUT R12, R7.reuse, 0xffffff00, RZ, 0x3c, !PT ;  /* 0xffffff00070c7812 */ /* 0x040fe200078e3cff */
[----:B------:R-:W-:Y:S01]  /*0210*/  IMAD.WIDE.U32 R20, R0, 0x8, R20 ;  /* 0x0000000800147825 */ /* 0x000fe200078e0014 */
[----:B------:R-:W-:-:S03]  /*0220*/  IADD3 R11, PT, PT, R7, 0x80, R10 ;  /* 0x00000080070b7810 */ /* 0x000fc60007ffe00a */
[----:B------:R-:W-:Y:S01]  /*0230*/  IMAD.MOV.U32 R7, RZ, RZ, R20 ;  /* 0x000000ffff077224 */ /* 0x000fe200078e0014 */
[----:B------:R-:W-:-:S05]  /*0240*/  IADD3 R18, PT, PT, R18, 0x100, R11 ;  /* 0x0000010012127810 */ /* 0x000fca0007ffe00b */
[----:B------:R-:W-:-:S04]  /*0250*/  IMAD.IADD R19, R18, 0x1, R19 ;  /* 0x0000000112137824 */ /* 0x000fc800078e0213 */
[----:B--234-:R-:W-:-:S07]  /*0260*/  IMAD.IADD R20, R12, 0x1, R19 ;  /* 0x000000010c147824 */ /* 0x01cfce00078e0213 */
.L_x_46:
[----:B0-----:R-:W0:Y:S02]  /*0270*/  LDC.64 R12, c[0x0][0x390] ;  /* 0x0000e400ff0c7b82 */ /* 0x001e240000000a00 */
[----:B0-----:R-:W-:-:S04]  /*0280*/  IADD3 R16, P0, P1, R7, 0x4, R12 ;  /* 0x0000000407107810 */ /* 0x001fc8000791e00c */
[----:B------:R-:W-:-:S05]  /*0290*/  IADD3.X R17, PT, PT, R21, R13, RZ, P0, P1 ;  /* 0x0000000d15117210 */ /* 0x000fca00007e24ff */
[----:B------:R-:W2:Y:S04]  /*02a0*/  LDG.E.CONSTANT R12, desc[UR8][R16.64+-0x4] ;  /* 0xfffffc08100c7981 */ /* 0x000ea8000c1e9900 */
[----:B------:R0:W2:Y:S01]  /*02b0*/  LDG.E.CONSTANT R13, desc[UR8][R16.64] ;  /* 0x00000008100d7981 */ /* 0x0000a2000c1e9900 */
[C---:B------:R-:W-:Y:S02]  /*02c0*/  ISETP.GT.U32.AND P1, PT, R0.reuse, 0x1ff, PT ;  /* 0x000001ff0000780c */ /* 0x040fe40003f24070 */
[C---:B------:R-:W-:Y:S02]  /*02d0*/  ISETP.GT.U32.AND P0, PT, R0.reuse, 0xff, PT ;  /* 0x000000ff0000780c */ /* 0x040fe40003f04070 */
[C---:B------:R-:W-:Y:S02]  /*02e0*/  ISETP.GT.U32.AND P3, PT, R0.reuse, 0x7f, PT ;  /* 0x0000007f0000780c */ /* 0x040fe40003f64070 */
[----:B------:R-:W-:-:S02]  /*02f0*/  ISETP.GT.U32.AND P2, PT, R0, 0x3f, PT ;  /* 0x0000003f0000780c */ /* 0x000fc40003f44070 */
[C---:B------:R-:W-:Y:S02]  /*0300*/  ISETP.GT.U32.AND P4, PT, R0.reuse, 0x3, PT ;  /* 0x000000030000780c */ /* 0x040fe40003f84070 */
[C---:B------:R-:W-:Y:S02]  /*0310*/  ISETP.GT.U32.AND P5, PT, R0.reuse, 0x1, PT ;  /* 0x000000010000780c */ /* 0x040fe40003fa4070 */
[----:B------:R-:W-:-:S13]  /*0320*/  ISETP.NE.AND P6, PT, R0, RZ, PT ;  /* 0x000000ff0000720c */ /* 0x000fda0003fc5270 */
[----:B0-----:R-:W0:Y:S01]  /*0330*/  @!P6 S2R R16, SR_CgaCtaId ;  /* 0x000000000010e919 */ /* 0x001e220000008800 */
[----:B--2---:R-:W-:Y:S01]  /*0340*/  STS.64 [R22], R12 ;  /* 0x0000000c16007388 */ /* 0x004fe20000000a00 */
[----:B------:R-:W-:Y:S06]  /*0350*/  BAR.SYNC.DEFER_BLOCKING 0x0 ;  /* 0x0000000000007b1d */ /* 0x000fec0000010000 */
[----:B------:R-:W1:Y:S02]  /*0360*/  @!P1 LDS.64 R14, [R22] ;  /* 0x00000000160e9984 */ /* 0x000e640000000a00 */
        /* <DEDUP_REMOVED lines=29> */
[----:B------:R-:W1:Y:S03]  /*0540*/  @!P6 S2R R17, SR_CgaCtaId ;  /* 0x000000000011e919 */ /* 0x000e660000008800 */
[----:B------:R-:W-:Y:S01]  /*0550*/  @!P2 STS [R9+0xbc], R12 ;  /* 0x0000bc0c0900a388 */ /* 0x000fe20000000800 */
[----:B------:R-:W-:Y:S06]  /*0560*/  BAR.SYNC.DEFER_BLOCKING 0x0 ;  /* 0x0000000000007b1d */ /* 0x000fec0000010000 */
[----:B------:R-:W-:Y:S04]  /*0570*/  @!P3 LDS R13, [R10+0x7c] ;  /* 0x00007c000a0db984 */ /* 0x000fe80000000800 */
[----:B------:R-:W2:Y:S02]  /*0580*/  @!P3 LDS R14, [R10+0x17c] ;  /* 0x00017c000a0eb984 */ /* 0x000ea40000000800 */
[----:B--2---:R-:W-:-:S05]  /*0590*/  @!P3 IMAD.IADD R13, R13, 0x1, R14 ;  /* 0x000000010d0db824 */ /* 0x004fca00078e020e */
[----:B------:R2:W-:Y:S01]  /*05a0*/  @!P3 STS [R10+0x17c], R13 ;  /* 0x00017c0d0a00b388 */ /* 0x0005e20000000800 */
[----:B------:R-:W-:Y:S01]  /*05b0*/  BAR.SYNC.DEFER_BLOCKING 0x0 ;  /* 0x0000000000007b1d */ /* 0x000fe20000010000 */
[----:B--2---:R-:W-:-:S04]  /*05c0*/  @!P6 MOV R13, 0x400 ;  /* 0x00000400000de802 */ /* 0x004fc80000000f00 */
[----:B0-----:R-:W-:Y:S01]  /*05d0*/  @!P6 LEA R16, R16, R13, 0x18 ;  /* 0x0000000d1010e211 */ /* 0x001fe200078ec0ff */
[----:B------:R-:W-:Y:S04]  /*05e0*/  @!P4 LDS R14, [R11+0xfc] ;  /* 0x0000fc000b0ec984 */ /* 0x000fe80000000800 */
[----:B------:R-:W0:Y:S02]  /*05f0*/  @!P4 LDS R15, [R11+0x2fc] ;  /* 0x0002fc000b0fc984 */ /* 0x000e240000000800 */
[----:B0-----:R-:W-:-:S05]  /*0600*/  @!P4 IMAD.IADD R14, R14, 0x1, R15 ;  /* 0x000000010e0ec824 */ /* 0x001fca00078e020f */
[----:B------:R-:W-:Y:S01]  /*0610*/  @!P4 STS [R11+0x2fc], R14 ;  /* 0x0002fc0e0b00c388 */ /* 0x000fe20000000800 */
[----:B------:R-:W-:Y:S06]  /*0620*/  BAR.SYNC.DEFER_BLOCKING 0x0 ;  /* 0x0000000000007b1d */ /* 0x000fec0000010000 */
[----:B------:R-:W-:Y:S04]  /*0630*/  @!P5 LDS R12, [R18+0x1fc] ;  /* 0x0001fc00120cd984 */ /* 0x000fe80000000800 */
[----:B------:R-:W0:Y:S02]  /*0640*/  @!P5 LDS R15, [R18+0x5fc] ;  /* 0x0005fc00120fd984 */ /* 0x000e240000000800 */
[----:B0-----:R-:W-:Y:S01]  /*0650*/  @!P5 IMAD.IADD R15, R12, 0x1, R15 ;  /* 0x000000010c0fd824 */ /* 0x001fe200078e020f */
[----:B------:R-:W-:-:S04]  /*0660*/  @!P6 MOV R12, 0x400 ;  /* 0x00000400000ce802 */ /* 0x000fc80000000f00 */
[----:B------:R-:W-:Y:S01]  /*0670*/  @!P5 STS [R18+0x5fc], R15 ;  /* 0x0005fc0f1200d388 */ /* 0x000fe20000000800 */
[----:B-1----:R-:W-:Y:S01]  /*0680*/  @!P6 LEA R24, R17, R12, 0x18 ;  /* 0x0000000c1118e211 */ /* 0x002fe200078ec0ff */
        /* <DEDUP_REMOVED lines=11> */
[----:B------:R-:W0:Y:S02]  /*0740*/  @!P5 LDS R15, [R18+0x5fc] ;  /* 0x0005fc00120fd984 */ /* 0x000e240000000800 */
[----:B0-----:R-:W-:Y:S02]  /*0750*/  @!P5 IMAD.IADD R17, R14, 0x1, R15 ;  /* 0x000000010e11d824 */ /* 0x001fe400078e020f */
[----:B------:R0:W-:Y:S04]  /*0760*/  @!P5 STS [R18+0x1fc], R15 ;  /* 0x0001fc0f1200d388 */ /* 0x0001e80000000800 */
[----:B------:R1:W-:Y:S01]  /*0770*/  @!P5 STS [R18+0x5fc], R17 ;  /* 0x0005fc111200d388 */ /* 0x0003e20000000800 */
[----:B------:R-:W-:Y:S01]  /*0780*/  BAR.SYNC.DEFER_BLOCKING 0x0 ;  /* 0x0000000000007b1d */ /* 0x000fe20000010000 */
[C---:B------:R-:W-:Y:S01]  /*0790*/  ISETP.GT.U32.AND P5, PT, R0.reuse, 0x3f, PT ;  /* 0x0000003f0000780c */ /* 0x040fe20003fa4070 */
[----:B0-----:R-:W-:-:S05]  /*07a0*/  IMAD.SHL.U32 R15, R0, 0x100, RZ ;  /* 0x00000100000f7824 */ /* 0x001fca00078e00ff */
[----:B-1----:R-:W-:-:S05]  /*07b0*/  LOP3.LUT R17, R15, 0xffffff80, RZ, 0x3c, !PT ;  /* 0xffffff800f117812 */ /* 0x002fca00078e3cff */
[----:B------:R-:W-:Y:S01]  /*07c0*/  IMAD.IADD R24, R17, 0x1, R20 ;  /* 0x0000000111187824 */ /* 0x000fe200078e0214 */
[----:B------:R-:W-:Y:S04]  /*07d0*/  @!P4 LDS R14, [R19+0x1fc] ;  /* 0x0001fc00130ec984 */ /* 0x000fe80000000800 */
[----:B------:R-:W0:Y:S02]  /*07e0*/  @!P4 LDS R16, [R11+0x2fc] ;  /* 0x0002fc000b10c984 */ /* 0x000e240000000800 */
[----:B0-----:R-:W-:Y:S02]  /*07f0*/  @!P4 IMAD.IADD R14, R14, 0x1, R16 ;  /* 0x000000010e0ec824 */ /* 0x001fe400078e0210 */
[----:B------:R-:W-:Y:S04]  /*0800*/  @!P4 STS [R19+0x1fc], R16 ;  /* 0x0001fc101300c388 */ /* 0x000fe80000000800 */
[----:B------:R0:W-:Y:S01]  /*0810*/  @!P4 STS [R11+0x2fc], R14 ;  /* 0x0002fc0e0b00c388 */ /* 0x0001e20000000800 */
[----:B------:R-:W-:Y:S01]  /*0820*/  BAR.SYNC.DEFER_BLOCKING 0x0 ;  /* 0x0000000000007b1d */ /* 0x000fe20000010000 */
[----:B0-----:R-:W-:-:S05]  /*0830*/  IMAD.SHL.U32 R14, R0, 0x80, RZ ;  /* 0x00000080000e7824 */ /* 0x001fca00078e00ff */
[----:B------:R-:W-:-:S05]  /*0840*/  LOP3.LUT R25, R14, 0xffffffc0, RZ, 0x3c, !PT ;  /* 0xffffffc00e197812 */ /* 0x000fca00078e3cff */
        /* <DEDUP_REMOVED lines=9> */
[----:B------:R-:W-:Y:S02]  /*08e0*/  IMAD.IADD R28, R16, 0x1, R25 ;  /* 0x00000001101c7824 */ /* 0x000fe400078e0219 */
[----:B------:R-:W-:-:S05]  /*08f0*/  IMAD.SHL.U32 R16, R0, 0x20, RZ ;  /* 0x0000002000107824 */ /* 0x000fca00078e00ff */
[----:B------:R-:W-:Y:S01]  /*0900*/  LOP3.LUT R27, R16, 0xfffffff0, RZ, 0x3c, !PT ;  /* 0xfffffff0101b7812 */ /* 0x000fe200078e3cff */
[----:B------:R-:W-:Y:S04]  /*0910*/  @!P2 LDS R12, [R24+0x1fc] ;  /* 0x0001fc00180ca984 */ /* 0x000fe80000000800 */
[----:B------:R-:W0:Y:S02]  /*0920*/  @!P2 LDS R17, [R9+0xbc] ;  /* 0x0000bc000911a984 */ /* 0x000e240000000800 */
[----:B0-----:R-:W-:Y:S02]  /*0930*/  @!P2 IMAD.IADD R12, R12, 0x1, R17 ;  /* 0x000000010c0ca824 */ /* 0x001fe400078e0211 */
[----:B------:R0:W-:Y:S04]  /*0940*/  @!P2 STS [R24+0x1fc], R17 ;  /* 0x0001fc111800a388 */ /* 0x0001e80000000800 */
[----:B------:R-:W-:Y:S01]  /*0950*/  @!P2 STS [R9+0xbc], R12 ;  /* 0x0000bc0c0900a388 */ /* 0x000fe20000000800 */
[----:B------:R-:W-:Y:S01]  /*0960*/  BAR.SYNC.DEFER_BLOCKING 0x0 ;  /* 0x0000000000007b1d */ /* 0x000fe20000010000 */
[----:B0-----:R-:W-:-:S05]  /*0970*/  IMAD.IADD R24, R27, 0x1, R28 ;  /* 0x000000011b187824 */ /* 0x001fca00078e021c */
[----:B------:R-:W-:Y:S04]  /*0980*/  @!P1 LDS R13, [R25+0x1fc] ;  /* 0x0001fc00190d9984 */ /* 0x000fe80000000800 */
[----:B------:R-:W0:Y:S02]  /*0990*/  @!P1 LDS R14, [R6+0x5c] ;  /* 0x00005c00060e9984 */ /* 0x000e240000000800 */
[----:B0-----:R-:W-:Y:S02]  /*09a0*/  @!P1 IMAD.IADD R13, R13, 0x1, R14 ;  /* 0x000000010d0d9824 */ /* 0x001fe400078e020e */
[----:B------:R0:W-:Y:S04]  /*09b0*/  @!P1 STS [R25+0x1fc], R14 ;  /* 0x0001fc0e19009388 */ /* 0x0001e80000000800 */
[----:B------:R1:W-:Y:S01]  /*09c0*/  @!P1 STS [R6+0x5c], R13 ;  /* 0x00005c0d06009388 */ /* 0x0003e20000000800 */
[----:B------:R-:W-:Y:S01]  /*09d0*/  BAR.SYNC.DEFER_BLOCKING 0x0 ;  /* 0x0000000000007b1d */ /* 0x000fe20000010000 */
[C---:B------:R-:W-:Y:S01]  /*09e0*/  ISETP.GE.U32.AND P1, PT, R0.reuse, 0x200, PT ;  /* 0x000002000000780c */ /* 0x040fe20003f26070 */
[----:B0-----:R-:W-:-:S05]  /*09f0*/  IMAD.SHL.U32 R14, R0, 0x10, RZ ;  /* 0x00000010000e7824 */ /* 0x001fca00078e00ff */
[C---:B-1----:R-:W-:Y:S02]  /*0a00*/  @!P0 LOP3.LUT R13, R14.reuse, 0xfffffff8, RZ, 0x3c, !PT ;  /* 0xfffffff80e0d8812 */ /* 0x042fe400078e3cff */
[----:B------:R-:W-:-:S03]  /*0a10*/  IADD3 R29, PT, PT, -R14, 0x18, R3 ;  /* 0x000000180e1d7810 */ /* 0x000fc60007ffe103 */
[----:B------:R-:W-:Y:S01]  /*0a20*/  @!P0 IMAD.IADD R26, R13, 0x1, R24 ;  /* 0x000000010d1a8824 */ /* 0x000fe200078e0218 */
[----:B------:R-:W-:Y:S04]  /*0a30*/  @!P5 LDS R12, [R28+0x1fc] ;  /* 0x0001fc001c0cd984 */ /* 0x000fe80000000800 */
[----:B------:R-:W0:Y:S02]  /*0a40*/  @!P5 LDS R15, [R4+0x2c] ;  /* 0x00002c00040fd984 */ /* 0x000e240000000800 */
[----:B0-----:R-:W-:Y:S02]  /*0a50*/  @!P5 IMAD.IADD R17, R12, 0x1, R15 ;  /* 0x000000010c11d824 */ /* 0x001fe400078e020f */
[----:B------:R-:W-:Y:S04]  /*0a60*/  @!P5 STS [R28+0x1fc], R15 ;  /* 0x0001fc0f1c00d388 */ /* 0x000fe80000000800 */
[----:B------:R-:W-:Y:S01]  /*0a70*/  @!P5 STS [R4+0x2c], R17 ;  /* 0x00002c110400d388 */ /* 0x000fe20000000800 */
[----:B------:R-:W-:Y:S06]  /*0a80*/  BAR.SYNC.DEFER_BLOCKING 0x0 ;  /* 0x0000000000007b1d */ /* 0x000fec0000010000 */
[----:B------:R-:W-:Y:S04]  /*0a90*/  @!P6 LDS R12, [R24+0x1fc] ;  /* 0x0001fc00180ce984 */ /* 0x000fe80000000800 */
[----:B------:R-:W0:Y:S02]  /*0aa0*/  @!P6 LDS R25, [R3+0x14] ;  /* 0x000014000319e984 */ /* 0x000e240000000800 */
[----:B0-----:R-:W-:-:S02]  /*0ab0*/  @!P6 IMAD.IADD R16, R12, 0x1, R25 ;  /* 0x000000010c10e824 */ /* 0x001fc400078e0219 */
[----:B------:R-:W-:Y:S04]  /*0ac0*/  @!P6 STS [R24+0x1fc], R25 ;  /* 0x0001fc191800e388 */ /* 0x000fe80000000800 */
[----:B------:R-:W-:Y:S01]  /*0ad0*/  @!P6 STS [R3+0x14], R16 ;  /* 0x000014100300e388 */ /* 0x000fe20000000800 */
[----:B------:R-:W-:Y:S06]  /*0ae0*/  BAR.SYNC.DEFER_BLOCKING 0x0 ;  /* 0x0000000000007b1d */ /* 0x000fec0000010000 */
[----:B------:R-:W-:Y:S04]  /*0af0*/  @!P0 LDS R12, [R26+0x1fc] ;  /* 0x0001fc001a0c8984 */ /* 0x000fe80000000800 */
[----:B------:R-:W0:Y:S02]  /*0b00*/  @!P0 LDS R27, [R29+-0x14] ;  /* 0xffffec001d1b8984 */ /* 0x000e240000000800 */
[----:B0-----:R-:W-:-:S02]  /*0b10*/  @!P0 IMAD.IADD R24, R12, 0x1, R27 ;  /* 0x000000010c188824 */ /* 0x001fc400078e021b */
[----:B------:R-:W-:Y:S04]  /*0b20*/  @!P0 STS [R26+0x1fc], R27 ;  /* 0x0001fc1b1a008388 */ /* 0x000fe80000000800 */
[----:B------:R-:W-:Y:S01]  /*0b30*/  @!P0 STS [R29+-0x14], R24 ;  /* 0xffffec181d008388 */ /* 0x000fe20000000800 */
[----:B------:R-:W-:Y:S01]  /*0b40*/  BAR.SYNC.DEFER_BLOCKING 0x0 ;  /* 0x0000000000007b1d */ /* 0x000fe20000010000 */
[----:B------:R-:W-:-:S04]  /*0b50*/  IADD3 R16, P0, PT, R7, UR14, RZ ;  /* 0x0000000e07107c10 */ /* 0x000fc8000ff1e0ff */
[----:B------:R-:W-:Y:S02]  /*0b60*/  IADD3.X R17, PT, PT, R21, UR15, RZ, P0, !PT ;  /* 0x0000000f15117c10 */ /* 0x000fe400087fe4ff */
[----:B------:R-:W-:-:S05]  /*0b70*/  IADD3 R23, P0, PT, R8, R23, RZ ;  /* 0x0000001708177210 */ /* 0x000fca0007f1e0ff */
[----:B------:R-:W-:Y:S01]  /*0b80*/  IMAD.X R5, RZ, RZ, R5, P0 ;  /* 0x000000ffff057224 */ /* 0x000fe200000e0605 */
[----:B------:R-:W-:-:S04]  /*0b90*/  ISETP.GE.U32.AND P0, PT, R23, UR12, PT ;  /* 0x0000000c17007c0c */ /* 0x000fc8000bf06070 */
[----:B------:R-:W-:Y:S01]  /*0ba0*/  ISETP.GE.AND.EX P0, PT, R5, UR13, PT, P0 ;  /* 0x0000000d05007c0c */ /* 0x000fe2000bf06300 */
[----:B------:R-:W-:Y:S04]  /*0bb0*/  @P1 LDS.64 R12, [R22] ;  /* 0x00000000160c1984 */ /* 0x000fe80000000a00 */
[----:B------:R-:W0:Y:S02]  /*0bc0*/  @!P1 LDS.64 R14, [R22] ;  /* 0x00000000160e9984 */ /* 0x000e240000000a00 */
[----:B0-----:R-:W-:-:S04]  /*0bd0*/  @!P1 IMAD.MOV.U32 R12, RZ, RZ, R15 ;  /* 0x000000ffff0c9224 */ /* 0x001fc800078e000f */
[----:B------:R-:W-:Y:S01]  /*0be0*/  @!P1 IMAD.IADD R13, R14, 0x1, R12 ;  /* 0x000000010e0d9824 */ /* 0x000fe200078e020c */
[----:B------:R0:W-:Y:S04]  /*0bf0*/  STG.E desc[UR8][R16.64], R12 ;  /* 0x0000000c10007986 */ /* 0x0001e8000c101908 */
[----:B------:R0:W-:Y:S01]  /*0c00*/  @!P1 STS.64 [R22], R12 ;  /* 0x0000000c16009388 */ /* 0x0001e20000000a00 */
[----:B------:R-:W-:-:S03]  /*0c10*/  LEA R7, P1, R8, R7, 0xc ;  /* 0x0000000708077211 */ /* 0x000fc600078260ff */
[----:B------:R0:W-:Y:S01]  /*0c20*/  STG.E desc[UR8][R16.64+0x4], R13 ;  /* 0x0000040d10007986 */ /* 0x0001e2000c101908 */
[----:B------:R-:W-:Y:S01]  /*0c30*/  LEA.HI.X R21, R8, R21, RZ, 0xc, P1 ;  /* 0x0000001508157211 */ /* 0x000fe200008f64ff */
[----:B------:R-:W-:Y:S08]  /*0c40*/  @!P0 BRA `(.L_x_46) ;  /* 0xfffffff400888947 */ /* 0x000ff0000383ffff */
[----:B------:R-:W-:Y:S05]  /*0c50*/  EXIT ;  /* 0x000000000000794d */ /* 0x000fea0003800000 */
.L_x_47:
        /* <DEDUP_REMOVED lines=10> */
.L_x_171:


//--------------------- .text._Z9scan_bcaoIsLi1024EEvlPT_PKS0_ --------------------------
	.section	.text._Z9scan_bcaoIsLi1024EEvlPT_PKS0_,"ax",@progbits
	.align	128
        .global         _Z9scan_bcaoIsLi1024EEvlPT_PKS0_
        .type           _Z9scan_bcaoIsLi1024EEvlPT_PKS0_,@function
        .size           _Z9scan_bcaoIsLi1024EEvlPT_PKS0_,(.L_x_172 - _Z9scan_bcaoIsLi1024EEvlPT_PKS0_)
        .other          _Z9scan_bcaoIsLi1024EEvlPT_PKS0_,@"STO_CUDA_ENTRY STV_DEFAULT"
_Z9scan_bcaoIsLi1024EEvlPT_PKS0_:
.text._Z9scan_bcaoIsLi1024EEvlPT_PKS0_:
        /* <DEDUP_REMOVED lines=93> */
.L_x_52:
[----:B0-----:R-:W-:-:S04]  /*05d0*/  IADD3 R2, P0, PT, R20, UR6, RZ ;  /* 0x0000000614027c10 */ /* 0x001fc8000ff1e0ff */
[----:B------:R-:W-:-:S05]  /*05e0*/  IADD3.X R3, PT, PT, R22, UR7, RZ, P0, !PT ;  /* 0x0000000716037c10 */ /* 0x000fca00087fe4ff */
[----:B------:R-:W2:Y:S04]  /*05f0*/  LDG.E.U16.CONSTANT R29, desc[UR8][R2.64] ;  /* 0x00000008021d7981 */ /* 0x000ea8000c1e9500 */
[----:B------:R-:W3:Y:S01]  /*0600*/  LDG.E.U16.CONSTANT R28, desc[UR8][R2.64+0x400] ;  /* 0x00040008021c7981 */ /* 0x000ee2000c1e9500 */
[----:B------:R-:W-:Y:S01]  /*0610*/  ISETP.GT.U32.AND P0, PT, R17, 0xff, PT ;  /* 0x000000ff1100780c */ /* 0x000fe20003f04070 */
[----:B------:R-:W-:-:S12]  /*0620*/  BSSY.RECONVERGENT B0, `(.L_x_48) ;  /* 0x0000011000007945 */ /* 0x000fd80003800200 */
[----:B------:R-:W-:-:S05]  /*0630*/  @!P0 IMAD.SHL.U32 R26, R17, 0x4, RZ ;  /* 0x00000004111a8824 */ /* 0x000fca00078e00ff */
[----:B------:R-:W-:-:S05]  /*0640*/  @!P0 LEA.HI R26, R26, R26, RZ, 0x1b ;  /* 0x0000001a1a1a8211 */ /* 0x000fca00078fd8ff */
[----:B------:R-:W-:Y:S01]  /*0650*/  @!P0 IMAD R26, R26, 0x2, R14 ;  /* 0x000000021a1a8824 */ /* 0x000fe200078e020e */
[----:B--2---:R0:W-:Y:S04]  /*0660*/  STS.U16 [R12], R29 ;  /* 0x0000001d0c007388 */ /* 0x0041e80000000400 */
[----:B---3--:R0:W-:Y:S01]  /*0670*/  STS.U16 [R13+0x400], R28 ;  /* 0x0004001c0d007388 */ /* 0x0081e20000000400 */
[----:B------:R-:W-:Y:S06]  /*0680*/  BAR.SYNC.DEFER_BLOCKING 0x0 ;  /* 0x0000000000007b1d */ /* 0x000fec0000010000 */
[----:B------:R-:W-:Y:S05]  /*0690*/  @P1 BRA `(.L_x_49) ;  /* 0x0000000000241947 */ /* 0x000fea0003800000 */
[----:B------:R-:W-:-:S05]  /*06a0*/  IMAD.SHL.U32 R2, R17, 0x2, RZ ;  /* 0x0000000211027824 */ /* 0x000fca00078e00ff */
[-C--:B------:R-:W-:Y:S02]  /*06b0*/  LEA.HI R3, R17, R2.reuse, RZ, 0x1c ;  /* 0x0000000211037211 */ /* 0x080fe400078fe0ff */
[----:B0-----:R-:W-:Y:S02]  /*06c0*/  LEA.HI R29, R2, R2, RZ, 0x1b ;  /* 0x00000002021d7211 */ /* 0x001fe400078fd8ff */
[----:B------:R-:W-:-:S03]  /*06d0*/  LEA R3, R3, R14, 0x1 ;  /* 0x0000000e03037211 */ /* 0x000fc600078e08ff */
[----:B------:R-:W-:-:S03]  /*06e0*/  IMAD R2, R29, 0x2, R14 ;  /* 0x000000021d027824 */ /* 0x000fc600078e020e */
[----:B------:R-:W-:Y:S04]  /*06f0*/  LDS.U16 R3, [R3] ;  /* 0x0000000003037984 */ /* 0x000fe80000000400 */
[----:B------:R-:W0:Y:S02]  /*0700*/  LDS.U16 R28, [R2+0x2] ;  /* 0x00000200021c7984 */ /* 0x000e240000000400 */
[----:B0-----:R-:W-:-:S05]  /*0710*/  IMAD.IADD R29, R3, 0x1, R28 ;  /* 0x00000001031d7824 */ /* 0x001fca00078e021c */
[----:B------:R1:W-:Y:S02]  /*0720*/  STS.U16 [R2+0x2], R29 ;  /* 0x0000021d02007388 */ /* 0x0003e40000000400 */
.L_x_49:
[----:B------:R-:W-:Y:S05]  /*0730*/  BSYNC.RECONVERGENT B0 ;  /* 0x0000000000007941 */ /* 0x000fea0003800200 */
.L_x_48:
        /* <DEDUP_REMOVED lines=8> */
[----:B------:R-:W-:Y:S04]  /*07c0*/  @!P0 LDS.U16 R26, [R26+0x2] ;  /* 0x000002001a1a8984 */ /* 0x000fe80000000400 */
[----:B------:R-:W1:Y:S02]  /*07d0*/  @!P0 LDS.U16 R3, [R11+-0x2] ;  /* 0xfffffe000b038984 */ /* 0x000e640000000400 */
[----:B-1----:R-:W-:-:S05]  /*07e0*/  @!P0 IMAD.IADD R2, R26, 0x1, R3 ;  /* 0x000000011a028824 */ /* 0x002fca00078e0203 */
[----:B------:R-:W-:Y:S01]  /*07f0*/  @!P0 STS.U16 [R11+-0x2], R2 ;  /* 0xfffffe020b008388 */ /* 0x000fe20000000400 */
[----:B------:R-:W-:Y:S06]  /*0800*/  BAR.SYNC.DEFER_BLOCKING 0x0 ;  /* 0x0000000000007b1d */ /* 0x000fec0000010000 */
[----:B------:R-:W-:Y:S04]  /*0810*/  @!P1 LDS.U16 R3, [R9+-0x2] ;  /* 0xfffffe0009039984 */ /* 0x000fe80000000400 */
[----:B0-----:R-:W0:Y:S02]  /*0820*/  @!P1 LDS.U16 R28, [R8+-0x2] ;  /* 0xfffffe00081c9984 */ /* 0x001e240000000400 */
[----:B0-----:R-:W-:-:S05]  /*0830*/  @!P1 IADD3 R3, PT, PT, R3, R28, RZ ;  /* 0x0000001c03039210 */ /* 0x001fca0007ffe0ff */
        /* <DEDUP_REMOVED lines=13> */
[----:B------:R-:W-:Y:S06]  /*0910*/  BAR.SYNC.DEFER_BLOCKING 0x0 ;  /* 0x0000000000007b1d */ /* 0x000fec0000010000 */
        /* <DEDUP_REMOVED lines=8> */
[----:B-1----:R-:W-:-:S05]  /*09a0*/  @!P3 IADD3 R29, PT, PT, R26, R29, RZ ;  /* 0x0000001d1a1db210 */ /* 0x002fca0007ffe0ff */
[----:B------:R-:W-:Y:S01]  /*09b0*/  @!P3 STS.U16 [R4+-0x2], R29 ;  /* 0xfffffe1d0400b388 */ /* 0x000fe20000000400 */
[----:B------:R-:W-:Y:S06]  /*09c0*/  BAR.SYNC.DEFER_BLOCKING 0x0 ;  /* 0x0000000000007b1d */ /* 0x000fec0000010000 */
[----:B------:R-:W-:Y:S04]  /*09d0*/  @!P4 LDS.U16 R3, [R24+-0x2] ;  /* 0xfffffe001803c984 */ /* 0x000fe80000000400 */
[----:B------:R-:W1:Y:S02]  /*09e0*/  @!P4 LDS.U16 R26, [R19+-0x2] ;  /* 0xfffffe00131ac984 */ /* 0x000e640000000400 */
[----:B-1----:R-:W-:Y:S01]  /*09f0*/  @!P4 IMAD.IADD R28, R3, 0x1, R26 ;  /* 0x00000001031cc824 */ /* 0x002fe200078e021a */
[----:B------:R-:W-:Y:S01]  /*0a00*/  @!P6 MOV R3, 0x400 ;  /* 0x000004000003e802 */ /* 0x000fe20000000f00 */
[----:B------:R-:W1:Y:S03]  /*0a10*/  @!P6 S2R R26, SR_CgaCtaId ;  /* 0x00000000001ae919 */ /* 0x000e660000008800 */
[----:B------:R-:W-:Y:S01]  /*0a20*/  @!P4 STS.U16 [R19+-0x2], R28 ;  /* 0xfffffe1c1300c388 */ /* 0x000fe20000000400 */
[----:B------:R-:W-:Y:S06]  /*0a30*/  BAR.SYNC.DEFER_BLOCKING 0x0 ;  /* 0x0000000000007b1d */ /* 0x000fec0000010000 */
[----:B------:R-:W-:Y:S01]  /*0a40*/  @!P5 LDS.U16 R28, [R23+0x1fe] ;  /* 0x0001fe00171cd984 */ /* 0x000fe20000000400 */
[----:B-1----:R-:W-:-:S03]  /*0a50*/  @!P6 LEA R14, R26, R3, 0x18 ;  /* 0x000000031a0ee211 */ /* 0x002fc600078ec0ff */
[----:B------:R-:W1:Y:S02]  /*0a60*/  @!P5 LDS.U16 R29, [R27+-0x2] ;  /* 0xfffffe001b1dd984 */ /* 0x000e640000000400 */
[----:B-1----:R-:W-:-:S05]  /*0a70*/  @!P5 IMAD.IADD R29, R28, 0x1, R29 ;  /* 0x000000011c1dd824 */ /* 0x002fca00078e021d */
[----:B------:R-:W-:Y:S01]  /*0a80*/  @!P5 STS.U16 [R27+-0x2], R29 ;  /* 0xfffffe1d1b00d388 */ /* 0x000fe20000000400 */
[----:B------:R-:W-:Y:S06]  /*0a90*/  BAR.SYNC.DEFER_BLOCKING 0x0 ;  /* 0x0000000000007b1d */ /* 0x000fec0000010000 */
[----:B------:R0:W-:Y:S02]  /*0aa0*/  @!P6 STS.U16 [R14+0x83c], RZ ;  /* 0x00083cff0e00e388 */ /* 0x0001e40000000400 */
[----:B0-----:R-:W-:Y:S01]  /*0ab0*/  @!P6 LEA R14, R2, R3, 0x18 ;  /* 0x00000003020ee211 */ /* 0x001fe200078ec0ff */
        /* <DEDUP_REMOVED lines=10> */
[----:B0-----:R-:W-:Y:S02]  /*0b60*/  @!P5 IADD3 R26, PT, PT, R26, R28, RZ ;  /* 0x0000001c1a1ad210 */ /* 0x001fe40007ffe0ff */
        /* <DEDUP_REMOVED lines=24> */
[----:B0-----:R-:W-:-:S02]  /*0cf0*/  @!P1 IADD3 R29, PT, PT, R29, R2, RZ ;  /* 0x000000021d1d9210 */ /* 0x001fc40007ffe0ff */
[----:B------:R0:W-:Y:S04]  /*0d00*/  @!P1 STS.U16 [R0+-0x2], R2 ;  /* 0xfffffe0200009388 */ /* 0x0001e80000000400 */
[----:B------:R-:W-:Y:S01]  /*0d10*/  @!P1 STS.U16 [R10+-0x2], R29 ;  /* 0xfffffe1d0a009388 */ /* 0x000fe20000000400 */
[----:B------:R-:W-:Y:S01]  /*0d20*/  BAR.SYNC.DEFER_BLOCKING 0x0 ;  /* 0x0000000000007b1d */ /* 0x000fe20000010000 */
[C---:B------:R-:W-:Y:S01]  /*0d30*/  ISETP.GT.U32.AND P1, PT, R17.reuse, 0x1ff, PT ;  /* 0x000001ff1100780c */ /* 0x040fe20003f24070 */
[----:B0-----:R-:W-:-:S05]  /*0d40*/  @!P0 IMAD.SHL.U32 R2, R17, 0x4, RZ ;  /* 0x0000000411028824 */ /* 0x001fca00078e00ff */
[----:B------:R-:W-:-:S04]  /*0d50*/  @!P0 LEA.HI R2, R2, R2, RZ, 0x1b ;  /* 0x0000000202028211 */ /* 0x000fc800078fd8ff */
[----:B------:R-:W-:Y:S01]  /*0d60*/  @!P0 LEA R2, R2, R14, 0x1 ;  /* 0x0000000e02028211 */ /* 0x000fe200078e08ff */
        /* <DEDUP_REMOVED lines=12> */
[----:B------:R-:W0:Y:S04]  /*0e30*/  @!P0 LDS.U16 R28, [R11+-0x2] ;  /* 0xfffffe000b1c8984 */ /* 0x000e280000000400 */
[----:B------:R-:W1:Y:S04]  /*0e40*/  @!P0 LDS.U16 R3, [R2+0x2] ;  /* 0x0000020002038984 */ /* 0x000e680000000400 */
[----:B0-----:R0:W-:Y:S01]  /*0e50*/  @!P0 STS.U16 [R2+0x2], R28 ;  /* 0x0000021c02008388 */ /* 0x0011e20000000400 */
[----:B-1----:R-:W-:-:S05]  /*0e60*/  @!P0 IMAD.IADD R3, R3, 0x1, R28 ;  /* 0x0000000103038824 */ /* 0x002fca00078e021c */
[----:B------:R0:W-:Y:S01]  /*0e70*/  @!P0 STS.U16 [R11+-0x2], R3 ;  /* 0xfffffe030b008388 */ /* 0x0001e20000000400 */
[----:B------:R-:W-:Y:S06]  /*0e80*/  BAR.SYNC.DEFER_BLOCKING 0x0 ;  /* 0x0000000000007b1d */ /* 0x000fec0000010000 */
[----:B------:R-:W-:Y:S05]  /*0e90*/  @P1 BRA `(.L_x_51) ;  /* 0x0000000000281947 */ /* 0x000fea0003800000 */
[----:B0-----:R-:W-:-:S05]  /*0ea0*/  IMAD.SHL.U32 R2, R17, 0x2, RZ ;  /* 0x0000000211027824 */ /* 0x001fca00078e00ff */
[-C--:B------:R-:W-:Y:S02]  /*0eb0*/  LEA.HI R3, R17, R2.reuse, RZ, 0x1c ;  /* 0x0000000211037211 */ /* 0x080fe400078fe0ff */
[----:B------:R-:W-:-:S03]  /*0ec0*/  LEA.HI R29, R2, R2, RZ, 0x1b ;  /* 0x00000002021d7211 */ /* 0x000fc600078fd8ff */
[----:B------:R-:W-:Y:S01]  /*0ed0*/  IMAD R2, R3, 0x2, R14 ;  /* 0x0000000203027824 */ /* 0x000fe200078e020e */
[----:B------:R-:W-:-:S04]  /*0ee0*/  LEA R28, R29, R14, 0x1 ;  /* 0x0000000e1d1c7211 */ /* 0x000fc800078e08ff */
[----:B------:R-:W-:Y:S04]  /*0ef0*/  LDS.U16 R3, [R2] ;  /* 0x0000000002037984 */ /* 0x000fe80000000400 */
[----:B------:R-:W0:Y:S02]  /*0f00*/  LDS.U16 R26, [R28+0x2] ;  /* 0x000002001c1a7984 */ /* 0x000e240000000400 */
[----:B0-----:R-:W-:Y:S02]  /*0f10*/  IMAD.IADD R3, R3, 0x1, R26 ;  /* 0x0000000103037824 */ /* 0x001fe400078e021a */
[----:B------:R1:W-:Y:S04]  /*0f20*/  STS.U16 [R2], R26 ;  /* 0x0000001a02007388 */ /* 0x0003e80000000400 */
[----:B------:R1:W-:Y:S02]  /*0f30*/  STS.U16 [R28+0x2], R3 ;  /* 0x000002031c007388 */ /* 0x0003e40000000400 */
.L_x_51:
[----:B------:R-:W-:Y:S05]  /*0f40*/  BSYNC.RECONVERGENT B0 ;  /* 0x0000000000007941 */ /* 0x000fea0003800200 */
.L_x_50:
        /* <DEDUP_REMOVED lines=9> */
[----:B------:R-:W0:Y:S04]  /*0fe0*/  LDS.U16 R29, [R12] ;  /* 0x000000000c1d7984 */ /* 0x000e280000000400 */
[----:B------:R-:W1:Y:S04]  /*0ff0*/  LDS.U16 R26, [R13+0x400] ;  /* 0x000400000d1a7984 */ /* 0x000e680000000400 */
[----:B0-----:R0:W-:Y:S04]  /*1000*/  STG.E.U16 desc[UR8][R2.64], R29 ;  /* 0x0000001d02007986 */ /* 0x0011e8000c101508 */
[----:B-1----:R0:W-:Y:S01]  /*1010*/  STG.E.U16 desc[UR8][R2.64+0x400], R26 ;  /* 0x0004001a02007986 */ /* 0x0021e2000c101508 */
[----:B------:R-:W-:Y:S05]  /*1020*/  @!P0 BRA `(.L_x_52) ;  /* 0xfffffff400688947 */ /* 0x000fea000383ffff */
[----:B------:R-:W-:Y:S05]  /*1030*/  EXIT ;  /* 0x000000000000794d */ /* 0x000fea0003800000 */
.L_x_53:
        /* <DEDUP_REMOVED lines=12> */
.L_x_172:


//--------------------- .text._Z4scanIsLi1024EEvlPT_PKS0_ --------------------------
	.section	.text._Z4scanIsLi1024EEvlPT_PKS0_,"ax",@progbits
	.align	128
        .global         _Z4scanIsLi1024EEvlPT_PKS0_
        .type           _Z4scanIsLi1024EEvlPT_PKS0_,@function
        .size           _Z4scanIsLi1024EEvlPT_PKS0_,(.L_x_173 - _Z4scanIsLi1024EEvlPT_PKS0_)
        .other          _Z4scanIsLi1024EEvlPT_PKS0_,@"STO_CUDA_ENTRY STV_DEFAULT"
_Z4scanIsLi1024EEvlPT_PKS0_:
.text._Z4scanIsLi1024EEvlPT_PKS0_:
        /* <DEDUP_REMOVED lines=12> */
[----:B------:R-:W3:Y:S03]  /*00c0*/  LDCU.64 UR6, c[0x0][0x390] ;  /* 0x00007200ff0677ac */ /* 0x000ee60008000a00 */
[----:B------:R-:W4:Y:S01]  /*00d0*/  LDC R10, c[0x0][0x370] ;  /* 0x0000dc00ff0a7b82 */ /* 0x000f220000000800 */
[----:B------:R-:W-:Y:S01]  /*00e0*/  SHF.L.U64.HI R3, R7, 0xb, R8 ;  /* 0x0000000b07037819 */ /* 0x000fe20000010208 */
[----:B------:R-:W0:Y:S01]  /*00f0*/  LDCU.128 UR12, c[0x0][0x380] ;  /* 0x00007000ff0c77ac */ /* 0x000e220008000c00 */
        /* <DEDUP_REMOVED lines=12> */
[----:B------:R-:W-:Y:S02]  /*01c0*/  IADD3 R9, PT, PT, R9, 0x8, R6 ;  /* 0x0000000809097810 */ /* 0x000fe40007ffe006 */
[----:B------:R-:W-:Y:S02]  /*01d0*/  LOP3.LUT R17, R14, 0xffffff00, RZ, 0x3c, !PT ;  /* 0xffffff000e117812 */ /* 0x000fe400078e3cff */
[----:B------:R-:W-:Y:S01]  /*01e0*/  IADD3 R11, PT, PT, R2, 0x10, R9 ;  /* 0x00000010020b7810 */ /* 0x000fe20007ffe009 */
[----:B------:R-:W-:Y:S01]  /*01f0*/  IMAD.SHL.U32 R2, R7, 0x800, RZ ;  /* 0x0000080007027824 */ /* 0x000fe200078e00ff */
[----:B------:R-:W-:Y:S02]  /*0200*/  LOP3.LUT R19, R15, 0xffffff80, RZ, 0x3c, !PT ;  /* 0xffffff800f137812 */ /* 0x000fe400078e3cff */
[----:B------:R-:W-:Y:S01]  /*0210*/  IADD3 R12, PT, PT, R12, 0x20, R11 ;  /* 0x000000200c0c7810 */ /* 0x000fe20007ffe00b */
[----:B------:R-:W-:-:S03]  /*0220*/  IMAD.WIDE.U32 R2, R0, 0x4, R2 ;  /* 0x0000000400027825 */ /* 0x000fc600078e0002 */
[----:B------:R-:W-:Y:S01]  /*0230*/  IADD3 R13, PT, PT, R15, 0x40, R12 ;  /* 0x000000400f0d7810 */ /* 0x000fe20007ffe00c */
[----:B------:R-:W-:-:S03]  /*0240*/  IMAD.MOV.U32 R15, RZ, RZ, R2 ;  /* 0x000000ffff0f7224 */ /* 0x000fc600078e0002 */
[----:B------:R-:W-:-:S05]  /*0250*/  IADD3 R14, PT, PT, R14, 0x80, R13 ;  /* 0x000000800e0e7810 */ /* 0x000fca0007ffe00d */
[----:B------:R-:W-:Y:S02]  /*0260*/  IMAD.IADD R16, R14, 0x1, R17 ;  /* 0x000000010e107824 */ /* 0x000fe400078e0211 */
[----:B------:R-:W-:Y:S02]  /*0270*/  IMAD.MOV.U32 R17, RZ, RZ, R3 ;  /* 0x000000ffff117224 */ /* 0x000fe400078e0003 */
[----:B--234-:R-:W-:-:S07]  /*0280*/  IMAD.IADD R19, R19, 0x1, R16 ;  /* 0x0000000113137824 */ /* 0x01cfce00078e0210 */
.L_x_54:
[----:B0-----:R-:W-:-:S04]  /*0290*/  IADD3.X R2, P0, P1, R15, UR6, RZ, PT, PT ;  /* 0x000000060f027c10 */ /* 0x001fc8000b90e4ff */
[----:B------:R-:W-:-:S05]  /*02a0*/  IADD3.X R3, PT, PT, R17, UR7, RZ, P0, P1 ;  /* 0x0000000711037c10 */ /* 0x000fca00087e24ff */
[----:B------:R-:W2:Y:S04]  /*02b0*/  LDG.E.U16.CONSTANT R20, desc[UR8][R2.64+-0x2] ;  /* 0xfffffe0802147981 */ /* 0x000ea8000c1e9500 */
[----:B------:R-:W2:Y:S01]  /*02c0*/  LDG.E.U16.CONSTANT R21, desc[UR8][R2.64] ;  /* 0x0000000802157981 */ /* 0x000ea2000c1e9500 */
[C---:B------:R-:W-:Y:S02]  /*02d0*/  ISETP.GT.U32.AND P1, PT, R0.reuse, 0x1ff, PT ;  /* 0x000001ff0000780c */ /* 0x040fe40003f24070 */
[C---:B------:R-:W-:Y:S02]  /*02e0*/  ISETP.GT.U32.AND P0, PT, R0.reuse, 0xff, PT ;  /* 0x000000ff0000780c */ /* 0x040fe40003f04070 */
[C---:B------:R-:W-:Y:S02]  /*02f0*/  ISETP.GT.U32.AND P3, PT, R0.reuse, 0x7f, PT ;  /* 0x0000007f0000780c */ /* 0x040fe40003f64070 */
[----:B------:R-:W-:-:S02]  /*0300*/  ISETP.GT.U32.AND P2, PT, R0, 0x3f, PT ;  /* 0x0000003f0000780c */ /* 0x000fc40003f44070 */
[C---:B------:R-:W-:Y:S02]  /*0310*/  ISETP.GT.U32.AND P4, PT, R0.reuse, 0x3, PT ;  /* 0x000000030000780c */ /* 0x040fe40003f84070 */
[C---:B------:R-:W-:Y:S02]  /*0320*/  ISETP.GT.U32.AND P5, PT, R0.reuse, 0x1, PT ;  /* 0x000000010000780c */ /* 0x040fe40003fa4070 */
[----:B------:R-:W-:Y:S02]  /*0330*/  ISETP.NE.AND P6, PT, R0, RZ, PT ;  /* 0x000000ff0000720c */ /* 0x000fe40003fc5270 */
[----:B--2---:R-:W-:-:S05]  /*0340*/  PRMT R22, R20, 0x5410, R21 ;  /* 0x0000541014167816 */ /* 0x004fca0000000015 */
[----:B------:R-:W-:Y:S01]  /*0350*/  STS [R18], R22 ;  /* 0x0000001612007388 */ /* 0x000fe20000000800 */
[----:B------:R-:W-:Y:S06]  /*0360*/  BAR.SYNC.DEFER_BLOCKING 0x0 ;  /* 0x0000000000007b1d */ /* 0x000fec0000010000 */
[----:B------:R-:W-:Y:S04]  /*0370*/  @!P1 LDS.U16 R20, [R18] ;  /* 0x0000000012149984 */ /* 0x000fe80000000400 */
[----:B------:R-:W0:Y:S02]  /*0380*/  @!P1 LDS.U16 R21, [R18+0x2] ;  /* 0x0000020012159984 */ /* 0x000e240000000400 */
[----:B0-----:R-:W-:-:S05]  /*0390*/  @!P1 IMAD.IADD R21, R20, 0x1, R21 ;  /* 0x0000000114159824 */ /* 0x001fca00078e0215 */
[----:B------:R-:W-:Y:S01]  /*03a0*/  @!P1 STS.U16 [R18+0x2], R21 ;  /* 0x0000021512009388 */ /* 0x000fe20000000400 */
[----:B------:R-:W-:Y:S01]  /*03b0*/  BAR.SYNC.DEFER_BLOCKING 0x0 ;  /* 0x0000000000007b1d */ /* 0x000fe20000010000 */
[----:B------:R-:W-:-:S05]  /*03c0*/  ISETP.GT.U32.AND P1, PT, R0, 0x1f, PT ;  /* 0x0000001f0000780c */ /* 0x000fca0003f24070 */
[----:B------:R-:W-:Y:S04]  /*03d0*/  @!P0 LDS.U16 R2, [R4+0x2] ;  /* 0x0000020004028984 */ /* 0x000fe80000000400 */
[----:B------:R-:W0:Y:S02]  /*03e0*/  @!P0 LDS.U16 R3, [R4+0x6] ;  /* 0x0000060004038984 */ /* 0x000e240000000400 */
[----:B0-----:R-:W-:-:S05]  /*03f0*/  @!P0 IMAD.IADD R3, R2, 0x1, R3 ;  /* 0x0000000102038824 */ /* 0x001fca00078e0203 */
[----:B------:R-:W-:Y:S01]  /*0400*/  @!P0 STS.U16 [R4+0x6], R3 ;  /* 0x0000060304008388 */ /* 0x000fe20000000400 */
[----:B------:R-:W-:Y:S06]  /*0410*/  BAR.SYNC.DEFER_BLOCKING 0x0 ;  /* 0x0000000000007b1d */ /* 0x000fec0000010000 */
[----:B------:R-:W-:Y:S04]  /*0420*/  @!P3 LDS.U16 R2, [R5+0x2] ;  /* 0x000002000502b984 */ /* 0x000fe80000000400 */
[----:B------:R-:W0:Y:S02]  /*0430*/  @!P3 LDS.U16 R23, [R5+0xa] ;  /* 0x00000a000517b984 */ /* 0x000e240000000400 */
[----:B0-----:R-:W-:-:S02]  /*0440*/  @!P3 IMAD.IADD R2, R2, 0x1, R23 ;  /* 0x000000010202b824 */ /* 0x001fc400078e0217 */
[----:B------:R-:W0:Y:S03]  /*0450*/  @!P6 S2R R23, SR_CgaCtaId ;  /* 0x000000000017e919 */ /* 0x000e260000008800 */
        /* <DEDUP_REMOVED lines=17> */
[----:B------:R-:W-:Y:S01]  /*0570*/  @!P2 STS.U16 [R11+0x5e], R2 ;  /* 0x00005e020b00a388 */ /* 0x000fe20000000400 */
[----:B------:R-:W-:Y:S06]  /*0580*/  BAR.SYNC.DEFER_BLOCKING 0x0 ;  /* 0x0000000000007b1d */ /* 0x000fec0000010000 */
[----:B------:R-:W-:Y:S04]  /*0590*/  @!P3 LDS.U16 R3, [R12+0x3e] ;  /* 0x00003e000c03b984 */ /* 0x000fe80000000400 */
[----:B------:R-:W1:Y:S02]  /*05a0*/  @!P3 LDS.U16 R22, [R12+0xbe] ;  /* 0x0000be000c16b984 */ /* 0x000e640000000400 */
[----:B-1----:R-:W-:-:S02]  /*05b0*/  @!P3 IMAD.IADD R3, R3, 0x1, R22 ;  /* 0x000000010303b824 */ /* 0x002fc400078e0216 */
[----:B------:R-:W1:Y:S03]  /*05c0*/  @!P6 S2R R22, SR_CgaCtaId ;  /* 0x000000000016e919 */ /* 0x000e660000008800 */
[----:B------:R2:W-:Y:S01]  /*05d0*/  @!P3 STS.U16 [R12+0xbe], R3 ;  /* 0x0000be030c00b388 */ /* 0x0005e20000000400 */
[----:B------:R-:W-:Y:S01]  /*05e0*/  BAR.SYNC.DEFER_BLOCKING 0x0 ;  /* 0x0000000000007b1d */ /* 0x000fe20000010000 */
[----:B--2---:R-:W-:-:S05]  /*05f0*/  @!P6 MOV R3, 0x400 ;  /* 0x000004000003e802 */ /* 0x004fca0000000f00 */
[----:B------:R-:W-:Y:S01]  /*0600*/  @!P4 LDS.U16 R20, [R13+0x7e] ;  /* 0x00007e000d14c984 */ /* 0x000fe20000000400 */
[----:B-1----:R-:W-:-:S03]  /*0610*/  @!P6 LEA R22, R22, R3, 0x18 ;  /* 0x000000031616e211 */ /* 0x002fc600078ec0ff */
        /* <DEDUP_REMOVED lines=21> */
[----:B------:R-:W0:Y:S02]  /*0770*/  @!P5 LDS.U16 R21, [R14+0x2fe] ;  /* 0x0002fe000e15d984 */ /* 0x000e240000000400 */
[----:B0-----:R-:W-:Y:S02]  /*0780*/  @!P5 IMAD.IADD R23, R20, 0x1, R21 ;  /* 0x000000011417d824 */ /* 0x001fe400078e0215 */
[----:B------:R0:W-:Y:S04]  /*0790*/  @!P5 STS.U16 [R14+0xfe], R21 ;  /* 0x0000fe150e00d388 */ /* 0x0001e80000000400 */
[----:B------:R-:W-:Y:S01]  /*07a0*/  @!P5 STS.U16 [R14+0x2fe], R23 ;  /* 0x0002fe170e00d388 */ /* 0x000fe20000000400 */
[----:B------:R-:W-:Y:S01]  /*07b0*/  BAR.SYNC.DEFER_BLOCKING 0x0 ;  /* 0x0000000000007b1d */ /* 0x000fe20000010000 */
[C---:B------:R-:W-:Y:S01]  /*07c0*/  ISETP.GT.U32.AND P5, PT, R0.reuse, 0x3f, PT ;  /* 0x0000003f0000780c */ /* 0x040fe20003fa4070 */
[----:B0-----:R-:W-:-:S05]  /*07d0*/  IMAD.SHL.U32 R21, R0, 0x80, RZ ;  /* 0x0000008000157824 */ /* 0x001fca00078e00ff */
[----:B------:R-:W-:-:S05]  /*07e0*/  LOP3.LUT R22, R21, 0xffffffc0, RZ, 0x3c, !PT ;  /* 0xffffffc015167812 */ /* 0x000fca00078e3cff */
[----:B------:R-:W-:Y:S01]  /*07f0*/  IMAD.IADD R24, R22, 0x1, R19 ;  /* 0x0000000116187824 */ /* 0x000fe200078e0213 */
[----:B------:R-:W-:Y:S04]  /*0800*/  @!P4 LDS.U16 R20, [R16+0xfe] ;  /* 0x0000fe001014c984 */ /* 0x000fe80000000400 */
[----:B------:R-:W0:Y:S02]  /*0810*/  @!P4 LDS.U16 R25, [R13+0x17e] ;  /* 0x00017e000d19c984 */ /* 0x000e240000000400 */
[----:B0-----:R-:W-:Y:S02]  /*0820*/  @!P4 IMAD.IADD R20, R20, 0x1, R25 ;  /* 0x000000011414c824 */ /* 0x001fe400078e0219 */
[----:B------:R-:W-:Y:S04]  /*0830*/  @!P4 STS.U16 [R16+0xfe], R25 ;  /* 0x0000fe191000c388 */ /* 0x000fe80000000400 */
[----:B------:R0:W-:Y:S01]  /*0840*/  @!P4 STS.U16 [R13+0x17e], R20 ;  /* 0x00017e140d00c388 */ /* 0x0001e20000000400 */
[----:B------:R-:W-:Y:S01]  /*0850*/  BAR.SYNC.DEFER_BLOCKING 0x0 ;  /* 0x0000000000007b1d */ /* 0x000fe20000010000 */
        /* <DEDUP_REMOVED lines=10> */
[----:B------:R-:W-:Y:S01]  /*0900*/  LOP3.LUT R26, R21, 0xfffffff0, RZ, 0x3c, !PT ;  /* 0xfffffff0151a7812 */ /* 0x000fe200078e3cff */
[----:B------:R-:W-:-:S04]  /*0910*/  IMAD.SHL.U32 R21, R0, 0x10, RZ ;  /* 0x0000001000157824 */ /* 0x000fc800078e00ff */
[----:B------:R-:W-:Y:S01]  /*0920*/  IMAD.IADD R26, R26, 0x1, R25 ;  /* 0x000000011a1a7824 */ /* 0x000fe200078e0219 */
[----:B------:R-:W-:Y:S04]  /*0930*/  @!P2 LDS.U16 R2, [R24+0xfe] ;  /* 0x0000fe001802a984 */ /* 0x000fe80000000400 */
[----:B------:R-:W0:Y:S02]  /*0940*/  @!P2 LDS.U16 R23, [R11+0x5e] ;  /* 0x00005e000b17a984 */ /* 0x000e240000000400 */
[----:B0-----:R-:W-:Y:S02]  /*0950*/  @!P2 IMAD.IADD R2, R2, 0x1, R23 ;  /* 0x000000010202a824 */ /* 0x001fe400078e0217 */
[----:B------:R0:W-:Y:S04]  /*0960*/  @!P2 STS.U16 [R24+0xfe], R23 ;  /* 0x0000fe171800a388 */ /* 0x0001e80000000400 */
[----:B------:R-:W-:Y:S01]  /*0970*/  @!P2 STS.U16 [R11+0x5e], R2 ;  /* 0x00005e020b00a388 */ /* 0x000fe20000000400 */
[----:B------:R-:W-:Y:S01]  /*0980*/  BAR.SYNC.DEFER_BLOCKING 0x0 ;  /* 0x0000000000007b1d */ /* 0x000fe20000010000 */
[----:B0-----:R-:W-:-:S05]  /*0990*/  LOP3.LUT R23, R21, 0xfffffff8, RZ, 0x3c, !PT ;  /* 0xfffffff815177812 */ /* 0x001fca00078e3cff */
[----:B------:R-:W-:Y:S01]  /*09a0*/  IMAD.IADD R28, R23, 0x1, R26 ;  /* 0x00000001171c7824 */ /* 0x000fe200078e021a */
[----:B------:R-:W-:Y:S04]  /*09b0*/  @!P1 LDS.U16 R3, [R25+0xfe] ;  /* 0x0000fe0019039984 */ /* 0x000fe80000000400 */
[----:B------:R-:W0:Y:S02]  /*09c0*/  @!P1 LDS.U16 R20, [R9+0x2e] ;  /* 0x00002e0009149984 */ /* 0x000e240000000400 */
[----:B0-----:R-:W-:Y:S02]  /*09d0*/  @!P1 IMAD.IADD R22, R3, 0x1, R20 ;  /* 0x0000000103169824 */ /* 0x001fe400078e0214 */
[----:B------:R-:W-:Y:S04]  /*09e0*/  @!P1 STS.U16 [R25+0xfe], R20 ;  /* 0x0000fe1419009388 */ /* 0x000fe80000000400 */
[----:B------:R0:W-:Y:S01]  /*09f0*/  @!P1 STS.U16 [R9+0x2e], R22 ;  /* 0x00002e1609009388 */ /* 0x0001e20000000400 */
[----:B------:R-:W-:Y:S01]  /*0a00*/  BAR.SYNC.DEFER_BLOCKING 0x0 ;  /* 0x0000000000007b1d */ /* 0x000fe20000010000 */
[C---:B------:R-:W-:Y:S01]  /*0a10*/  ISETP.GE.U32.AND P1, PT, R0.reuse, 0x200, PT ;  /* 0x000002000000780c */ /* 0x040fe20003f26070 */
[----:B0-----:R-:W-:-:S05]  /*0a20*/  IMAD.SHL.U32 R22, R0, 0x8, RZ ;  /* 0x0000000800167824 */ /* 0x001fca00078e00ff */
[C---:B------:R-:W-:Y:S02]  /*0a30*/  @!P0 LOP3.LUT R20, R22.reuse, 0xfffffffc, RZ, 0x3c, !PT ;  /* 0xfffffffc16148812 */ /* 0x040fe400078e3cff */
[----:B------:R-:W-:-:S03]  /*0a40*/  IADD3 R24, PT, PT, -R22, 0xc, R5 ;  /* 0x0000000c16187810 */ /* 0x000fc60007ffe105 */
[----:B------:R-:W-:Y:S01]  /*0a50*/  @!P0 IMAD.IADD R27, R20, 0x1, R28 ;  /* 0x00000001141b8824 */ /* 0x000fe200078e021c */
[----:B------:R-:W-:Y:S04]  /*0a60*/  @!P5 LDS.U16 R2, [R26+0xfe] ;  /* 0x0000fe001a02d984 */ /* 0x000fe80000000400 */
[----:B------:R-:W0:Y:S02]  /*0a70*/  @!P5 LDS.U16 R3, [R6+0x16] ;  /* 0x000016000603d984 */ /* 0x000e240000000400 */
[----:B0-----:R-:W-:Y:S02]  /*0a80*/  @!P5 IMAD.IADD R21, R2, 0x1, R3 ;  /* 0x000000010215d824 */ /* 0x001fe400078e0203 */
[----:B------:R-:W-:Y:S04]  /*0a90*/  @!P5 STS.U16 [R26+0xfe], R3 ;  /* 0x0000fe031a00d388 */ /* 0x000fe80000000400 */
[----:B------:R-:W-:Y:S01]  /*0aa0*/  @!P5 STS.U16 [R6+0x16], R21 ;  /* 0x000016150600d388 */ /* 0x000fe20000000400 */
[----:B------:R-:W-:Y:S06]  /*0ab0*/  BAR.SYNC.DEFER_BLOCKING 0x0 ;  /* 0x0000000000007b1d */ /* 0x000fec0000010000 */
[----:B------:R-:W-:Y:S04]  /*0ac0*/  @!P6 LDS.U16 R2, [R28+0xfe] ;  /* 0x0000fe001c02e984 */ /* 0x000fe80000000400 */
[----:B------:R-:W0:Y:S02]  /*0ad0*/  @!P6 LDS.U16 R23, [R5+0xa] ;  /* 0x00000a000517e984 */ /* 0x000e240000000400 */
[----:B0-----:R-:W-:-:S02]  /*0ae0*/  @!P6 IMAD.IADD R2, R2, 0x1, R23 ;  /* 0x000000010202e824 */ /* 0x001fc400078e0217 */
[----:B------:R-:W-:Y:S04]  /*0af0*/  @!P6 STS.U16 [R28+0xfe], R23 ;  /* 0x0000fe171c00e388 */ /* 0x000fe80000000400 */
[----:B------:R-:W-:Y:S01]  /*0b00*/  @!P6 STS.U16 [R5+0xa], R2 ;  /* 0x00000a020500e388 */ /* 0x000fe20000000400 */
[----:B------:R-:W-:Y:S06]  /*0b10*/  BAR.SYNC.DEFER_BLOCKING 0x0 ;  /* 0x0000000000007b1d */ /* 0x000fec0000010000 */
[----:B------:R-:W-:Y:S04]  /*0b20*/  @!P0 LDS.U16 R3, [R27+0xfe] ;  /* 0x0000fe001b038984 */ /* 0x000fe80000000400 */
[----:B------:R-:W0:Y:S02]  /*0b30*/  @!P0 LDS.U16 R20, [R24+-0xa] ;  /* 0xfffff60018148984 */ /* 0x000e240000000400 */
[----:B0-----:R-:W-:-:S02]  /*0b40*/  @!P0 IMAD.IADD R21, R3, 0x1, R20 ;  /* 0x0000000103158824 */ /* 0x001fc400078e0214 */
[----:B------:R-:W-:Y:S04]  /*0b50*/  @!P0 STS.U16 [R27+0xfe], R20 ;  /* 0x0000fe141b008388 */ /* 0x000fe80000000400 */
[----:B------:R-:W-:Y:S01]  /*0b60*/  @!P0 STS.U16 [R24+-0xa], R21 ;  /* 0xfffff61518008388 */ /* 0x000fe20000000400 */
[----:B------:R-:W-:Y:S01]  /*0b70*/  BAR.SYNC.DEFER_BLOCKING 0x0 ;  /* 0x0000000000007b1d */ /* 0x000fe20000010000 */
[----:B------:R-:W-:-:S05]  /*0b80*/  IADD3 R2, P0, PT, R15, UR14, RZ ;  /* 0x0000000e0f027c10 */ /* 0x000fca000ff1e0ff */
[----:B------:R-:W0:Y:S04]  /*0b90*/  @P1 LDS R3, [R18] ;  /* 0x0000000012031984 */ /* 0x000e280000000800 */
[----:B------:R-:W-:Y:S01]  /*0ba0*/  @!P1 LDS.U16 R22, [R18] ;  /* 0x0000000012169984 */ /* 0x000fe20000000400 */
[C---:B0-----:R-:W-:Y:S02]  /*0bb0*/  @P1 PRMT R23, R3.reuse, 0x7610, R23 ;  /* 0x0000761003171816 */ /* 0x041fe40000000017 */
[----:B------:R-:W-:Y:S02]  /*0bc0*/  @P1 PRMT R25, R3, 0x7632, R25 ;  /* 0x0000763203191816 */ /* 0x000fe40000000019 */
[----:B------:R-:W-:Y:S02]  /*0bd0*/  IADD3.X R3, PT, PT, R17, UR15, RZ, P0, !PT ;  /* 0x0000000f11037c10 */ /* 0x000fe400087fe4ff */
[----:B------:R-:W0:Y:S01]  /*0be0*/  @!P1 LDS.U16 R23, [R18+0x2] ;  /* 0x0000020012179984 */ /* 0x000e220000000400 */
[----:B------:R-:W-:-:S05]  /*0bf0*/  IADD3 R7, P0, PT, R10, R7, RZ ;  /* 0x000000070a077210 */ /* 0x000fca0007f1e0ff */
[----:B------:R-:W-:Y:S01]  /*0c00*/  IMAD.X R8, RZ, RZ, R8, P0 ;  /* 0x000000ffff087224 */ /* 0x000fe200000e0608 */
[----:B------:R-:W-:-:S04]  /*0c10*/  ISETP.GE.U32.AND P0, PT, R7, UR12, PT ;  /* 0x0000000c07007c0c */ /* 0x000fc8000bf06070 */
[----:B------:R-:W-:Y:S01]  /*0c20*/  ISETP.GE.AND.EX P0, PT, R8, UR13, PT, P0 ;  /* 0x0000000d08007c0c */ /* 0x000fe2000bf06300 */
[----:B0-----:R-:W-:Y:S01]  /*0c30*/  @!P1 IMAD.IADD R25, R22, 0x1, R23 ;  /* 0x0000000116199824 */ /* 0x001fe200078e0217 */
[----:B------:R0:W-:Y:S04]  /*0c40*/  STG.E.U16 desc[UR8][R2.64], R23 ;  /* 0x0000001702007986 */ /* 0x0001e8000c101508 */
[----:B------:R-:W-:Y:S01]  /*0c50*/  PRMT R20, R23, 0x5410, R25 ;  /* 0x0000541017147816 */ /* 0x000fe20000000019 */
[----:B------:R0:W-:Y:S04]  /*0c60*/  STG.E.U16 desc[UR8][R2.64+0x2], R25 ;  /* 0x0000021902007986 */ /* 0x0001e8000c101508 */
[----:B------:R0:W-:Y:S01]  /*0c70*/  @!P1 STS [R18], R20 ;  /* 0x0000001412009388 */ /* 0x0001e20000000800 */
[----:B------:R-:W-:-:S04]  /*0c80*/  LEA R15, P1, R10, R15, 0xb ;  /* 0x0000000f0a0f7211 */ /* 0x000fc800078258ff */
[----:B------:R-:W-:Y:S01]  /*0c90*/  LEA.HI.X R17, R10, R17, RZ, 0xb, P1 ;  /* 0x000000110a117211 */ /* 0x000fe200008f5cff */
[----:B------:R-:W-:Y:S08]  /*0ca0*/  @!P0 BRA `(.L_x_54) ;  /* 0xfffffff400788947 */ /* 0x000ff0000383ffff */
[----:B------:R-:W-:Y:S05]  /*0cb0*/  EXIT ;  /* 0x000000000000794d */ /* 0x000fea0003800000 */
.L_x_55:
        /* <DEDUP_REMOVED lines=12> */
.L_x_173:


//--------------------- .text._Z9scan_bcaoIcLi1024EEvlPT_PKS0_ --------------------------
	.section	.text._Z9scan_bcaoIcLi1024EEvlPT_PKS0_,"ax",@progbits
	.align	128
        .global         _Z9scan_bcaoIcLi1024EEvlPT_PKS0_
        .type           _Z9scan_bcaoIcLi1024EEvlPT_PKS0_,@function
        .size           _Z9scan_bcaoIcLi1024EEvlPT_PKS0_,(.L_x_174 - _Z9scan_bcaoIcLi1024EEvlPT_PKS0_)
        .other          _Z9scan_bcaoIcLi1024EEvlPT_PKS0_,@"STO_CUDA_ENTRY STV_DEFAULT"
_Z9scan_bcaoIcLi1024EEvlPT_PKS0_:
.text._Z9scan_bcaoIcLi1024EEvlPT_PKS0_:
        /* <DEDUP_REMOVED lines=8> */
[----:B------:R-:W-:Y:S02]  /*0080*/  UIMAD.WIDE.U32 UR6, UR8, 0x400, URZ ;  /* 0x00000400080678a5 */ /* 0x000fe4000f8e00ff */
[----:B------:R-:W-:Y:S01]  /*0090*/  MOV R18, UR8 ;  /* 0x0000000800127c02 */ /* 0x000fe20008000f00 */
[----:B------:R-:W-:Y:S01]  /*00a0*/  UMOV UR4, 0x400 ;  /* 0x0000040000047882 */ /* 0x000fe20000000000 */
[----:B------:R-:W2:Y:S02]  /*00b0*/  LDCU.64 UR10, c[0x0][0x358] ;  /* 0x00006b00ff0a77ac */ /* 0x000ea40008000a00 */
[----:B------:R-:W-:Y:S01]  /*00c0*/  IMAD.U32 R21, RZ, RZ, UR7 ;  /* 0x00000007ff157e24 */ /* 0x000fe2000f8e00ff */
[----:B------:R-:W3:Y:S01]  /*00d0*/  LDCU.64 UR12, c[0x0][0x390] ;  /* 0x00007200ff0c77ac */ /* 0x000ee20008000a00 */
[----:B------:R-:W-:-:S03]  /*00e0*/  IMAD.U32 R20, RZ, RZ, UR6 ;  /* 0x00000006ff147e24 */ /* 0x000fc6000f8e00ff */
[----:B------:R-:W-:Y:S01]  /*00f0*/  MOV R20, R21 ;  /* 0x0000001500147202 */ /* 0x000fe20000000f00 */
[----:B------:R-:W4:Y:S01]  /*0100*/  LDCU.128 UR16, c[0x0][0x380] ;  /* 0x00007000ff1077ac */ /* 0x000f220008000c00 */
[----:B-1----:R-:W-:Y:S01]  /*0110*/  ULEA UR4, UR5, UR4, 0x18 ;  /* 0x0000000405047291 */ /* 0x002fe2000f8ec0ff */
[C---:B0-----:R-:W-:Y:S01]  /*0120*/  IMAD.SHL.U32 R2, R19.reuse, 0x4, RZ ;  /* 0x0000000413027824 */ /* 0x041fe200078e00ff */
[C---:B------:R-:W-:Y:S01]  /*0130*/  ISETP.GT.U32.AND P1, PT, R19.reuse, 0x1ff, PT ;  /* 0x000001ff1300780c */ /* 0x040fe20003f24070 */
[C---:B------:R-:W-:Y:S02]  /*0140*/  IMAD.SHL.U32 R11, R19.reuse, 0x10, RZ ;  /* 0x00000010130b7824 */ /* 0x040fe400078e00ff */
[----:B------:R-:W-:Y:S02]  /*0150*/  IMAD.SHL.U32 R0, R19, 0x20, RZ ;  /* 0x0000002013007824 */ /* 0x000fe400078e00ff */
[----:B------:R-:W-:Y:S02]  /*0160*/  VIADD R3, R2, 0x2 ;  /* 0x0000000202037836 */ /* 0x000fe40000000000 */
[----:B------:R-:W-:Y:S01]  /*0170*/  VIADD R12, R11, 0x10 ;  /* 0x000000100b0c7836 */ /* 0x000fe20000000000 */
[----:B------:R-:W-:Y:S01]  /*0180*/  IADD3 R6, PT, PT, R0, 0x20, RZ ;  /* 0x0000002000067810 */ /* 0x000fe20007ffe0ff */
[----:B------:R-:W-:-:S02]  /*0190*/  VIADD R5, R2, 0x4 ;  /* 0x0000000402057836 */ /* 0x000fc40000000000 */
[----:B------:R-:W-:Y:S01]  /*01a0*/  IMAD.IADD R4, R3, 0x1, R3 ;  /* 0x0000000103047824 */ /* 0x000fe200078e0203 */
[----:B------:R-:W-:Y:S01]  /*01b0*/  IADD3 R9, PT, PT, R12, 0xf, R11 ;  /* 0x0000000f0c097810 */ /* 0x000fe20007ffe00b */
[C---:B------:R-:W-:Y:S01]  /*01c0*/  IMAD.IADD R7, R2.reuse, 0x1, R5 ;  /* 0x0000000102077824 */ /* 0x040fe200078e0205 */
[----:B------:R-:W-:Y:S01]  /*01d0*/  LEA.HI R10, R2, R5, RZ, 0x1b ;  /* 0x00000005020a7211 */ /* 0x000fe200078fd8ff */
[----:B------:R-:W-:Y:S01]  /*01e0*/  VIADD R5, R4, 0xffffffff ;  /* 0xffffffff04057836 */ /* 0x000fe20000000000 */
[----:B------:R-:W-:Y:S01]  /*01f0*/  SHF.L.U32 R2, R19, 0x6, RZ ;  /* 0x0000000613027819 */ /* 0x000fe200000006ff */
[----:B------:R-:W-:Y:S01]  /*0200*/  IMAD.IADD R14, R6, 0x1, R9 ;  /* 0x00000001060e7824 */ /* 0x000fe200078e0209 */
[----:B------:R-:W-:Y:S01]  /*0210*/  LEA.HI R3, R9, R6, RZ, 0x1b ;  /* 0x0000000609037211 */ /* 0x000fe200078fd8ff */
[----:B------:R-:W-:Y:S01]  /*0220*/  VIADD R6, R4, 0x4 ;  /* 0x0000000404067836 */ /* 0x000fe20000000000 */
[----:B------:R-:W-:Y:S01]  /*0230*/  LEA.HI R9, R5, R4, RZ, 0x1b ;  /* 0x0000000405097211 */ /* 0x000fe200078fd8ff */
[----:B------:R-:W-:Y:S01]  /*0240*/  VIADD R13, R2, 0x40 ;  /* 0x00000040020d7836 */ /* 0x000fe20000000000 */
[----:B------:R-:W-:Y:S01]  /*0250*/  IADD3 R11, PT, PT, R11, 0x8, RZ ;  /* 0x000000080b0b7810 */ /* 0x000fe20007ffe0ff */
[----:B------:R-:W-:Y:S01]  /*0260*/  IMAD.IADD R4, R4, 0x1, R5 ;  /* 0x0000000104047824 */ /* 0x000fe200078e0205 */
[----:B------:R-:W-:Y:S01]  /*0270*/  LEA.HI R8, R7, R6, RZ, 0x1b ;  /* 0x0000000607087211 */ /* 0x000fe200078fd8ff */
[----:B------:R-:W-:Y:S01]  /*0280*/  IMAD.IADD R5, R6, 0x1, R7 ;  /* 0x0000000106057824 */ /* 0x000fe200078e0207 */
[----:B------:R-:W-:Y:S01]  /*0290*/  LEA.HI R7, R14, R13, RZ, 0x1b ;  /* 0x0000000d0e077211 */ /* 0x000fe200078fd8ff */
[----:B------:R-:W-:Y:S01]  /*02a0*/  IMAD.IADD R15, R13, 0x1, R14 ;  /* 0x000000010d0f7824 */ /* 0x000fe200078e020e */
[----:B------:R-:W-:Y:S01]  /*02b0*/  IADD3 R2, PT, PT, R2, 0x20, RZ ;  /* 0x0000002002027810 */ /* 0x000fe20007ffe0ff */
[----:B------:R-:W-:Y:S01]  /*02c0*/  IMAD.SHL.U32 R13, R19, 0x80, RZ ;  /* 0x00000080130d7824 */ /* 0x000fe200078e00ff */
[----:B------:R-:W-:Y:S01]  /*02d0*/  LEA.HI R6, R5, R12, RZ, 0x1b ;  /* 0x0000000c05067211 */ /* 0x000fe200078fd8ff */
[----:B------:R-:W-:Y:S01]  /*02e0*/  IMAD.IADD R12, R11, 0x1, R4 ;  /* 0x000000010b0c7824 */ /* 0x000fe200078e0204 */
[----:B------:R-:W-:Y:S01]  /*02f0*/  LEA.HI R5, R4, R11, RZ, 0x1b ;  /* 0x0000000b04057211 */ /* 0x000fe200078fd8ff */
[----:B------:R-:W-:Y:S01]  /*0300*/  VIADD R14, R13, 0x80 ;  /* 0x000000800d0e7836 */ /* 0x000fe20000000000 */
[----:B------:R-:W-:Y:S01]  /*0310*/  IADD3 R11, PT, PT, R0, 0x10, RZ ;  /* 0x00000010000b7810 */ /* 0x000fe20007ffe0ff */
[----:B------:R-:W-:-:S02]  /*0320*/  IMAD.SHL.U32 R16, R19, 0x100, RZ ;  /* 0x0000010013107824 */ /* 0x000fc400078e00ff */
[----:B------:R-:W-:Y:S01]  /*0330*/  IMAD.SHL.U32 R24, R19, 0x200, RZ ;  /* 0x0000020013187824 */ /* 0x000fe200078e00ff */
[----:B------:R-:W-:Y:S01]  /*0340*/  LEA.HI R0, R12, R11, RZ, 0x1b ;  /* 0x0000000b0c007211 */ /* 0x000fe200078fd8ff */
[----:B------:R-:W-:Y:S01]  /*0350*/  IMAD.IADD R11, R11, 0x1, R12 ;  /* 0x000000010b0b7824 */ /* 0x000fe200078e020c */
[----:B------:R-:W-:Y:S01]  /*0360*/  LEA.HI R4, R15, R14, RZ, 0x1b ;  /* 0x0000000e0f047211 */ /* 0x000fe200078fd8ff */
[----:B------:R-:W-:Y:S01]  /*0370*/  IMAD.IADD R15, R14, 0x1, R15 ;  /* 0x000000010e0f7824 */ /* 0x000fe200078e020f */
[----:B------:R-:W-:Y:S01]  /*0380*/  LOP3.LUT R14, R19, UR6, RZ, 0xfc, !PT ;  /* 0x00000006130e7c12 */ /* 0x000fe2000f8efcff */
[C---:B------:R-:W-:Y:S01]  /*0390*/  VIADD R12, R16.reuse, 0x100 ;  /* 0x00000100100c7836 */ /* 0x040fe20000000000 */
[----:B------:R-:W-:Y:S01]  /*03a0*/  IADD3 R16, PT, PT, R16, 0x80, RZ ;  /* 0x0000008010107810 */ /* 0x000fe20007ffe0ff */
[----:B------:R-:W-:Y:S01]  /*03b0*/  VIADD R28, R24, 0x200 ;  /* 0x00000200181c7836 */ /* 0x000fe20000000000 */
[----:B------:R-:W-:Y:S01]  /*03c0*/  LEA.HI R22, R11, R2, RZ, 0x1b ;  /* 0x000000020b167211 */ /* 0x000fe200078fd8ff */
[----:B------:R-:W-:Y:S01]  /*03d0*/  IMAD.IADD R17, R12, 0x1, R15 ;  /* 0x000000010c117824 */ /* 0x000fe200078e020f */
[----:B------:R-:W-:Y:S01]  /*03e0*/  LEA.HI R21, R15, R12, RZ, 0x1b ;  /* 0x0000000c0f157211 */ /* 0x000fe200078fd8ff */
[----:B------:R-:W-:-:S02]  /*03f0*/  VIADD R13, R13, 0x40 ;  /* 0x000000400d0d7836 */ /* 0x000fc40000000000 */
[----:B------:R-:W-:Y:S01]  /*0400*/  IMAD.IADD R26, R2, 0x1, R11 ;  /* 0x00000001021a7824 */ /* 0x000fe200078e020b */
[----:B------:R-:W-:Y:S01]  /*0410*/  LEA.HI R28, R17, R28, RZ, 0x1b ;  /* 0x0000001c111c7211 */ /* 0x000fe200078fd8ff */
[----:B------:R-:W-:Y:S01]  /*0420*/  VIADD R12, R19, 0x200 ;  /* 0x00000200130c7836 */ /* 0x000fe20000000000 */
[----:B------:R-:W0:Y:S01]  /*0430*/  LDC R17, c[0x0][0x370] ;  /* 0x0000dc00ff117b82 */ /* 0x000e220000000800 */
[----:B------:R-:W-:Y:S01]  /*0440*/  IMAD.IADD R15, R13, 0x1, R26 ;  /* 0x000000010d0f7824 */ /* 0x000fe200078e021a */
[----:B------:R-:W-:Y:S02]  /*0450*/  LEA.HI R26, R26, R13, RZ, 0x1b ;  /* 0x0000000d1a1a7211 */ /* 0x000fe400078fd8ff */
[-C--:B------:R-:W-:Y:S01]  /*0460*/  LEA.HI R13, R12, R19.reuse, RZ, 0x1b ;  /* 0x000000130c0d7211 */ /* 0x080fe200078fd8ff */
[----:B------:R-:W-:Y:S01]  /*0470*/  IMAD.IADD R11, R16, 0x1, R15 ;  /* 0x00000001100b7824 */ /* 0x000fe200078e020f */
[----:B------:R-:W-:Y:S01]  /*0480*/  LEA.HI R2, R15, R16, RZ, 0x1b ;  /* 0x000000100f027211 */ /* 0x000fe200078fd8ff */
[----:B------:R-:W-:Y:S01]  /*0490*/  IMAD.U32 R15, RZ, RZ, UR4 ;  /* 0x00000004ff0f7e24 */ /* 0x000fe2000f8e00ff */
[----:B------:R-:W-:Y:S01]  /*04a0*/  LEA.HI R12, R19, R19, RZ, 0x1b ;  /* 0x00000013130c7211 */ /* 0x000fe200078fd8ff */
[----:B------:R-:W-:Y:S01]  /*04b0*/  IMAD.MOV.U32 R16, RZ, RZ, RZ ;  /* 0x000000ffff107224 */ /* 0x000fe200078e00ff */
[----:B------:R-:W-:Y:S01]  /*04c0*/  LEA.HI R24, R11, R24, RZ, 0x1b ;  /* 0x000000180b187211 */ /* 0x000fe200078fd8ff */
[----:B------:R-:W-:Y:S01]  /*04d0*/  IMAD.IADD R11, R10, 0x1, R15 ;  /* 0x000000010a0b7824 */ /* 0x000fe200078e020f */
[C---:B------:R-:W-:Y:S01]  /*04e0*/  IADD3 R13, PT, PT, R15.reuse, R13, RZ ;  /* 0x0000000d0f0d7210 */ /* 0x040fe20007ffe0ff */
[C---:B------:R-:W-:Y:S01]  /*04f0*/  IMAD.IADD R12, R15.reuse, 0x1, R12 ;  /* 0x000000010f0c7824 */ /* 0x040fe200078e020c */
[C---:B------:R-:W-:Y:S01]  /*0500*/  IADD3 R9, PT, PT, R15.reuse, R9, RZ ;  /* 0x000000090f097210 */ /* 0x040fe20007ffe0ff */
[C---:B------:R-:W-:Y:S01]  /*0510*/  IMAD.IADD R10, R15.reuse, 0x1, R3 ;  /* 0x000000010f0a7824 */ /* 0x040fe200078e0203 */
[C---:B------:R-:W-:Y:S01]  /*0520*/  IADD3 R5, PT, PT, R15.reuse, R5, RZ ;  /* 0x000000050f057210 */ /* 0x040fe20007ffe0ff */
[C---:B------:R-:W-:Y:S01]  /*0530*/  IMAD.IADD R8, R15.reuse, 0x1, R8 ;  /* 0x000000010f087824 */ /* 0x040fe200078e0208 */
[C---:B------:R-:W-:Y:S01]  /*0540*/  IADD3 R22, PT, PT, R15.reuse, R22, RZ ;  /* 0x000000160f167210 */ /* 0x040fe20007ffe0ff */
[C---:B------:R-:W-:Y:S01]  /*0550*/  IMAD.IADD R7, R15.reuse, 0x1, R7 ;  /* 0x000000010f077824 */ /* 0x040fe200078e0207 */
[C---:B------:R-:W-:Y:S01]  /*0560*/  IADD3 R24, PT, PT, R15.reuse, R24, RZ ;  /* 0x000000180f187210 */ /* 0x040fe20007ffe0ff */
[----:B------:R-:W-:-:S02]  /*0570*/  IMAD.IADD R6, R15, 0x1, R6 ;  /* 0x000000010f067824 */ /* 0x000fc400078e0206 */
[C---:B------:R-:W-:Y:S02]  /*0580*/  IMAD.IADD R4, R15.reuse, 0x1, R4 ;  /* 0x000000010f047824 */ /* 0x040fe400078e0204 */
[C---:B------:R-:W-:Y:S02]  /*0590*/  IMAD.IADD R0, R15.reuse, 0x1, R0 ;  /* 0x000000010f007824 */ /* 0x040fe400078e0200 */
[C---:B------:R-:W-:Y:S02]  /*05a0*/  IMAD.IADD R21, R15.reuse, 0x1, R21 ;  /* 0x000000010f157824 */ /* 0x040fe400078e0215 */
[C---:B------:R-:W-:Y:S02]  /*05b0*/  IMAD.IADD R28, R15.reuse, 0x1, R28 ;  /* 0x000000010f1c7824 */ /* 0x040fe400078e021c */
[C---:B------:R-:W-:Y:S02]  /*05c0*/  IMAD.IADD R26, R15.reuse, 0x1, R26 ;  /* 0x000000010f1a7824 */ /* 0x040fe400078e021a */
[----:B--234-:R-:W-:-:S07]  /*05d0*/  IMAD.IADD R23, R15, 0x1, R2 ;  /* 0x000000010f177824 */ /* 0x01cfce00078e0202 */
.L_x_60:
[----:B--2---:R-:W-:-:S04]  /*05e0*/  IADD3 R2, P0, PT, R14, UR12, RZ ;  /* 0x0000000c0e027c10 */ /* 0x004fc8000ff1e0ff */
[----:B------:R-:W-:-:S05]  /*05f0*/  IADD3.X R3, PT, PT, R20, UR13, RZ, P0, !PT ;  /* 0x0000000d14037c10 */ /* 0x000fca00087fe4ff */
[----:B------:R-:W2:Y:S04]  /*0600*/  LDG.E.U8.CONSTANT R27, desc[UR10][R2.64] ;  /* 0x0000000a021b7981 */ /* 0x000ea8000c1e9100 */
[----:B------:R-:W3:Y:S01]  /*0610*/  LDG.E.U8.CONSTANT R29, desc[UR10][R2.64+0x200] ;  /* 0x0002000a021d7981 */ /* 0x000ee2000c1e9100 */
[----:B------:R-:W-:Y:S01]  /*0620*/  ISETP.GT.U32.AND P0, PT, R19, 0xff, PT ;  /* 0x000000ff1300780c */ /* 0x000fe20003f04070 */
[----:B------:R-:W-:-:S12]  /*0630*/  BSSY.RECONVERGENT B0, `(.L_x_56) ;  /* 0x0000011000007945 */ /* 0x000fd80003800200 */
[----:B------:R-:W-:-:S05]  /*0640*/  @!P0 IMAD.SHL.U32 R25, R19, 0x4, RZ ;  /* 0x0000000413198824 */ /* 0x000fca00078e00ff */
[----:B------:R-:W-:-:S05]  /*0650*/  @!P0 LEA.HI R25, R25, R25, RZ, 0x1b ;  /* 0x0000001919198211 */ /* 0x000fca00078fd8ff */
[----:B------:R-:W-:Y:S01]  /*0660*/  @!P0 IMAD.IADD R25, R15, 0x1, R25 ;  /* 0x000000010f198824 */ /* 0x000fe200078e0219 */
[----:B--2---:R1:W-:Y:S04]  /*0670*/  STS.U8 [R12], R27 ;  /* 0x0000001b0c007388 */ /* 0x0043e80000000000 */
[----:B---3--:R1:W-:Y:S01]  /*0680*/  STS.U8 [R13+0x200], R29 ;  /* 0x0002001d0d007388 */ /* 0x0083e20000000000 */
[----:B------:R-:W-:Y:S06]  /*0690*/  BAR.SYNC.DEFER_BLOCKING 0x0 ;  /* 0x0000000000007b1d */ /* 0x000fec0000010000 */
[----:B------:R-:W-:Y:S05]  /*06a0*/  @P1 BRA `(.L_x_57) ;  /* 0x0000000000241947 */ /* 0x000fea0003800000 */
[----:B------:R-:W-:-:S05]  /*06b0*/  IMAD.SHL.U32 R2, R19, 0x2, RZ ;  /* 0x0000000213027824 */ /* 0x000fca00078e00ff */
[-C--:B------:R-:W-:Y:S02]  /*06c0*/  LEA.HI R3, R19, R2.reuse, RZ, 0x1c ;  /* 0x0000000213037211 */ /* 0x080fe400078fe0ff */
[----:B------:R-:W-:Y:S02]  /*06d0*/  LEA.HI R2, R2, R2, RZ, 0x1b ;  /* 0x0000000202027211 */ /* 0x000fe400078fd8ff */
[----:B------:R-:W-:-:S03]  /*06e0*/  IADD3 R3, PT, PT, R15, R3, RZ ;  /* 0x000000030f037210 */ /* 0x000fc60007ffe0ff */
[----:B------:R-:W-:-:S03]  /*06f0*/  IMAD.IADD R2, R15, 0x1, R2 ;  /* 0x000000010f027824 */ /* 0x000fc600078e0202 */
[----:B------:R-:W-:Y:S04]  /*0700*/  LDS.U8 R3, [R3] ;  /* 0x0000000003037984 */ /* 0x000fe80000000000 */
[----:B-1----:R-:W1:Y:S02]  /*0710*/  LDS.U8 R27, [R2+0x1] ;  /* 0x00000100021b7984 */ /* 0x002e640000000000 */
[----:B-1----:R-:W-:-:S05]  /*0720*/  IMAD.IADD R27, R3, 0x1, R27 ;  /* 0x00000001031b7824 */ /* 0x002fca00078e021b */
[----:B------:R2:W-:Y:S02]  /*0730*/  STS.U8 [R2+0x1], R27 ;  /* 0x0000011b02007388 */ /* 0x0005e40000000000 */
.L_x_57:
[----:B------:R-:W-:Y:S05]  /*0740*/  BSYNC.RECONVERGENT B0 ;  /* 0x0000000000007941 */ /* 0x000fea0003800200 */
.L_x_56:
        /* <DEDUP_REMOVED lines=8> */
[----:B------:R-:W-:Y:S04]  /*07d0*/  @!P0 LDS.U8 R25, [R25+0x1] ;  /* 0x0000010019198984 */ /* 0x000fe80000000000 */
[----:B--2---:R-:W2:Y:S02]  /*07e0*/  @!P0 LDS.U8 R2, [R11+-0x1] ;  /* 0xffffff000b028984 */ /* 0x004ea40000000000 */
[----:B--2---:R-:W-:-:S05]  /*07f0*/  @!P0 IMAD.IADD R2, R25, 0x1, R2 ;  /* 0x0000000119028824 */ /* 0x004fca00078e0202 */
[----:B------:R-:W-:Y:S01]  /*0800*/  @!P0 STS.U8 [R11+-0x1], R2 ;  /* 0xffffff020b008388 */ /* 0x000fe20000000000 */
[----:B------:R-:W-:Y:S06]  /*0810*/  BAR.SYNC.DEFER_BLOCKING 0x0 ;  /* 0x0000000000007b1d */ /* 0x000fec0000010000 */
[----:B------:R-:W-:Y:S04]  /*0820*/  @!P1 LDS.U8 R3, [R9+-0x1] ;  /* 0xffffff0009039984 */ /* 0x000fe80000000000 */
[----:B-1----:R-:W1:Y:S02]  /*0830*/  @!P1 LDS.U8 R27, [R8+-0x1] ;  /* 0xffffff00081b9984 */ /* 0x002e640000000000 */
[----:B-1----:R-:W-:-:S05]  /*0840*/  @!P1 IADD3 R3, PT, PT, R3, R27, RZ ;  /* 0x0000001b03039210 */ /* 0x002fca0007ffe0ff */
[----:B------:R-:W-:Y:S01]  /*0850*/  @!P1 STS.U8 [R8+-0x1], R3 ;  /* 0xffffff0308009388 */ /* 0x000fe20000000000 */
[----:B------:R-:W-:Y:S01]  /*0860*/  BAR.SYNC.DEFER_BLOCKING 0x0 ;  /* 0x0000000000007b1d */ /* 0x000fe20000010000 */
[----:B------:R-:W-:-:S05]  /*0870*/  ISETP.GT.U32.AND P1, PT, R19, 0x1f, PT ;  /* 0x0000001f1300780c */ /* 0x000fca0003f24070 */
[----:B------:R-:W-:Y:S04]  /*0880*/  @!P2 LDS.U8 R25, [R5+-0x1] ;  /* 0xffffff000519a984 */ /* 0x000fe80000000000 */
[----:B------:R-:W1:Y:S02]  /*0890*/  @!P2 LDS.U8 R27, [R6+-0x1] ;  /* 0xffffff00061ba984 */ /* 0x000e640000000000 */
[----:B-1----:R-:W-:-:S05]  /*08a0*/  @!P2 IMAD.IADD R25, R25, 0x1, R27 ;  /* 0x000000011919a824 */ /* 0x002fca00078e021b */
[----:B------:R-:W-:Y:S01]  /*08b0*/  @!P2 STS.U8 [R6+-0x1], R25 ;  /* 0xffffff190600a388 */ /* 0x000fe20000000000 */
[----:B------:R-:W-:Y:S01]  /*08c0*/  BAR.SYNC.DEFER_BLOCKING 0x0 ;  /* 0x0000000000007b1d */ /* 0x000fe20000010000 */
[----:B------:R-:W-:-:S05]  /*08d0*/  ISETP.GT.U32.AND P2, PT, R19, 0xf, PT ;  /* 0x0000000f1300780c */ /* 0x000fca0003f44070 */
[----:B------:R-:W-:Y:S04]  /*08e0*/  @!P1 LDS.U8 R2, [R0+-0x1] ;  /* 0xffffff0000029984 */ /* 0x000fe80000000000 */
[----:B------:R-:W1:Y:S02]  /*08f0*/  @!P1 LDS.U8 R27, [R10+-0x1] ;  /* 0xffffff000a1b9984 */ /* 0x000e640000000000 */
[----:B-1----:R-:W-:-:S05]  /*0900*/  @!P1 IMAD.IADD R27, R2, 0x1, R27 ;  /* 0x00000001021b9824 */ /* 0x002fca00078e021b */
[----:B------:R-:W-:Y:S01]  /*0910*/  @!P1 STS.U8 [R10+-0x1], R27 ;  /* 0xffffff1b0a009388 */ /* 0x000fe20000000000 */
[----:B------:R-:W-:Y:S06]  /*0920*/  BAR.SYNC.DEFER_BLOCKING 0x0 ;  /* 0x0000000000007b1d */ /* 0x000fec0000010000 */
[----:B------:R-:W-:Y:S04]  /*0930*/  @!P2 LDS.U8 R2, [R22+-0x1] ;  /* 0xffffff001602a984 */ /* 0x000fe80000000000 */
[----:B------:R-:W1:Y:S02]  /*0940*/  @!P2 LDS.U8 R3, [R7+-0x1] ;  /* 0xffffff000703a984 */ /* 0x000e640000000000 */
[----:B-1----:R-:W-:-:S05]  /*0950*/  @!P2 IMAD.IADD R2, R2, 0x1, R3 ;  /* 0x000000010202a824 */ /* 0x002fca00078e0203 */
[----:B------:R1:W-:Y:S01]  /*0960*/  @!P2 STS.U8 [R7+-0x1], R2 ;  /* 0xffffff020700a388 */ /* 0x0003e20000000000 */
[----:B------:R-:W-:Y:S06]  /*0970*/  BAR.SYNC.DEFER_BLOCKING 0x0 ;  /* 0x0000000000007b1d */ /* 0x000fec0000010000 */
[----:B-1----:R-:W1:Y:S01]  /*0980*/  @!P6 S2R R2, SR_CgaCtaId ;  /* 0x000000000002e919 */ /* 0x002e620000008800 */
[----:B------:R-:W-:Y:S04]  /*0990*/  @!P3 LDS.U8 R3, [R26+-0x1] ;  /* 0xffffff001a03b984 */ /* 0x000fe80000000000 */
[----:B------:R-:W2:Y:S02]  /*09a0*/  @!P3 LDS.U8 R25, [R4+-0x1] ;  /* 0xffffff000419b984 */ /* 0x000ea40000000000 */
[----:B--2---:R-:W-:-:S05]  /*09b0*/  @!P3 IADD3 R3, PT, PT, R3, R25, RZ ;  /* 0x000000190303b210 */ /* 0x004fca0007ffe0ff */
[----:B------:R2:W-:Y:S01]  /*09c0*/  @!P3 STS.U8 [R4+-0x1], R3 ;  /* 0xffffff030400b388 */ /* 0x0005e20000000000 */
[----:B------:R-:W-:Y:S01]  /*09d0*/  BAR.SYNC.DEFER_BLOCKING 0x0 ;  /* 0x0000000000007b1d */ /* 0x000fe20000010000 */
[----:B--2---:R-:W-:-:S05]  /*09e0*/  @!P6 MOV R3, 0x400 ;  /* 0x000004000003e802 */ /* 0x004fca0000000f00 */
[----:B------:R-:W-:Y:S04]  /*09f0*/  @!P4 LDS.U8 R25, [R23+-0x1] ;  /* 0xffffff001719c984 */ /* 0x000fe80000000000 */
[----:B------:R-:W2:Y:S02]  /*0a00*/  @!P4 LDS.U8 R27, [R21+-0x1] ;  /* 0xffffff00151bc984 */ /* 0x000ea40000000000 */
[----:B--2---:R-:W-:Y:S02]  /*0a10*/  @!P4 IMAD.IADD R27, R25, 0x1, R27 ;  /* 0x00000001191bc824 */ /* 0x004fe400078e021b */
[----:B------:R-:W2:Y:S03]  /*0a20*/  @!P6 S2R R25, SR_CgaCtaId ;  /* 0x000000000019e919 */ /* 0x000ea60000008800 */
[----:B------:R-:W-:Y:S01]  /*0a30*/  @!P4 STS.U8 [R21+-0x1], R27 ;  /* 0xffffff1b1500c388 */ /* 0x000fe20000000000 */
[----:B------:R-:W-:Y:S06]  /*0a40*/  BAR.SYNC.DEFER_BLOCKING 0x0 ;  /* 0x0000000000007b1d */ /* 0x000fec0000010000 */
[----:B------:R-:W-:Y:S01]  /*0a50*/  @!P5 LDS.U8 R29, [R24+0xff] ;  /* 0x0000ff00181dd984 */ /* 0x000fe20000000000 */
[----:B--2---:R-:W-:-:S03]  /*0a60*/  @!P6 LEA R15, R25, R3, 0x18 ;  /* 0x00000003190fe211 */ /* 0x004fc600078ec0ff */
[----:B------:R-:W2:Y:S02]  /*0a70*/  @!P5 LDS.U8 R27, [R28+-0x1] ;  /* 0xffffff001c1bd984 */ /* 0x000ea40000000000 */
[----:B--2---:R-:W-:-:S05]  /*0a80*/  @!P5 IMAD.IADD R29, R29, 0x1, R27 ;  /* 0x000000011d1dd824 */ /* 0x004fca00078e021b */
[----:B------:R-:W-:Y:S01]  /*0a90*/  @!P5 STS.U8 [R28+-0x1], R29 ;  /* 0xffffff1d1c00d388 */ /* 0x000fe20000000000 */
[----:B------:R-:W-:Y:S06]  /*0aa0*/  BAR.SYNC.DEFER_BLOCKING 0x0 ;  /* 0x0000000000007b1d */ /* 0x000fec0000010000 */
[----:B------:R1:W-:Y:S02]  /*0ab0*/  @!P6 STS.U8 [R15+0x41e], RZ ;  /* 0x00041eff0f00e388 */ /* 0x0003e40000000000 */
[----:B-1----:R-:W-:Y:S01]  /*0ac0*/  @!P6 LEA R15, R2, R3, 0x18 ;  /* 0x00000003020fe211 */ /* 0x002fe200078ec0ff */
[----:B------:R-:W-:Y:S06]  /*0ad0*/  BAR.SYNC.DEFER_BLOCKING 0x0 ;  /* 0x0000000000007b1d */ /* 0x000fec0000010000 */
[----:B------:R-:W-:Y:S04]  /*0ae0*/  @!P6 LDS.U8 R2, [R15+0x20e] ;  /* 0x00020e000f02e984 */ /* 0x000fe80000000000 */
[----:B------:R-:W1:Y:S02]  /*0af0*/  @!P6 LDS.U8 R3, [R15+0x41e] ;  /* 0x00041e000f03e984 */ /* 0x000e640000000000 */
[----:B-1----:R-:W-:-:S02]  /*0b00*/  @!P6 IMAD.IADD R2, R2, 0x1, R3 ;  /* 0x000000010202e824 */ /* 0x002fc400078e0203 */
[----:B------:R-:W-:Y:S04]  /*0b10*/  @!P6 STS.U8 [R15+0x20e], R3 ;  /* 0x00020e030f00e388 */ /* 0x000fe80000000000 */
[----:B------:R-:W-:Y:S01]  /*0b20*/  @!P6 STS.U8 [R15+0x41e], R2 ;  /* 0x00041e020f00e388 */ /* 0x000fe20000000000 */
[----:B------:R-:W-:Y:S01]  /*0b30*/  BAR.SYNC.DEFER_BLOCKING 0x0 ;  /* 0x0000000000007b1d */ /* 0x000fe20000010000 */
[----:B------:R-:W-:-:S05]  /*0b40*/  ISETP.GT.U32.AND P6, PT, R19, 0x7f, PT ;  /* 0x0000007f1300780c */ /* 0x000fca0003fc4070 */
[----:B------:R-:W-:Y:S04]  /*0b50*/  @!P5 LDS.U8 R25, [R24+0xff] ;  /* 0x0000ff001819d984 */ /* 0x000fe80000000000 */
[----:B------:R-:W1:Y:S02]  /*0b60*/  @!P5 LDS.U8 R27, [R28+-0x1] ;  /* 0xffffff001c1bd984 */ /* 0x000e640000000000 */
[----:B-1----:R-:W-:Y:S02]  /*0b70*/  @!P5 IADD3 R25, PT, PT, R25, R27, RZ ;  /* 0x0000001b1919d210 */ /* 0x002fe40007ffe0ff */
[----:B------:R-:W-:Y:S04]  /*0b80*/  @!P5 STS.U8 [R24+0xff], R27 ;  /* 0x0000ff1b1800d388 */ /* 0x000fe80000000000 */
[----:B------:R-:W-:Y:S01]  /*0b90*/  @!P5 STS.U8 [R28+-0x1], R25 ;  /* 0xffffff191c00d388 */ /* 0x000fe20000000000 */
[----:B------:R-:W-:Y:S01]  /*0ba0*/  BAR.SYNC.DEFER_BLOCKING 0x0 ;  /* 0x0000000000007b1d */ /* 0x000fe20000010000 */
[----:B------:R-:W-:-:S05]  /*0bb0*/  ISETP.GT.U32.AND P5, PT, R19, 0x3f, PT ;  /* 0x0000003f1300780c */ /* 0x000fca0003fa4070 */
[----:B------:R-:W-:Y:S04]  /*0bc0*/  @!P4 LDS.U8 R29, [R23+-0x1] ;  /* 0xffffff00171dc984 */ /* 0x000fe80000000000 */
[----:B------:R-:W1:Y:S02]  /*0bd0*/  @!P4 LDS.U8 R2, [R21+-0x1] ;  /* 0xffffff001502c984 */ /* 0x000e640000000000 */
[----:B-1----:R-:W-:Y:S02]  /*0be0*/  @!P4 IMAD.IADD R29, R29, 0x1, R2 ;  /* 0x000000011d1dc824 */ /* 0x002fe400078e0202 */
[----:B------:R-:W-:Y:S04]  /*0bf0*/  @!P4 STS.U8 [R23+-0x1], R2 ;  /* 0xffffff021700c388 */ /* 0x000fe80000000000 */
[----:B------:R-:W-:Y:S01]  /*0c00*/  @!P4 STS.U8 [R21+-0x1], R29 ;  /* 0xffffff1d1500c388 */ /* 0x000fe20000000000 */
[----:B------:R-:W-:Y:S06]  /*0c10*/  BAR.SYNC.DEFER_BLOCKING 0x0 ;  /* 0x0000000000007b1d */ /* 0x000fec0000010000 */
[----:B------:R-:W-:Y:S04]  /*0c20*/  @!P3 LDS.U8 R3, [R26+-0x1] ;  /* 0xffffff001a03b984 */ /* 0x000fe80000000000 */
[----:B------:R-:W1:Y:S02]  /*0c30*/  @!P3 LDS.U8 R2, [R4+-0x1] ;  /* 0xffffff000402b984 */ /* 0x000e640000000000 */
[----:B-1----:R-:W-:-:S02]  /*0c40*/  @!P3 IMAD.IADD R3, R3, 0x1, R2 ;  /* 0x000000010303b824 */ /* 0x002fc400078e0202 */
        /* <DEDUP_REMOVED lines=11> */
[----:B-1----:R-:W-:-:S02]  /*0d00*/  @!P1 IADD3 R29, PT, PT, R29, R2, RZ ;  /* 0x000000021d1d9210 */ /* 0x002fc40007ffe0ff */
[----:B------:R-:W-:Y:S04]  /*0d10*/  @!P1 STS.U8 [R0+-0x1], R2 ;  /* 0xffffff0200009388 */ /* 0x000fe80000000000 */
[----:B------:R-:W-:Y:S01]  /*0d20*/  @!P1 STS.U8 [R10+-0x1], R29 ;  /* 0xffffff1d0a009388 */ /* 0x000fe20000000000 */
[----:B------:R-:W-:Y:S01]  /*0d30*/  BAR.SYNC.DEFER_BLOCKING 0x0 ;  /* 0x0000000000007b1d */ /* 0x000fe20000010000 */
[----:B------:R-:W-:-:S05]  /*0d40*/  ISETP.GT.U32.AND P1, PT, R19, 0x1ff, PT ;  /* 0x000001ff1300780c */ /* 0x000fca0003f24070 */
[----:B------:R-:W-:Y:S04]  /*0d50*/  @!P5 LDS.U8 R3, [R5+-0x1] ;  /* 0xffffff000503d984 */ /* 0x000fe80000000000 */
[----:B------:R-:W1:Y:S02]  /*0d60*/  @!P5 LDS.U8 R25, [R6+-0x1] ;  /* 0xffffff000619d984 */ /* 0x000e640000000000 */
[----:B-1----:R-:W-:Y:S02]  /*0d70*/  @!P5 IMAD.IADD R27, R3, 0x1, R25 ;  /* 0x00000001031bd824 */ /* 0x002fe400078e0219 */
[----:B------:R1:W-:Y:S04]  /*0d80*/  @!P5 STS.U8 [R5+-0x1], R25 ;  /* 0xffffff190500d388 */ /* 0x0003e80000000000 */
[----:B------:R-:W-:Y:S01]  /*0d90*/  @!P5 STS.U8 [R6+-0x1], R27 ;  /* 0xffffff1b0600d388 */ /* 0x000fe20000000000 */
[----:B------:R-:W-:Y:S01]  /*0da0*/  BAR.SYNC.DEFER_BLOCKING 0x0 ;  /* 0x0000000000007b1d */ /* 0x000fe20000010000 */
[----:B-1----:R-:W-:-:S05]  /*0db0*/  @!P0 IMAD.SHL.U32 R25, R19, 0x4, RZ ;  /* 0x0000000413198824 */ /* 0x002fca00078e00ff */
[----:B------:R-:W-:Y:S01]  /*0dc0*/  @!P0 LEA.HI R25, R25, R25, RZ, 0x1b ;  /* 0x0000001919198211 */ /* 0x000fe200078fd8ff */
[----:B------:R-:W-:Y:S04]  /*0dd0*/  @!P6 LDS.U8 R2, [R9+-0x1] ;  /* 0xffffff000902e984 */ /* 0x000fe80000000000 */
[----:B------:R-:W1:Y:S02]  /*0de0*/  @!P6 LDS.U8 R3, [R8+-0x1] ;  /* 0xffffff000803e984 */ /* 0x000e640000000000 */
[----:B-1----:R-:W-:Y:S02]  /*0df0*/  @!P6 IMAD.IADD R29, R2, 0x1, R3 ;  /* 0x00000001021de824 */ /* 0x002fe400078e0203 */
[----:B------:R-:W-:Y:S01]  /*0e00*/  @!P6 STS.U8 [R9+-0x1], R3 ;  /* 0xffffff030900e388 */ /* 0x000fe20000000000 */
[----:B------:R-:W-:-:S03]  /*0e10*/  @!P0 IADD3 R2, PT, PT, R15, R25, RZ ;  /* 0x000000190f028210 */ /* 0x000fc60007ffe0ff */
[----:B------:R-:W-:Y:S01]  /*0e20*/  @!P6 STS.U8 [R8+-0x1], R29 ;  /* 0xffffff1d0800e388 */ /* 0x000fe20000000000 */
[----:B------:R-:W-:Y:S06]  /*0e30*/  BAR.SYNC.DEFER_BLOCKING 0x0 ;  /* 0x0000000000007b1d */ /* 0x000fec0000010000 */
[----:B------:R-:W1:Y:S04]  /*0e40*/  @!P0 LDS.U8 R27, [R11+-0x1] ;  /* 0xffffff000b1b8984 */ /* 0x000e680000000000 */
[----:B------:R-:W2:Y:S04]  /*0e50*/  @!P0 LDS.U8 R25, [R2+0x1] ;  /* 0x0000010002198984 */ /* 0x000ea80000000000 */
[----:B-1----:R1:W-:Y:S01]  /*0e60*/  @!P0 STS.U8 [R2+0x1], R27 ;  /* 0x0000011b02008388 */ /* 0x0023e20000000000 */
[----:B--2---:R-:W-:-:S05]  /*0e70*/  @!P0 IMAD.IADD R25, R25, 0x1, R27 ;  /* 0x0000000119198824 */ /* 0x004fca00078e021b */
[----:B------:R1:W-:Y:S01]  /*0e80*/  @!P0 STS.U8 [R11+-0x1], R25 ;  /* 0xffffff190b008388 */ /* 0x0003e20000000000 */
[----:B------:R-:W-:Y:S06]  /*0e90*/  BAR.SYNC.DEFER_BLOCKING 0x0 ;  /* 0x0000000000007b1d */ /* 0x000fec0000010000 */
[----:B------:R-:W-:Y:S05]  /*0ea0*/  @P1 BRA `(.L_x_59) ;  /* 0x0000000000281947 */ /* 0x000fea0003800000 */
[----:B-1----:R-:W-:-:S05]  /*0eb0*/  IMAD.SHL.U32 R2, R19, 0x2, RZ ;  /* 0x0000000213027824 */ /* 0x002fca00078e00ff */
[-C--:B------:R-:W-:Y:S02]  /*0ec0*/  LEA.HI R3, R19, R2.reuse, RZ, 0x1c ;  /* 0x0000000213037211 */ /* 0x080fe400078fe0ff */
[----:B------:R-:W-:-:S03]  /*0ed0*/  LEA.HI R25, R2, R2, RZ, 0x1b ;  /* 0x0000000202197211 */ /* 0x000fc600078fd8ff */
[C---:B------:R-:W-:Y:S01]  /*0ee0*/  IMAD.IADD R2, R15.reuse, 0x1, R3 ;  /* 0x000000010f027824 */ /* 0x040fe200078e0203 */
[----:B------:R-:W-:-:S04]  /*0ef0*/  IADD3 R27, PT, PT, R15, R25, RZ ;  /* 0x000000190f1b7210 */ /* 0x000fc80007ffe0ff */
[----:B------:R-:W-:Y:S04]  /*0f00*/  LDS.U8 R3, [R2] ;  /* 0x0000000002037984 */ /* 0x000fe80000000000 */
[----:B------:R-:W1:Y:S02]  /*0f10*/  LDS.U8 R25, [R27+0x1] ;  /* 0x000001001b197984 */ /* 0x000e640000000000 */
[----:B-1----:R-:W-:Y:S02]  /*0f20*/  IMAD.IADD R3, R3, 0x1, R25 ;  /* 0x0000000103037824 */ /* 0x002fe400078e0219 */
[----:B------:R2:W-:Y:S04]  /*0f30*/  STS.U8 [R2], R25 ;  /* 0x0000001902007388 */ /* 0x0005e80000000000 */
[----:B------:R2:W-:Y:S02]  /*0f40*/  STS.U8 [R27+0x1], R3 ;  /* 0x000001031b007388 */ /* 0x0005e40000000000 */
.L_x_59:
[----:B------:R-:W-:Y:S05]  /*0f50*/  BSYNC.RECONVERGENT B0 ;  /* 0x0000000000007941 */ /* 0x000fea0003800200 */
.L_x_58:
[----:B------:R-:W-:Y:S01]  /*0f60*/  BAR.SYNC.DEFER_BLOCKING 0x0 ;  /* 0x0000000000007b1d */ /* 0x000fe20000010000 */
[----:B-12---:R-:W-:Y:S02]  /*0f70*/  IADD3 R2, P0, PT, R14, UR18, RZ ;  /* 0x000000120e027c10 */ /* 0x006fe4000ff1e0ff */
[C---:B0-----:R-:W-:Y:S02]  /*0f80*/  LEA R14, P2, R17.reuse, R14, 0xa ;  /* 0x0000000e110e7211 */ /* 0x041fe400078450ff */
[----:B------:R-:W-:Y:S02]  /*0f90*/  IADD3.X R3, PT, PT, R20, UR19, RZ, P0, !PT ;  /* 0x0000001314037c10 */ /* 0x000fe400087fe4ff */
[C---:B------:R-:W-:Y:S02]  /*0fa0*/  IADD3 R18, P0, PT, R17.reuse, R18, RZ ;  /* 0x0000001211127210 */ /* 0x040fe40007f1e0ff */
[----:B------:R-:W-:-:S03]  /*0fb0*/  LEA.HI.X R20, R17, R20, RZ, 0xa, P2 ;  /* 0x0000001411147211 */ /* 0x000fc600010f54ff */
[----:B------:R-:W-:Y:S01]  /*0fc0*/  IMAD.X R16, RZ, RZ, R16, P0 ;  /* 0x000000ffff107224 */ /* 0x000fe200000e0610 */
[----:B------:R-:W-:-:S04]  /*0fd0*/  ISETP.GE.U32.AND P0, PT, R18, UR16, PT ;  /* 0x0000001012007c0c */ /* 0x000fc8000bf06070 */
[----:B------:R-:W-:Y:S01]  /*0fe0*/  ISETP.GE.AND.EX P0, PT, R16, UR17, PT, P0 ;  /* 0x0000001110007c0c */ /* 0x000fe2000bf06300 */
[----:B------:R-:W0:Y:S04]  /*0ff0*/  LDS.U8 R25, [R12] ;  /* 0x000000000c197984 */ /* 0x000e280000000000 */
[----:B------:R-:W1:Y:S04]  /*1000*/  LDS.U8 R27, [R13+0x200] ;  /* 0x000200000d1b7984 */ /* 0x000e680000000000 */
[----:B0-----:R2:W-:Y:S04]  /*1010*/  STG.E.U8 desc[UR10][R2.64], R25 ;  /* 0x0000001902007986 */ /* 0x0015e8000c10110a */
[----:B-1----:R2:W-:Y:S01]  /*1020*/  STG.E.U8 desc[UR10][R2.64+0x200], R27 ;  /* 0x0002001b02007986 */ /* 0x0025e2000c10110a */
[----:B------:R-:W-:Y:S05]  /*1030*/  @!P0 BRA `(.L_x_60) ;  /* 0xfffffff400688947 */ /* 0x000fea000383ffff */
[----:B------:R-:W-:Y:S05]  /*1040*/  EXIT ;  /* 0x000000000000794d */ /* 0x000fea0003800000 */
.L_x_61:
        /* <DEDUP_REMOVED lines=11> */
.L_x_174:


//--------------------- .text._Z4scanIcLi1024EEvlPT_PKS0_ --------------------------
	.section	.text._Z4scanIcLi1024EEvlPT_PKS0_,"ax",@progbits
	.align	128
        .global         _Z4scanIcLi1024EEvlPT_PKS0_
        .type           _Z4scanIcLi1024EEvlPT_PKS0_,@function
        .size           _Z4scanIcLi1024EEvlPT_PKS0_,(.L_x_175 - _Z4scanIcLi1024EEvlPT_PKS0_)
        .other          _Z4scanIcLi1024EEvlPT_PKS0_,@"STO_CUDA_ENTRY STV_DEFAULT"
_Z4scanIcLi1024EEvlPT_PKS0_:
.text._Z4scanIcLi1024EEvlPT_PKS0_:
        /* <DEDUP_REMOVED lines=14> */
[----:B------:R-:W0:Y:S01]  /*00e0*/  LDCU.128 UR12, c[0x0][0x380] ;  /* 0x00007000ff0c77ac */ /* 0x000e220008000c00 */
[----:B-1----:R-:W-:Y:S01]  /*00f0*/  ULEA UR4, UR5, UR4, 0x18 ;  /* 0x0000000405047291 */ /* 0x002fe2000f8ec0ff */
[C---:B0-----:R-:W-:Y:S01]  /*0100*/  LEA R3, R19.reuse, 0x2, 0x2 ;  /* 0x0000000213037811 */ /* 0x041fe200078e10ff */
[----:B------:R-:W-:-:S04]  /*0110*/  IMAD.SHL.U32 R5, R19, 0x8, RZ ;  /* 0x0000000813057824 */ /* 0x000fc800078e00ff */
[C---:B------:R-:W-:Y:S01]  /*0120*/  LEA R0, R19.reuse, UR4, 0x2 ;  /* 0x0000000413007c11 */ /* 0x040fe2000f8e10ff */
[C---:B------:R-:W-:Y:S01]  /*0130*/  IMAD.SHL.U32 R6, R19.reuse, 0x10, RZ ;  /* 0x0000001013067824 */ /* 0x040fe200078e00ff */
[C---:B------:R-:W-:Y:S01]  /*0140*/  ISETP.GT.U32.AND P1, PT, R19.reuse, 0x1ff, PT ;  /* 0x000001ff1300780c */ /* 0x040fe20003f24070 */
[----:B------:R-:W-:Y:S02]  /*0150*/  IMAD.SHL.U32 R7, R19, 0x20, RZ ;  /* 0x0000002013077824 */ /* 0x000fe400078e00ff */
[----:B------:R-:W-:Y:S02]  /*0160*/  IMAD.IADD R4, R3, 0x1, R0 ;  /* 0x0000000103047824 */ /* 0x000fe400078e0200 */
[C---:B------:R-:W-:Y:S02]  /*0170*/  IMAD.SHL.U32 R2, R19.reuse, 0x40, RZ ;  /* 0x0000004013027824 */ /* 0x040fe400078e00ff */
[----:B------:R-:W-:Y:S01]  /*0180*/  IMAD.SHL.U32 R16, R19, 0x80, RZ ;  /* 0x0000008013107824 */ /* 0x000fe200078e00ff */
[----:B------:R-:W-:Y:S01]  /*0190*/  IADD3 R5, PT, PT, R5, 0x2, R4 ;  /* 0x0000000205057810 */ /* 0x000fe20007ffe004 */
[----:B------:R-:W-:-:S02]  /*01a0*/  IMAD.SHL.U32 R15, R19, 0x100, RZ ;  /* 0x00000100130f7824 */ /* 0x000fc400078e00ff */
[----:B------:R-:W-:Y:S01]  /*01b0*/  IMAD.SHL.U32 R14, R19, 0x2, RZ ;  /* 0x00000002130e7824 */ /* 0x000fe200078e00ff */
[----:B------:R-:W-:Y:S02]  /*01c0*/  IADD3 R6, PT, PT, R6, 0x4, R5 ;  /* 0x0000000406067810 */ /* 0x000fe40007ffe005 */
[----:B------:R-:W-:Y:S02]  /*01d0*/  LOP3.LUT R3, R16, 0xffffffc0, RZ, 0x3c, !PT ;  /* 0xffffffc010037812 */ /* 0x000fe400078e3cff */
[----:B------:R-:W-:Y:S02]  /*01e0*/  IADD3 R7, PT, PT, R7, 0x8, R6 ;  /* 0x0000000807077810 */ /* 0x000fe40007ffe006 */
[----:B------:R-:W-:Y:S02]  /*01f0*/  LEA R13, P0, R9, R14, 0xa ;  /* 0x0000000e090d7211 */ /* 0x000fe400078050ff */
[----:B------:R-:W-:Y:S02]  /*0200*/  IADD3 R11, PT, PT, R2, 0x10, R7 ;  /* 0x00000010020b7810 */ /* 0x000fe40007ffe007 */
[----:B------:R-:W-:-:S02]  /*0210*/  LOP3.LUT R2, R15, 0xffffff80, RZ, 0x3c, !PT ;  /* 0xffffff800f027812 */ /* 0x000fc400078e3cff */
[----:B------:R-:W-:Y:S02]  /*0220*/  IADD3 R12, PT, PT, R16, 0x20, R11 ;  /* 0x00000020100c7810 */ /* 0x000fe40007ffe00b */
[----:B------:R-:W-:Y:S02]  /*0230*/  LEA.HI.X R17, R9, RZ, R10, 0xa, P0 ;  /* 0x000000ff09117211 */ /* 0x000fe400000f540a */
[----:B------:R-:W-:-:S05]  /*0240*/  IADD3 R15, PT, PT, R15, 0x40, R12 ;  /* 0x000000400f0f7810 */ /* 0x000fca0007ffe00c */
[----:B------:R-:W-:-:S04]  /*0250*/  IMAD.IADD R16, R15, 0x1, R2 ;  /* 0x000000010f107824 */ /* 0x000fc800078e0202 */
[----:B--234-:R-:W-:-:S07]  /*0260*/  IMAD.IADD R18, R3, 0x1, R16 ;  /* 0x0000000103127824 */ /* 0x01cfce00078e0210 */
.L_x_62:
[----:B0-----:R-:W-:-:S04]  /*0270*/  IADD3 R2, P0, PT, R13, UR6, RZ ;  /* 0x000000060d027c10 */ /* 0x001fc8000ff1e0ff */
        /* <DEDUP_REMOVED lines=8> */
[----:B------:R-:W-:Y:S01]  /*0300*/  ISETP.NE.AND P6, PT, R19, RZ, PT ;  /* 0x000000ff1300720c */ /* 0x000fe20003fc5270 */
[----:B--2---:R-:W-:Y:S04]  /*0310*/  STS.U8 [R14+UR4], R21 ;  /* 0x000000150e007988 */ /* 0x004fe80008000004 */
[----:B---3--:R-:W-:Y:S01]  /*0320*/  STS.U8 [R14+UR4+0x1], R23 ;  /* 0x000001170e007988 */ /* 0x008fe20008000004 */
[----:B------:R-:W-:Y:S06]  /*0330*/  BAR.SYNC.DEFER_BLOCKING 0x0 ;  /* 0x0000000000007b1d */ /* 0x000fec0000010000 */
[----:B------:R-:W-:Y:S04]  /*0340*/  @!P1 LDS.U8 R20, [R14+UR4] ;  /* 0x000000040e149984 */ /* 0x000fe80008000000 */
[----:B------:R-:W0:Y:S02]  /*0350*/  @!P1 LDS.U8 R25, [R14+UR4+0x1] ;  /* 0x000001040e199984 */ /* 0x000e240008000000 */
[----:B0-----:R-:W-:-:S05]  /*0360*/  @!P1 IMAD.IADD R25, R20, 0x1, R25 ;  /* 0x0000000114199824 */ /* 0x001fca00078e0219 */
[----:B------:R-:W-:Y:S01]  /*0370*/  @!P1 STS.U8 [R14+UR4+0x1], R25 ;  /* 0x000001190e009988 */ /* 0x000fe20008000004 */
[----:B------:R-:W-:Y:S01]  /*0380*/  BAR.SYNC.DEFER_BLOCKING 0x0 ;  /* 0x0000000000007b1d */ /* 0x000fe20000010000 */
[----:B------:R-:W-:-:S05]  /*0390*/  ISETP.GT.U32.AND P1, PT, R19, 0x1f, PT ;  /* 0x0000001f1300780c */ /* 0x000fca0003f24070 */
[----:B------:R-:W-:Y:S04]  /*03a0*/  @!P0 LDS.U8 R20, [R0+0x1] ;  /* 0x0000010000148984 */ /* 0x000fe80000000000 */
[----:B------:R-:W0:Y:S02]  /*03b0*/  @!P0 LDS.U8 R3, [R0+0x3] ;  /* 0x0000030000038984 */ /* 0x000e240000000000 */
[----:B0-----:R-:W-:-:S05]  /*03c0*/  @!P0 IMAD.IADD R3, R20, 0x1, R3 ;  /* 0x0000000114038824 */ /* 0x001fca00078e0203 */
[----:B------:R-:W-:Y:S01]  /*03d0*/  @!P0 STS.U8 [R0+0x3], R3 ;  /* 0x0000030300008388 */ /* 0x000fe20000000000 */
[----:B------:R-:W-:Y:S06]  /*03e0*/  BAR.SYNC.DEFER_BLOCKING 0x0 ;  /* 0x0000000000007b1d */ /* 0x000fec0000010000 */
[----:B------:R-:W-:Y:S04]  /*03f0*/  @!P3 LDS.U8 R2, [R4+0x1] ;  /* 0x000001000402b984 */ /* 0x000fe80000000000 */
[----:B------:R-:W0:Y:S02]  /*0400*/  @!P3 LDS.U8 R21, [R4+0x5] ;  /* 0x000005000415b984 */ /* 0x000e240000000000 */
[----:B0-----:R-:W-:-:S05]  /*0410*/  @!P3 IMAD.IADD R21, R2, 0x1, R21 ;  /* 0x000000010215b824 */ /* 0x001fca00078e0215 */
[----:B------:R-:W-:Y:S01]  /*0420*/  @!P3 STS.U8 [R4+0x5], R21 ;  /* 0x000005150400b388 */ /* 0x000fe20000000000 */
[----:B------:R-:W-:Y:S01]  /*0430*/  BAR.SYNC.DEFER_BLOCKING 0x0 ;  /* 0x0000000000007b1d */ /* 0x000fe20000010000 */
[----:B------:R-:W-:-:S05]  /*0440*/  ISETP.GT.U32.AND P3, PT, R19, 0x7, PT ;  /* 0x000000071300780c */ /* 0x000fca0003f64070 */
[----:B------:R-:W-:Y:S04]  /*0450*/  @!P2 LDS.U8 R2, [R5+0x3] ;  /* 0x000003000502a984 */ /* 0x000fe80000000000 */
[----:B------:R-:W0:Y:S02]  /*0460*/  @!P2 LDS.U8 R23, [R5+0xb] ;  /* 0x00000b000517a984 */ /* 0x000e240000000000 */
[----:B0-----:R-:W-:Y:S02]  /*0470*/  @!P2 IMAD.IADD R2, R2, 0x1, R23 ;  /* 0x000000010202a824 */ /* 0x001fe400078e0217 */
[----:B------:R-:W0:Y:S03]  /*0480*/  @!P6 S2R R23, SR_CgaCtaId ;  /* 0x000000000017e919 */ /* 0x000e260000008800 */
[----:B------:R-:W-:Y:S01]  /*0490*/  @!P2 STS.U8 [R5+0xb], R2 ;  /* 0x00000b020500a388 */ /* 0x000fe20000000000 */
[----:B------:R-:W-:Y:S01]  /*04a0*/  BAR.SYNC.DEFER_BLOCKING 0x0 ;  /* 0x0000000000007b1d */ /* 0x000fe20000010000 */
[----:B------:R-:W-:-:S05]  /*04b0*/  ISETP.GT.U32.AND P2, PT, R19, 0xf, PT ;  /* 0x0000000f1300780c */ /* 0x000fca0003f44070 */
[----:B------:R-:W-:Y:S04]  /*04c0*/  @!P1 LDS.U8 R3, [R6+0x7] ;  /* 0x0000070006039984 */ /* 0x000fe80000000000 */
[----:B------:R-:W1:Y:S02]  /*04d0*/  @!P1 LDS.U8 R20, [R6+0x17] ;  /* 0x0000170006149984 */ /* 0x000e640000000000 */
[----:B-1----:R-:W-:-:S05]  /*04e0*/  @!P1 IMAD.IADD R3, R3, 0x1, R20 ;  /* 0x0000000103039824 */ /* 0x002fca00078e0214 */
[----:B------:R-:W-:Y:S01]  /*04f0*/  @!P1 STS.U8 [R6+0x17], R3 ;  /* 0x0000170306009388 */ /* 0x000fe20000000000 */
[----:B------:R-:W-:Y:S06]  /*0500*/  BAR.SYNC.DEFER_BLOCKING 0x0 ;  /* 0x0000000000007b1d */ /* 0x000fec0000010000 */
        /* <DEDUP_REMOVED lines=8> */
[----:B------:R1:W-:Y:S01]  /*0590*/  @!P3 STS.U8 [R11+0x5f], R2 ;  /* 0x00005f020b00b388 */ /* 0x0003e20000000000 */
[----:B------:R-:W-:Y:S01]  /*05a0*/  BAR.SYNC.DEFER_BLOCKING 0x0 ;  /* 0x0000000000007b1d */ /* 0x000fe20000010000 */
[----:B-1----:R-:W-:-:S04]  /*05b0*/  @!P6 MOV R2, 0x400 ;  /* 0x000004000002e802 */ /* 0x002fc80000000f00 */
[----:B0-----:R-:W-:Y:S01]  /*05c0*/  @!P6 LEA R23, R23, R2, 0x18 ;  /* 0x000000021717e211 */ /* 0x001fe200078ec0ff */
[----:B------:R-:W-:Y:S04]  /*05d0*/  @!P4 LDS.U8 R3, [R12+0x3f] ;  /* 0x00003f000c03c984 */ /* 0x000fe80000000000 */
[----:B------:R-:W0:Y:S02]  /*05e0*/  @!P4 LDS.U8 R22, [R12+0xbf] ;  /* 0x0000bf000c16c984 */ /* 0x000e240000000000 */
[----:B0-----:R-:W-:Y:S02]  /*05f0*/  @!P4 IMAD.IADD R3, R3, 0x1, R22 ;  /* 0x000000010303c824 */ /* 0x001fe400078e0216 */
[----:B------:R-:W0:Y:S03]  /*0600*/  @!P6 S2R R22, SR_CgaCtaId ;  /* 0x000000000016e919 */ /* 0x000e260000008800 */
[----:B------:R-:W-:Y:S01]  /*0610*/  @!P4 STS.U8 [R12+0xbf], R3 ;  /* 0x0000bf030c00c388 */ /* 0x000fe20000000000 */
[----:B------:R-:W-:Y:S06]  /*0620*/  BAR.SYNC.DEFER_BLOCKING 0x0 ;  /* 0x0000000000007b1d */ /* 0x000fec0000010000 */
[----:B------:R-:W-:Y:S04]  /*0630*/  @!P5 LDS.U8 R20, [R15+0x7f] ;  /* 0x00007f000f14d984 */ /* 0x000fe80000000000 */
[----:B------:R-:W1:Y:S02]  /*0640*/  @!P5 LDS.U8 R21, [R15+0x17f] ;  /* 0x00017f000f15d984 */ /* 0x000e640000000000 */
[----:B-1----:R-:W-:Y:S01]  /*0650*/  @!P5 IMAD.IADD R20, R20, 0x1, R21 ;  /* 0x000000011414d824 */ /* 0x002fe200078e0215 */
[----:B------:R-:W-:-:S04]  /*0660*/  @!P6 MOV R21, 0x400 ;  /* 0x000004000015e802 */ /* 0x000fc80000000f00 */
[----:B------:R-:W-:Y:S01]  /*0670*/  @!P5 STS.U8 [R15+0x17f], R20 ;  /* 0x00017f140f00d388 */ /* 0x000fe20000000000 */
        /* <DEDUP_REMOVED lines=11> */
[----:B------:R-:W-:Y:S04]  /*0730*/  @!P5 LDS.U8 R21, [R15+0x7f] ;  /* 0x00007f000f15d984 */ /* 0x000fe80000000000 */
[----:B------:R-:W0:Y:S02]  /*0740*/  @!P5 LDS.U8 R20, [R15+0x17f] ;  /* 0x00017f000f14d984 */ /* 0x000e240000000000 */
[----:B0-----:R-:W-:Y:S02]  /*0750*/  @!P5 IMAD.IADD R22, R21, 0x1, R20 ;  /* 0x000000011516d824 */ /* 0x001fe400078e0214 */
[----:B------:R0:W-:Y:S04]  /*0760*/  @!P5 STS.U8 [R15+0x7f], R20 ;  /* 0x00007f140f00d388 */ /* 0x0001e80000000000 */
[----:B------:R1:W-:Y:S01]  /*0770*/  @!P5 STS.U8 [R15+0x17f], R22 ;  /* 0x00017f160f00d388 */ /* 0x0003e20000000000 */
[----:B------:R-:W-:Y:S01]  /*0780*/  BAR.SYNC.DEFER_BLOCKING 0x0 ;  /* 0x0000000000007b1d */ /* 0x000fe20000010000 */
[C---:B------:R-:W-:Y:S01]  /*0790*/  ISETP.GT.U32.AND P5, PT, R19.reuse, 0x3f, PT ;  /* 0x0000003f1300780c */ /* 0x040fe20003fa4070 */
[----:B0-----:R-:W-:-:S05]  /*07a0*/  IMAD.SHL.U32 R20, R19, 0x40, RZ ;  /* 0x0000004013147824 */ /* 0x001fca00078e00ff */
[----:B------:R-:W-:-:S05]  /*07b0*/  LOP3.LUT R25, R20, 0xffffffe0, RZ, 0x3c, !PT ;  /* 0xffffffe014197812 */ /* 0x000fca00078e3cff */
[----:B-1----:R-:W-:Y:S01]  /*07c0*/  IMAD.IADD R22, R25, 0x1, R18 ;  /* 0x0000000119167824 */ /* 0x002fe200078e0212 */
[----:B------:R-:W-:Y:S04]  /*07d0*/  @!P4 LDS.U8 R21, [R16+0x7f] ;  /* 0x00007f001015c984 */ /* 0x000fe80000000000 */
[----:B------:R-:W0:Y:S02]  /*07e0*/  @!P4 LDS.U8 R23, [R12+0xbf] ;  /* 0x0000bf000c17c984 */ /* 0x000e240000000000 */
[----:B0-----:R-:W-:Y:S02]  /*07f0*/  @!P4 IMAD.IADD R21, R21, 0x1, R23 ;  /* 0x000000011515c824 */ /* 0x001fe400078e0217 */
[----:B------:R0:W-:Y:S04]  /*0800*/  @!P4 STS.U8 [R16+0x7f], R23 ;  /* 0x00007f171000c388 */ /* 0x0001e80000000000 */
[----:B------:R-:W-:Y:S01]  /*0810*/  @!P4 STS.U8 [R12+0xbf], R21 ;  /* 0x0000bf150c00c388 */ /* 0x000fe20000000000 */
[----:B------:R-:W-:Y:S01]  /*0820*/  BAR.SYNC.DEFER_BLOCKING 0x0 ;  /* 0x0000000000007b1d */ /* 0x000fe20000010000 */
[----:B0-----:R-:W-:-:S05]  /*0830*/  IMAD.SHL.U32 R23, R19, 0x20, RZ ;  /* 0x0000002013177824 */ /* 0x001fca00078e00ff */
[----:B------:R-:W-:-:S05]  /*0840*/  LOP3.LUT R23, R23, 0xfffffff0, RZ, 0x3c, !PT ;  /* 0xfffffff017177812 */ /* 0x000fca00078e3cff */
[----:B------:R-:W-:Y:S02]  /*0850*/  IMAD.IADD R24, R23, 0x1, R22 ;  /* 0x0000000117187824 */ /* 0x000fe400078e0216 */
[----:B------:R-:W-:-:S05]  /*0860*/  IMAD.SHL.U32 R23, R19, 0x10, RZ ;  /* 0x0000001013177824 */ /* 0x000fca00078e00ff */
[----:B------:R-:W-:Y:S01]  /*0870*/  LOP3.LUT R25, R23, 0xfffffff8, RZ, 0x3c, !PT ;  /* 0xfffffff817197812 */ /* 0x000fe200078e3cff */
[----:B------:R-:W-:Y:S04]  /*0880*/  @!P3 LDS.U8 R2, [R18+0x7f] ;  /* 0x00007f001202b984 */ /* 0x000fe80000000000 */
[----:B------:R-:W-:Y:S01]  /*0890*/  IMAD.IADD R28, R25, 0x1, R24 ;  /* 0x00000001191c7824 */ /* 0x000fe200078e0218 */
[----:B------:R-:W0:Y:S02]  /*08a0*/  @!P3 LDS.U8 R3, [R11+0x5f] ;  /* 0x00005f000b03b984 */ /* 0x000e240000000000 */
[----:B0-----:R-:W-:Y:S02]  /*08b0*/  @!P3 IMAD.IADD R2, R2, 0x1, R3 ;  /* 0x000000010202b824 */ /* 0x001fe400078e0203 */
[----:B------:R-:W-:Y:S04]  /*08c0*/  @!P3 STS.U8 [R18+0x7f], R3 ;  /* 0x00007f031200b388 */ /* 0x000fe80000000000 */
[----:B------:R-:W-:Y:S01]  /*08d0*/  @!P3 STS.U8 [R11+0x5f], R2 ;  /* 0x00005f020b00b388 */ /* 0x000fe20000000000 */
[----:B------:R-:W-:Y:S06]  /*08e0*/  BAR.SYNC.DEFER_BLOCKING 0x0 ;  /* 0x0000000000007b1d */ /* 0x000fec0000010000 */
[----:B------:R-:W-:Y:S04]  /*08f0*/  @!P2 LDS.U8 R20, [R22+0x7f] ;  /* 0x00007f001614a984 */ /* 0x000fe80000000000 */
[----:B------:R-:W0:Y:S02]  /*0900*/  @!P2 LDS.U8 R21, [R7+0x2f] ;  /* 0x00002f000715a984 */ /* 0x000e240000000000 */
[----:B0-----:R-:W-:-:S02]  /*0910*/  @!P2 IMAD.IADD R20, R20, 0x1, R21 ;  /* 0x000000011414a824 */ /* 0x001fc400078e0215 */
[----:B------:R-:W-:Y:S04]  /*0920*/  @!P2 STS.U8 [R22+0x7f], R21 ;  /* 0x00007f151600a388 */ /* 0x000fe80000000000 */
[----:B------:R0:W-:Y:S01]  /*0930*/  @!P2 STS.U8 [R7+0x2f], R20 ;  /* 0x00002f140700a388 */ /* 0x0001e20000000000 */
[----:B------:R-:W-:Y:S01]  /*0940*/  BAR.SYNC.DEFER_BLOCKING 0x0 ;  /* 0x0000000000007b1d */ /* 0x000fe20000010000 */
[----:B0-----:R-:W-:-:S05]  /*0950*/  IMAD.SHL.U32 R20, R19, 0x8, RZ ;  /* 0x0000000813147824 */ /* 0x001fca00078e00ff */
[----:B------:R-:W-:-:S05]  /*0960*/  LOP3.LUT R25, R20, 0xfffffffc, RZ, 0x3c, !PT ;  /* 0xfffffffc14197812 */ /* 0x000fca00078e3cff */
[----:B------:R-:W-:Y:S01]  /*0970*/  IMAD.IADD R25, R25, 0x1, R28 ;  /* 0x0000000119197824 */ /* 0x000fe200078e021c */
[----:B------:R-:W-:Y:S04]  /*0980*/  @!P1 LDS.U8 R2, [R24+0x7f] ;  /* 0x00007f0018029984 */ /* 0x000fe80000000000 */
[----:B------:R-:W0:Y:S02]  /*0990*/  @!P1 LDS.U8 R3, [R6+0x17] ;  /* 0x0000170006039984 */ /* 0x000e240000000000 */
[----:B0-----:R-:W-:Y:S02]  /*09a0*/  @!P1 IMAD.IADD R23, R2, 0x1, R3 ;  /* 0x0000000102179824 */ /* 0x001fe400078e0203 */
[----:B------:R-:W-:Y:S04]  /*09b0*/  @!P1 STS.U8 [R24+0x7f], R3 ;  /* 0x00007f0318009388 */ /* 0x000fe80000000000 */
[----:B------:R0:W-:Y:S01]  /*09c0*/  @!P1 STS.U8 [R6+0x17], R23 ;  /* 0x0000171706009388 */ /* 0x0001e20000000000 */
[----:B------:R-:W-:Y:S01]  /*09d0*/  BAR.SYNC.DEFER_BLOCKING 0x0 ;  /* 0x0000000000007b1d */ /* 0x000fe20000010000 */
[C---:B------:R-:W-:Y:S01]  /*09e0*/  ISETP.GT.U32.AND P1, PT, R19.reuse, 0x1ff, PT ;  /* 0x000001ff1300780c */ /* 0x040fe20003f24070 */
[----:B0-----:R-:W-:-:S05]  /*09f0*/  IMAD.SHL.U32 R23, R19, 0x4, RZ ;  /* 0x0000000413177824 */ /* 0x001fca00078e00ff */
[C---:B------:R-:W-:Y:S02]  /*0a00*/  @!P0 LOP3.LUT R22, R23.reuse, 0xfffffffe, RZ, 0x3c, !PT ;  /* 0xfffffffe17168812 */ /* 0x040fe400078e3cff */
[----:B------:R-:W-:-:S03]  /*0a10*/  IADD3 R27, PT, PT, -R23, 0x6, R4 ;  /* 0x00000006171b7810 */ /* 0x000fc60007ffe104 */
[----:B------:R-:W-:Y:S01]  /*0a20*/  @!P0 IMAD.IADD R26, R22, 0x1, R25 ;  /* 0x00000001161a8824 */ /* 0x000fe200078e0219 */
[----:B------:R-:W-:Y:S04]  /*0a30*/  @!P5 LDS.U8 R2, [R28+0x7f] ;  /* 0x00007f001c02d984 */ /* 0x000fe80000000000 */
        /* <DEDUP_REMOVED lines=9> */
[----:B------:R-:W-:Y:S01]  /*0ad0*/  @!P6 STS.U8 [R4+0x5], R3 ;  /* 0x000005030400e388 */ /* 0x000fe20000000000 */
[----:B------:R-:W-:Y:S06]  /*0ae0*/  BAR.SYNC.DEFER_BLOCKING 0x0 ;  /* 0x0000000000007b1d */ /* 0x000fec0000010000 */
[----:B------:R-:W-:Y:S04]  /*0af0*/  @!P0 LDS.U8 R2, [R26+0x7f] ;  /* 0x00007f001a028984 */ /* 0x000fe80000000000 */
[----:B------:R-:W0:Y:S02]  /*0b00*/  @!P0 LDS.U8 R21, [R27+-0x5] ;  /* 0xfffffb001b158984 */ /* 0x000e240000000000 */
[----:B0-----:R-:W-:-:S02]  /*0b10*/  @!P0 IMAD.IADD R22, R2, 0x1, R21 ;  /* 0x0000000102168824 */ /* 0x001fc400078e0215 */
[----:B------:R-:W-:Y:S04]  /*0b20*/  @!P0 STS.U8 [R26+0x7f], R21 ;  /* 0x00007f151a008388 */ /* 0x000fe80000000000 */
[----:B------:R-:W-:Y:S01]  /*0b30*/  @!P0 STS.U8 [R27+-0x5], R22 ;  /* 0xfffffb161b008388 */ /* 0x000fe20000000000 */
[----:B------:R-:W-:Y:S01]  /*0b40*/  BAR.SYNC.DEFER_BLOCKING 0x0 ;  /* 0x0000000000007b1d */ /* 0x000fe20000010000 */
[----:B------:R-:W-:Y:S02]  /*0b50*/  IADD3.X R2, P0, PT, R13, UR14, RZ, PT, !PT ;  /* 0x0000000e0d027c10 */ /* 0x000fe4000bf1e4ff */
[----:B------:R-:W-:Y:S02]  /*0b60*/  LEA R13, P2, R8, R13, 0xa ;  /* 0x0000000d080d7211 */ /* 0x000fe400078450ff */
[----:B------:R-:W-:-:S02]  /*0b70*/  IADD3.X R3, PT, PT, R17, UR15, RZ, P0, !PT ;  /* 0x0000000f11037c10 */ /* 0x000fc400087fe4ff */
[C---:B------:R-:W-:Y:S02]  /*0b80*/  IADD3 R9, P0, PT, R8.reuse, R9, RZ ;  /* 0x0000000908097210 */ /* 0x040fe40007f1e0ff */
[----:B------:R-:W-:-:S03]  /*0b90*/  LEA.HI.X R17, R8, R17, RZ, 0xa, P2 ;  /* 0x0000001108117211 */ /* 0x000fc600010f54ff */
[----:B------:R-:W-:Y:S01]  /*0ba0*/  IMAD.X R10, RZ, RZ, R10, P0 ;  /* 0x000000ffff0a7224 */ /* 0x000fe200000e060a */
[----:B------:R-:W-:-:S04]  /*0bb0*/  ISETP.GE.U32.AND P0, PT, R9, UR12, PT ;  /* 0x0000000c09007c0c */ /* 0x000fc8000bf06070 */
[----:B------:R-:W-:Y:S01]  /*0bc0*/  ISETP.GE.AND.EX P0, PT, R10, UR13, PT, P0 ;  /* 0x0000000d0a007c0c */ /* 0x000fe2000bf06300 */
[----:B------:R-:W0:Y:S04]  /*0bd0*/  LDS.U8 R23, [R14+UR4+0x1] ;  /* 0x000001040e177984 */ /* 0x000e280008000000 */
[----:B------:R-:W1:Y:S01]  /*0be0*/  LDS.U8 R24, [R14+UR4] ;  /* 0x000000040e187984 */ /* 0x000e620008000000 */
[----:B0-----:R-:W-:-:S03]  /*0bf0*/  PRMT R25, R23, 0x7610, R25 ;  /* 0x0000761017197816 */ /* 0x001fc60000000019 */
[----:B------:R0:W-:Y:S01]  /*0c00*/  @!P1 STS.U8 [R14+UR4], R23 ;  /* 0x000000170e009988 */ /* 0x0001e20008000004 */
[C-C-:B-1----:R-:W-:Y:S01]  /*0c10*/  @!P1 IMAD.IADD R25, R23.reuse, 0x1, R24.reuse ;  /* 0x0000000117199824 */ /* 0x142fe200078e0218 */
[----:B------:R-:W-:-:S04]  /*0c20*/  @!P1 PRMT R24, R23, 0x7610, R24 ;  /* 0x0000761017189816 */ /* 0x000fc80000000018 */
[----:B------:R0:W-:Y:S04]  /*0c30*/  @!P1 STS.U8 [R14+UR4+0x1], R25 ;  /* 0x000001190e009988 */ /* 0x0001e80008000004 */
[----:B------:R0:W-:Y:S04]  /*0c40*/  STG.E.U8 desc[UR8][R2.64+-0x1], R24 ;  /* 0xffffff1802007986 */ /* 0x0001e8000c101108 */
[----:B------:R0:W-:Y:S01]  /*0c50*/  STG.E.U8 desc[UR8][R2.64], R25 ;  /* 0x0000001902007986 */ /* 0x0001e2000c101108 */
[----:B------:R-:W-:Y:S05]  /*0c60*/  @!P0 BRA `(.L_x_62) ;  /* 0xfffffff400808947 */ /* 0x000fea000383ffff */
[----:B------:R-:W-:Y:S05]  /*0c70*/  EXIT ;  /* 0x000000000000794d */ /* 0x000fea0003800000 */
.L_x_63:
        /* <DEDUP_REMOVED lines=16> */
.L_x_175:


//--------------------- .text._Z9scan_bcaoIlLi512EEvlPT_PKS0_ --------------------------
	.section	.text._Z9scan_bcaoIlLi512EEvlPT_PKS0_,"ax",@progbits
	.align	128
        .global         _Z9scan_bcaoIlLi512EEvlPT_PKS0_
        .type           _Z9scan_bcaoIlLi512EEvlPT_PKS0_,@function
        .size           _Z9scan_bcaoIlLi512EEvlPT_PKS0_,(.L_x_176 - _Z9scan_bcaoIlLi512EEvlPT_PKS0_)
        .other          _Z9scan_bcaoIlLi512EEvlPT_PKS0_,@"STO_CUDA_ENTRY STV_DEFAULT"
_Z9scan_bcaoIlLi512EEvlPT_PKS0_:
.text._Z9scan_bcaoIlLi512EEvlPT_PKS0_:
        /* <DEDUP_REMOVED lines=14> */
[----:B------:R-:W3:Y:S01]  /*00e0*/  LDCU.64 UR8, c[0x0][0x390] ;  /* 0x00007200ff0877ac */ /* 0x000ee20008000a00 */
[----:B------:R-:W4:Y:S01]  /*00f0*/  LDCU.128 UR12, c[0x0][0x380] ;  /* 0x00007000ff0c77ac */ /* 0x000f220008000c00 */
[----:B-1----:R-:W-:Y:S01]  /*0100*/  ULEA UR4, UR5, UR4, 0x18 ;  /* 0x0000000405047291 */ /* 0x002fe2000f8ec0ff */
[C---:B0-----:R-:W-:Y:S01]  /*0110*/  IMAD.SHL.U32 R4, R0.reuse, 0x40, RZ ;  /* 0x0000004000047824 */ /* 0x041fe200078e00ff */
[C---:B------:R-:W-:Y:S01]  /*0120*/  LEA R10, R0.reuse, 0x40, 0x7 ;  /* 0x00000040000a7811 */ /* 0x040fe200078e38ff */
[C---:B------:R-:W-:Y:S01]  /*0130*/  IMAD.SHL.U32 R5, R0.reuse, 0x2, RZ ;  /* 0x0000000200057824 */ /* 0x040fe200078e00ff */
[----:B------:R-:W-:Y:S01]  /*0140*/  ISETP.GT.U32.AND P2, PT, R0, 0xff, PT ;  /* 0x000000ff0000780c */ /* 0x000fe20003f44070 */
[----:B------:R-:W-:-:S02]  /*0150*/  VIADD R27, R4, 0x20 ;  /* 0x00000020041b7836 */ /* 0x000fc40000000000 */
[----:B------:R-:W-:Y:S02]  /*0160*/  VIADD R8, R5, 0x2 ;  /* 0x0000000205087836 */ /* 0x000fe40000000000 */
[----:B------:R-:W-:Y:S01]  /*0170*/  IMAD.WIDE.U32 R6, R0, 0x8, R6 ;  /* 0x0000000800067825 */ /* 0x000fe200078e0006 */
[----:B------:R-:W-:Y:S02]  /*0180*/  IADD3 R11, PT, PT, R27, 0x1f, R4 ;  /* 0x0000001f1b0b7810 */ /* 0x000fe40007ffe004 */
[----:B------:R-:W-:Y:S01]  /*0190*/  SHF.L.U32 R23, R8, 0x4, RZ ;  /* 0x0000000408177819 */ /* 0x000fe200000006ff */
[----:B------:R-:W-:Y:S01]  /*01a0*/  IMAD.SHL.U32 R4, R0, 0x4, RZ ;  /* 0x0000000400047824 */ /* 0x000fe200078e00ff */
[----:B------:R-:W-:Y:S01]  /*01b0*/  LEA.HI R13, R11, R10, RZ, 0x1b ;  /* 0x0000000a0b0d7211 */ /* 0x000fe200078fd8ff */
[----:B------:R-:W-:Y:S02]  /*01c0*/  IMAD.SHL.U32 R9, R8, 0x2, RZ ;  /* 0x0000000208097824 */ /* 0x000fe400078e00ff */
[----:B------:R-:W-:-:S02]  /*01d0*/  IMAD.IADD R17, R10, 0x1, R11 ;  /* 0x000000010a117824 */ /* 0x000fc400078e020b */
[C---:B------:R-:W-:Y:S01]  /*01e0*/  IMAD.IADD R15, R4.reuse, 0x1, R9 ;  /* 0x00000001040f7824 */ /* 0x040fe200078e0209 */
[C---:B------:R-:W-:Y:S01]  /*01f0*/  LEA.HI R11, R4.reuse, R9, RZ, 0x1b ;  /* 0x00000009040b7211 */ /* 0x040fe200078fd8ff */
[----:B------:R-:W-:Y:S02]  /*0200*/  VIADD R9, R4, 0x2 ;  /* 0x0000000204097836 */ /* 0x000fe40000000000 */
[----:B------:R-:W-:Y:S02]  /*0210*/  IMAD.SHL.U32 R10, R8, 0x4, RZ ;  /* 0x00000004080a7824 */ /* 0x000fe400078e00ff */
[----:B------:R-:W-:Y:S02]  /*0220*/  IMAD.IADD R9, R9, 0x1, R9 ;  /* 0x0000000109097824 */ /* 0x000fe400078e0209 */
[----:B------:R-:W-:Y:S01]  /*0230*/  IMAD.MOV.U32 R4, RZ, RZ, R6 ;  /* 0x000000ffff047224 */ /* 0x000fe200078e0006 */
[----:B------:R-:W-:Y:S01]  /*0240*/  LEA.HI R21, R15, R10, RZ, 0x1b ;  /* 0x0000000a0f157211 */ /* 0x000fe200078fd8ff */
[----:B------:R-:W-:-:S02]  /*0250*/  IMAD R9, R0, 0x8, R9 ;  /* 0x0000000800097824 */ /* 0x000fc400078e0209 */
[----:B------:R-:W-:Y:S02]  /*0260*/  IMAD.SHL.U32 R14, R8, 0x8, RZ ;  /* 0x00000008080e7824 */ /* 0x000fe400078e00ff */
[C---:B------:R-:W-:Y:S02]  /*0270*/  VIADD R6, R9.reuse, 0x4 ;  /* 0x0000000409067836 */ /* 0x040fe40000000000 */
[----:B------:R-:W-:Y:S01]  /*0280*/  IMAD.IADD R15, R10, 0x1, R15 ;  /* 0x000000010a0f7824 */ /* 0x000fe200078e020f */
[----:B------:R-:W-:Y:S01]  /*0290*/  IADD3 R10, PT, PT, R14, 0xb, R9 ;  /* 0x0000000b0e0a7810 */ /* 0x000fe20007ffe009 */
[----:B------:R-:W-:Y:S01]  /*02a0*/  IMAD.SHL.U32 R12, R8, 0x20, RZ ;  /* 0x00000020080c7824 */ /* 0x000fe200078e00ff */
[C---:B------:R-:W-:Y:S01]  /*02b0*/  LEA.HI R29, R9.reuse, R6, RZ, 0x1b ;  /* 0x00000006091d7211 */ /* 0x040fe200078fd8ff */
        /* <DEDUP_REMOVED lines=8> */
[----:B------:R-:W0:Y:S01]  /*0340*/  LDC R9, c[0x0][0x370] ;  /* 0x0000dc00ff097b82 */ /* 0x000e220000000800 */
[----:B------:R-:W-:Y:S01]  /*0350*/  LEA.HI R19, R15, R12, RZ, 0x1b ;  /* 0x0000000c0f137211 */ /* 0x000fe200078fd8ff */
[----:B------:R-:W-:Y:S01]  /*0360*/  IMAD.IADD R15, R12, 0x1, R15 ;  /* 0x000000010c0f7824 */ /* 0x000fe200078e020f */
[----:B------:R-:W-:Y:S01]  /*0370*/  LEA.HI R20, R17, R20, RZ, 0x1b ;  /* 0x0000001411147211 */ /* 0x000fe200078fd8ff */
[----:B------:R-:W-:Y:S01]  /*0380*/  IMAD.SHL.U32 R10, R8, 0x40, RZ ;  /* 0x00000040080a7824 */ /* 0x000fe200078e00ff */
[----:B------:R-:W-:Y:S01]  /*0390*/  LEA.HI R27, R6, R27, RZ, 0x1b ;  /* 0x0000001b061b7211 */ /* 0x000fe200078fd8ff */
[----:B------:R-:W-:-:S03]  /*03a0*/  VIADD R6, R0, 0x100 ;  /* 0x0000010000067836 */ /* 0x000fc60000000000 */
[----:B------:R-:W-:Y:S01]  /*03b0*/  LEA.HI R17, R15, R10, RZ, 0x1b ;  /* 0x0000000a0f117211 */ /* 0x000fe200078fd8ff */
[----:B------:R-:W-:Y:S02]  /*03c0*/  IMAD.IADD R10, R10, 0x1, R15 ;  /* 0x000000010a0a7824 */ /* 0x000fe400078e020f */
[----:B------:R-:W-:Y:S01]  /*03d0*/  IMAD.SHL.U32 R15, R8, 0x80, RZ ;  /* 0x00000080080f7824 */ /* 0x000fe200078e00ff */
[----:B------:R-:W-:Y:S01]  /*03e0*/  LEA.HI R8, R6, R0, RZ, 0x1b ;  /* 0x0000000006087211 */ /* 0x000fe200078fd8ff */
[----:B------:R-:W-:-:S03]  /*03f0*/  IMAD.U32 R6, RZ, RZ, UR4 ;  /* 0x00000004ff067e24 */ /* 0x000fc6000f8e00ff */
[----:B------:R-:W-:Y:S01]  /*0400*/  LEA.HI R15, R10, R15, RZ, 0x1b ;  /* 0x0000000f0a0f7211 */ /* 0x000fe200078fd8ff */
[--C-:B------:R-:W-:Y:S01]  /*0410*/  IMAD R8, R8, 0x8, R6.reuse ;  /* 0x0000000808087824 */ /* 0x100fe200078e0206 */
[----:B------:R-:W-:Y:S01]  /*0420*/  LEA.HI R10, R0, R0, RZ, 0x1b ;  /* 0x00000000000a7211 */ /* 0x000fe200078fd8ff */
[--C-:B------:R-:W-:Y:S01]  /*0430*/  IMAD R11, R11, 0x8, R6.reuse ;  /* 0x000000080b0b7824 */ /* 0x100fe200078e0206 */
[----:B------:R-:W-:Y:S01]  /*0440*/  LEA R12, R13, R6, 0x3 ;  /* 0x000000060d0c7211 */ /* 0x000fe200078e18ff */
[--C-:B------:R-:W-:Y:S02]  /*0450*/  IMAD R13, R21, 0x8, R6.reuse ;  /* 0x00000008150d7824 */ /* 0x100fe400078e0206 */
[--C-:B------:R-:W-:Y:S02]  /*0460*/  IMAD R10, R10, 0x8, R6.reuse ;  /* 0x000000080a0a7824 */ /* 0x100fe400078e0206 */
        /* <DEDUP_REMOVED lines=8> */
[----:B--234-:R-:W-:-:S07]  /*04f0*/  IMAD R28, R15, 0x8, R6 ;  /* 0x000000080f1c7824 */ /* 0x01cfce00078e0206 */
.L_x_78:
[----:B--2---:R-:W-:-:S04]  /*0500*/  IADD3 R18, P0, PT, R4, UR8, RZ ;  /* 0x0000000804127c10 */ /* 0x004fc8000ff1e0ff */
[----:B------:R-:W-:-:S05]  /*0510*/  IADD3.X R19, PT, PT, R7, UR9, RZ, P0, !PT ;  /* 0x0000000907137c10 */ /* 0x000fca00087fe4ff */
[----:B------:R-:W2:Y:S04]  /*0520*/  LDG.E.64.CONSTANT R16, desc[UR6][R18.64] ;  /* 0x0000000612107981 */ /* 0x000ea8000c1e9b00 */
[----:B------:R-:W3:Y:S01]  /*0530*/  LDG.E.64.CONSTANT R14, desc[UR6][R18.64+0x800] ;  /* 0x00080006120e7981 */ /* 0x000ee2000c1e9b00 */
[C---:B------:R-:W-:Y:S01]  /*0540*/  ISETP.GT.U32.AND P3, PT, R0.reuse, 0x7f, PT ;  /* 0x0000007f0000780c */ /* 0x040fe20003f64070 */
[----:B------:R-:W-:Y:S01]  /*0550*/  BSSY.RECONVERGENT B0, `(.L_x_64) ;  /* 0x0000015000007945 */ /* 0x000fe20003800200 */
[C---:B------:R-:W-:Y:S02]  /*0560*/  ISETP.GT.U32.AND P0, PT, R0.reuse, 0x3f, PT ;  /* 0x0000003f0000780c */ /* 0x040fe40003f04070 */
[----:B------:R-:W-:Y:S01]  /*0570*/  ISETP.GT.U32.AND P1, PT, R0, 0x1f, PT ;  /* 0x0000001f0000780c */ /* 0x000fe20003f24070 */
[----:B--2---:R1:W-:Y:S04]  /*0580*/  STS.64 [R10], R16 ;  /* 0x000000100a007388 */ /* 0x0043e80000000a00 */
[----:B---3--:R2:W-:Y:S01]  /*0590*/  STS.64 [R8+0x800], R14 ;  /* 0x0008000e08007388 */ /* 0x0085e20000000a00 */
[----:B-1----:R-:W-:Y:S01]  /*05a0*/  P2R R16, PR, RZ, 0x8 ;  /* 0x00000008ff107803 */ /* 0x002fe20000000000 */
[----:B------:R-:W-:Y:S06]  /*05b0*/  BAR.SYNC.DEFER_BLOCKING 0x0 ;  /* 0x0000000000007b1d */ /* 0x000fec0000010000 */
[----:B------:R-:W-:Y:S05]  /*05c0*/  @P2 BRA `(.L_x_65) ;  /* 0x0000000000342947 */ /* 0x000fea0003800000 */
[----:B------:R-:W1:Y:S01]  /*05d0*/  S2UR UR5, SR_CgaCtaId ;  /* 0x00000000000579c3 */ /* 0x000e620000008800 */
[----:B------:R-:W-:Y:S01]  /*05e0*/  UMOV UR4, 0x400 ;  /* 0x0000040000047882 */ /* 0x000fe20000000000 */
[-C--:B--2---:R-:W-:Y:S02]  /*05f0*/  LEA.HI R15, R0, R5.reuse, RZ, 0x1c ;  /* 0x00000005000f7211 */ /* 0x084fe400078fe0ff */
[----:B------:R-:W-:Y:S01]  /*0600*/  LEA.HI R19, R5, R5, RZ, 0x1b ;  /* 0x0000000505137211 */ /* 0x000fe200078fd8ff */
[----:B-1----:R-:W-:-:S06]  /*0610*/  ULEA UR4, UR5, UR4, 0x18 ;  /* 0x0000000405047291 */ /* 0x002fcc000f8ec0ff */
[----:B------:R-:W-:-:S04]  /*0620*/  IMAD.U32 R6, RZ, RZ, UR4 ;  /* 0x00000004ff067e24 */ /* 0x000fc8000f8e00ff */
[--C-:B------:R-:W-:Y:S02]  /*0630*/  IMAD R16, R15, 0x8, R6.reuse ;  /* 0x000000080f107824 */ /* 0x100fe400078e0206 */
[----:B------:R-:W-:-:S04]  /*0640*/  IMAD R19, R19, 0x8, R6 ;  /* 0x0000000813137824 */ /* 0x000fc800078e0206 */
[----:B------:R-:W-:Y:S04]  /*0650*/  LDS.64 R16, [R16] ;  /* 0x0000000010107984 */ /* 0x000fe80000000a00 */
[----:B------:R-:W1:Y:S02]  /*0660*/  LDS.64 R14, [R19+0x8] ;  /* 0x00000800130e7984 */ /* 0x000e640000000a00 */
[----:B-1----:R-:W-:-:S05]  /*0670*/  IADD3 R14, P2, PT, R16, R14, RZ ;  /* 0x0000000e100e7210 */ /* 0x002fca0007f5e0ff */
[----:B------:R-:W-:-:S05]  /*0680*/  IMAD.X R15, R17, 0x1, R15, P2 ;  /* 0x00000001110f7824 */ /* 0x000fca00010e060f */
[----:B------:R1:W-:Y:S03]  /*0690*/  STS.64 [R19+0x8], R14 ;  /* 0x0000080e13007388 */ /* 0x0003e60000000a00 */
.L_x_65:
[----:B------:R-:W-:Y:S05]  /*06a0*/  BSYNC.RECONVERGENT B0 ;  /* 0x0000000000007941 */ /* 0x000fea0003800200 */
.L_x_64:
[----:B------:R-:W-:Y:S06]  /*06b0*/  BAR.SYNC.DEFER_BLOCKING 0x0 ;  /* 0x0000000000007b1d */ /* 0x000fec0000010000 */
[----:B------:R-:W-:Y:S04]  /*06c0*/  BSSY.RECONVERGENT B0, `(.L_x_66) ;  /* 0x000000a000007945 */ /* 0x000fe80003800200 */
[----:B------:R-:W-:Y:S05]  /*06d0*/  @P3 BRA `(.L_x_67) ;  /* 0x0000000000203947 */ /* 0x000fea0003800000 */
[----:B-12---:R-:W-:-:S04]  /*06e0*/  SHF.L.U32 R15, R0, 0x2, RZ ;  /* 0x00000002000f7819 */ /* 0x006fc800000006ff */
[----:B------:R-:W-:-:S05]  /*06f0*/  LEA.HI R15, R15, R15, RZ, 0x1b ;  /* 0x0000000f0f0f7211 */ /* 0x000fca00078fd8ff */
[----:B------:R-:W-:Y:S02]  /*0700*/  IMAD R16, R15, 0x8, R6 ;  /* 0x000000080f107824 */ /* 0x000fe400078e0206 */
[----:B------:R-:W-:Y:S04]  /*0710*/  LDS.64 R14, [R11+-0x8] ;  /* 0xfffff8000b0e7984 */ /* 0x000fe80000000a00 */
[----:B------:R-:W1:Y:S02]  /*0720*/  LDS.64 R16, [R16+0x8] ;  /* 0x0000080010107984 */ /* 0x000e640000000a00 */
[----:B-1----:R-:W-:-:S05]  /*0730*/  IADD3 R14, P2, PT, R16, R14, RZ ;  /* 0x0000000e100e7210 */ /* 0x002fca0007f5e0ff */
[----:B------:R-:W-:-:S05]  /*0740*/  IMAD.X R15, R17, 0x1, R15, P2 ;  /* 0x00000001110f7824 */ /* 0x000fca00010e060f */
[----:B------:R3:W-:Y:S03]  /*0750*/  STS.64 [R11+-0x8], R14 ;  /* 0xfffff80e0b007388 */ /* 0x0007e60000000a00 */
.L_x_67:
[----:B------:R-:W-:Y:S05]  /*0760*/  BSYNC.RECONVERGENT B0 ;  /* 0x0000000000007941 */ /* 0x000fea0003800200 */
.L_x_66:
[----:B------:R-:W-:Y:S06]  /*0770*/  BAR.SYNC.DEFER_BLOCKING 0x0 ;  /* 0x0000000000007b1d */ /* 0x000fec0000010000 */
[----:B------:R-:W-:Y:S04]  /*0780*/  BSSY.RECONVERGENT B0, `(.L_x_68) ;  /* 0x000000c000007945 */ /* 0x000fe80003800200 */
[----:B------:R-:W-:Y:S05]  /*0790*/  @P0 BRA `(.L_x_69) ;  /* 0x0000000000280947 */ /* 0x000fea0003800000 */
[C---:B-123--:R-:W-:Y:S01]  /*07a0*/  LEA R14, R0.reuse, 0x2, 0x2 ;  /* 0x00000002000e7811 */ /* 0x04efe200078e10ff */
[----:B------:R-:W-:-:S03]  /*07b0*/  IMAD.SHL.U32 R15, R0, 0x8, RZ ;  /* 0x00000008000f7824 */ /* 0x000fc600078e00ff */
[----:B------:R-:W-:-:S04]  /*07c0*/  IADD3 R14, PT, PT, R14, -0x1, R14 ;  /* 0xffffffff0e0e7810 */ /* 0x000fc80007ffe00e */
[----:B------:R-:W-:-:S05]  /*07d0*/  LEA.HI R15, R14, R15, RZ, 0x1b ;  /* 0x0000000f0e0f7211 */ /* 0x000fca00078fd8ff */
[----:B------:R-:W-:Y:S02]  /*07e0*/  IMAD R16, R15, 0x8, R6 ;  /* 0x000000080f107824 */ /* 0x000fe400078e0206 */
[----:B------:R-:W-:Y:S04]  /*07f0*/  LDS.64 R14, [R13+-0x8] ;  /* 0xfffff8000d0e7984 */ /* 0x000fe80000000a00 */
[----:B------:R-:W1:Y:S02]  /*0800*/  LDS.64 R16, [R16+0x18] ;  /* 0x0000180010107984 */ /* 0x000e640000000a00 */
[----:B-1----:R-:W-:-:S05]  /*0810*/  IADD3 R14, P2, PT, R16, R14, RZ ;  /* 0x0000000e100e7210 */ /* 0x002fca0007f5e0ff */
[----:B------:R-:W-:-:S05]  /*0820*/  IMAD.X R15, R17, 0x1, R15, P2 ;  /* 0x00000001110f7824 */ /* 0x000fca00010e060f */
[----:B------:R4:W-:Y:S03]  /*0830*/  STS.64 [R13+-0x8], R14 ;  /* 0xfffff80e0d007388 */ /* 0x0009e60000000a00 */
.L_x_69:
[----:B------:R-:W-:Y:S05]  /*0840*/  BSYNC.RECONVERGENT B0 ;  /* 0x0000000000007941 */ /* 0x000fea0003800200 */
.L_x_68:
[----:B------:R-:W-:Y:S06]  /*0850*/  BAR.SYNC.DEFER_BLOCKING 0x0 ;  /* 0x0000000000007b1d */ /* 0x000fec0000010000 */
[----:B------:R-:W-:Y:S01]  /*0860*/  BSSY.RECONVERGENT B0, `(.L_x_70) ;  /* 0x0000034000007945 */ /* 0x000fe20003800200 */
[----:B------:R-:W-:Y:S04]  /*0870*/  @!P1 LDS.64 R16, [R22+-0x8] ;  /* 0xfffff80016109984 */ /* 0x000fe80000000a00 */
[----:B-1234-:R-:W1:Y:S02]  /*0880*/  @!P1 LDS.64 R14, [R21+-0x8] ;  /* 0xfffff800150e9984 */ /* 0x01ee640000000a00 */
[----:B-1----:R-:W-:-:S05]  /*0890*/  @!P1 IADD3 R14, P2, PT, R16, R14, RZ ;  /* 0x0000000e100e9210 */ /* 0x002fca0007f5e0ff */
[----:B------:R-:W-:Y:S01]  /*08a0*/  @!P1 IMAD.X R15, R17, 0x1, R15, P2 ;  /* 0x00000001110f9824 */ /* 0x000fe200010e060f */
[----:B------:R-:W-:-:S04]  /*08b0*/  ISETP.GT.U32.AND P2, PT, R0, 0xf, PT ;  /* 0x0000000f0000780c */ /* 0x000fc80003f44070 */
[----:B------:R-:W-:Y:S01]  /*08c0*/  @!P1 STS.64 [R21+-0x8], R14 ;  /* 0xfffff80e15009388 */ /* 0x000fe20000000a00 */
[----:B------:R-:W-:Y:S08]  /*08d0*/  BAR.SYNC.DEFER_BLOCKING 0x0 ;  /* 0x0000000000007b1d */ /* 0x000ff00000010000 */
[----:B------:R-:W-:Y:S04]  /*08e0*/  @!P2 LDS.64 R16, [R25+-0x8] ;  /* 0xfffff8001910a984 */ /* 0x000fe80000000a00 */
[----:B------:R-:W1:Y:S02]  /*08f0*/  @!P2 LDS.64 R14, [R23+-0x8] ;  /* 0xfffff800170ea984 */ /* 0x000e640000000a00 */
        /* <DEDUP_REMOVED lines=19> */
[----:B------:R-:W-:Y:S04]  /*0a30*/  @!P5 LDS.64 R16, [R20+0x3f8] ;  /* 0x0003f8001410d984 */ /* 0x000fe80000000a00 */
[----:B------:R-:W1:Y:S02]  /*0a40*/  @!P5 LDS.64 R14, [R28+-0x8] ;  /* 0xfffff8001c0ed984 */ /* 0x000e640000000a00 */
[----:B-1----:R-:W-:-:S05]  /*0a50*/  @!P5 IADD3 R14, P6, PT, R16, R14, RZ ;  /* 0x0000000e100ed210 */ /* 0x002fca0007fde0ff */
[----:B------:R-:W-:Y:S01]  /*0a60*/  @!P5 IMAD.X R15, R17, 0x1, R15, P6 ;  /* 0x00000001110fd824 */ /* 0x000fe200030e060f */
[----:B------:R-:W-:-:S04]  /*0a70*/  ISETP.NE.AND P6, PT, R0, RZ, PT ;  /* 0x000000ff0000720c */ /* 0x000fc80003fc5270 */
[----:B------:R1:W-:Y:S09]  /*0a80*/  @!P5 STS.64 [R28+-0x8], R14 ;  /* 0xfffff80e1c00d388 */ /* 0x0003f20000000a00 */
        /* <DEDUP_REMOVED lines=9> */
[----:B--2---:R-:W-:-:S06]  /*0b20*/  ULEA UR4, UR5, UR4, 0x18 ;  /* 0x0000000405047291 */ /* 0x004fcc000f8ec0ff */
[----:B-1----:R-:W-:-:S05]  /*0b30*/  IMAD.U32 R6, RZ, RZ, UR4 ;  /* 0x00000004ff067e24 */ /* 0x002fca000f8e00ff */
[----:B------:R-:W-:Y:S04]  /*0b40*/  LDS.64 R14, [R6+0x830] ;  /* 0x00083000060e7984 */ /* 0x000fe80000000a00 */
[----:B------:R-:W1:Y:S02]  /*0b50*/  LDS.64 R16, [R6+0x1070] ;  /* 0x0010700006107984 */ /* 0x000e640000000a00 */
[----:B-1----:R-:W-:Y:S02]  /*0b60*/  IADD3 R14, P6, PT, R14, R16, RZ ;  /* 0x000000100e0e7210 */ /* 0x002fe40007fde0ff */
[----:B------:R2:W-:Y:S03]  /*0b70*/  STS.64 [R6+0x830], R16 ;  /* 0x0008301006007388 */ /* 0x0005e60000000a00 */
[----:B------:R-:W-:-:S05]  /*0b80*/  IMAD.X R15, R15, 0x1, R17, P6 ;  /* 0x000000010f0f7824 */ /* 0x000fca00030e0611 */
[----:B------:R2:W-:Y:S03]  /*0b90*/  STS.64 [R6+0x1070], R14 ;  /* 0x0010700e06007388 */ /* 0x0005e60000000a00 */
.L_x_71:
[----:B------:R-:W-:Y:S05]  /*0ba0*/  BSYNC.RECONVERGENT B0 ;  /* 0x0000000000007941 */ /* 0x000fea0003800200 */
.L_x_70:
[----:B------:R-:W-:Y:S06]  /*0bb0*/  BAR.SYNC.DEFER_BLOCKING 0x0 ;  /* 0x0000000000007b1d */ /* 0x000fec0000010000 */
[----:B------:R-:W-:Y:S01]  /*0bc0*/  BSSY.RECONVERGENT B0, `(.L_x_72) ;  /* 0x0000030000007945 */ /* 0x000fe20003800200 */
[----:B-12---:R-:W-:Y:S04]  /*0bd0*/  @!P5 LDS.64 R14, [R20+0x3f8] ;  /* 0x0003f800140ed984 */ /* 0x006fe80000000a00 */
[----:B------:R-:W1:Y:S02]  /*0be0*/  @!P5 LDS.64 R16, [R28+-0x8] ;  /* 0xfffff8001c10d984 */ /* 0x000e640000000a00 */
[----:B-1----:R-:W-:-:S02]  /*0bf0*/  @!P5 IADD3 R14, P6, PT, R14, R16, RZ ;  /* 0x000000100e0ed210 */ /* 0x002fc40007fde0ff */
[----:B------:R-:W-:Y:S03]  /*0c00*/  @!P5 STS.64 [R20+0x3f8], R16 ;  /* 0x0003f8101400d388 */ /* 0x000fe60000000a00 */
[----:B------:R-:W-:-:S05]  /*0c10*/  @!P5 IMAD.X R15, R15, 0x1, R17, P6 ;  /* 0x000000010f0fd824 */ /* 0x000fca00030e0611 */
[----:B------:R-:W-:Y:S01]  /*0c20*/  @!P5 STS.64 [R28+-0x8], R14 ;  /* 0xfffff80e1c00d388 */ /* 0x000fe20000000a00 */
[----:B------:R-:W-:Y:S06]  /*0c30*/  BAR.SYNC.DEFER_BLOCKING 0x0 ;  /* 0x0000000000007b1d */ /* 0x000fec0000010000 */
[----:B------:R-:W-:Y:S04]  /*0c40*/  @!P4 LDS.64 R14, [R12+-0x8] ;  /* 0xfffff8000c0ec984 */ /* 0x000fe80000000a00 */
[----:B------:R-:W1:Y:S02]  /*0c50*/  @!P4 LDS.64 R16, [R26+-0x8] ;  /* 0xfffff8001a10c984 */ /* 0x000e640000000a00 */
[----:B-1----:R-:W-:-:S02]  /*0c60*/  @!P4 IADD3 R18, P5, PT, R14, R16, RZ ;  /* 0x000000100e12c210 */ /* 0x002fc40007fbe0ff */
[----:B------:R-:W-:Y:S03]  /*0c70*/  @!P4 STS.64 [R12+-0x8], R16 ;  /* 0xfffff8100c00c388 */ /* 0x000fe60000000a00 */
[----:B------:R-:W-:-:S05]  /*0c80*/  @!P4 IMAD.X R19, R15, 0x1, R17, P5 ;  /* 0x000000010f13c824 */ /* 0x000fca00028e0611 */
[----:B------:R-:W-:Y:S01]  /*0c90*/  @!P4 STS.64 [R26+-0x8], R18 ;  /* 0xfffff8121a00c388 */ /* 0x000fe20000000a00 */
[----:B------:R-:W-:Y:S06]  /*0ca0*/  BAR.SYNC.DEFER_BLOCKING 0x0 ;  /* 0x0000000000007b1d */ /* 0x000fec0000010000 */
[----:B------:R-:W-:Y:S04]  /*0cb0*/  @!P3 LDS.64 R14, [R27+-0x8] ;  /* 0xfffff8001b0eb984 */ /* 0x000fe80000000a00 */
[----:B------:R-:W1:Y:S02]  /*0cc0*/  @!P3 LDS.64 R16, [R24+-0x8] ;  /* 0xfffff8001810b984 */ /* 0x000e640000000a00 */
[----:B-1----:R-:W-:-:S02]  /*0cd0*/  @!P3 IADD3 R14, P4, PT, R14, R16, RZ ;  /* 0x000000100e0eb210 */ /* 0x002fc40007f9e0ff */
[----:B------:R-:W-:Y:S02]  /*0ce0*/  @!P3 STS.64 [R27+-0x8], R16 ;  /* 0xfffff8101b00b388 */ /* 0x000fe40000000a00 */
[----:B------:R-:W-:-:S05]  /*0cf0*/  @!P3 IADD3.X R15, PT, PT, R15, R17, RZ, P4, !PT ;  /* 0x000000110f0fb210 */ /* 0x000fca00027fe4ff */
        /* <DEDUP_REMOVED lines=12> */
[----:B------:R1:W-:Y:S03]  /*0dc0*/  @!P1 STS.64 [R22+-0x8], R16 ;  /* 0xfffff81016009388 */ /* 0x0003e60000000a00 */
[----:B------:R-:W-:-:S05]  /*0dd0*/  @!P1 IMAD.X R15, R15, 0x1, R17, P2 ;  /* 0x000000010f0f9824 */ /* 0x000fca00010e0611 */
[----:B------:R1:W-:Y:S01]  /*0de0*/  @!P1 STS.64 [R21+-0x8], R14 ;  /* 0xfffff80e15009388 */ /* 0x0003e20000000a00 */
[----:B------:R-:W-:Y:S06]  /*0df0*/  BAR.SYNC.DEFER_BLOCKING 0x0 ;  /* 0x0000000000007b1d */ /* 0x000fec0000010000 */
[----:B------:R-:W-:Y:S05]  /*0e00*/  @P0 BRA `(.L_x_73) ;  /* 0x00000000002c0947 */ /* 0x000fea0003800000 */
[C---:B-1----:R-:W-:Y:S01]  /*0e10*/  LEA R14, R0.reuse, 0x2, 0x2 ;  /* 0x00000002000e7811 */ /* 0x042fe200078e10ff */
[----:B------:R-:W-:-:S03]  /*0e20*/  IMAD.SHL.U32 R15, R0, 0x8, RZ ;  /* 0x00000008000f7824 */ /* 0x000fc600078e00ff */
[----:B------:R-:W-:-:S04]  /*0e30*/  IADD3 R14, PT, PT, R14, -0x1, R14 ;  /* 0xffffffff0e0e7810 */ /* 0x000fc80007ffe00e */
[----:B------:R-:W-:-:S05]  /*0e40*/  LEA.HI R15, R14, R15, RZ, 0x1b ;  /* 0x0000000f0e0f7211 */ /* 0x000fca00078fd8ff */
[----:B------:R-:W-:Y:S02]  /*0e50*/  IMAD R19, R15, 0x8, R6 ;  /* 0x000000080f137824 */ /* 0x000fe400078e0206 */
[----:B------:R-:W1:Y:S04]  /*0e60*/  LDS.64 R14, [R13+-0x8] ;  /* 0xfffff8000d0e7984 */ /* 0x000e680000000a00 */
[----:B------:R-:W2:Y:S04]  /*0e70*/  LDS.64 R16, [R19+0x18] ;  /* 0x0000180013107984 */ /* 0x000ea80000000a00 */
[----:B-1----:R3:W-:Y:S01]  /*0e80*/  STS.64 [R19+0x18], R14 ;  /* 0x0000180e13007388 */ /* 0x0027e20000000a00 */
[----:B--2---:R-:W-:-:S05]  /*0e90*/  IADD3 R16, P0, PT, R16, R14, RZ ;  /* 0x0000000e10107210 */ /* 0x004fca0007f1e0ff */
[----:B------:R-:W-:-:S05]  /*0ea0*/  IMAD.X R17, R17, 0x1, R15, P0 ;  /* 0x0000000111117824 */ /* 0x000fca00000e060f */
[----:B------:R3:W-:Y:S03]  /*0eb0*/  STS.64 [R13+-0x8], R16 ;  /* 0xfffff8100d007388 */ /* 0x0007e60000000a00 */
.L_x_73:
[----:B------:R-:W-:Y:S05]  /*0ec0*/  BSYNC.RECONVERGENT B0 ;  /* 0x0000000000007941 */ /* 0x000fea0003800200 */
.L_x_72:
[----:B------:R-:W-:Y:S01]  /*0ed0*/  BAR.SYNC.DEFER_BLOCKING 0x0 ;  /* 0x0000000000007b1d */ /* 0x000fe20000010000 */
[----:B------:R-:W-:-:S05]  /*0ee0*/  ISETP.GT.U32.AND P0, PT, R0, 0x7f, PT ;  /* 0x0000007f0000780c */ /* 0x000fca0003f04070 */
[----:B------:R-:W-:Y:S08]  /*0ef0*/  BSSY.RECONVERGENT B0, `(.L_x_74) ;  /* 0x000000b000007945 */ /* 0x000ff00003800200 */
[----:B------:R-:W-:Y:S05]  /*0f00*/  @P0 BRA `(.L_x_75) ;  /* 0x0000000000240947 */ /* 0x000fea0003800000 */
[----:B-1-3--:R-:W-:-:S05]  /*0f10*/  IMAD.SHL.U32 R14, R0, 0x4, RZ ;  /* 0x00000004000e7824 */ /* 0x00afca00078e00ff */
        /* <DEDUP_REMOVED lines=8> */
.L_x_75:
[----:B------:R-:W-:Y:S05]  /*0fa0*/  BSYNC.RECONVERGENT B0 ;  /* 0x0000000000007941 */ /* 0x000fea0003800200 */
.L_x_74:
[----:B------:R-:W-:Y:S01]  /*0fb0*/  BAR.SYNC.DEFER_BLOCKING 0x0 ;  /* 0x0000000000007b1d */ /* 0x000fe20000010000 */
[----:B------:R-:W-:-:S05]  /*0fc0*/  ISETP.GT.U32.AND P2, PT, R0, 0xff, PT ;  /* 0x000000ff0000780c */ /* 0x000fca0003f44070 */
[----:B------:R-:W-:Y:S08]  /*0fd0*/  BSSY.RECONVERGENT B0, `(.L_x_76) ;  /* 0x000000c000007945 */ /* 0x000ff00003800200 */
[----:B------:R-:W-:Y:S05]  /*0fe0*/  @P2 BRA `(.L_x_77) ;  /* 0x0000000000282947 */ /* 0x000fea0003800000 */
[-C--:B---34-:R-:W-:Y:S02]  /*0ff0*/  LEA.HI R19, R5, R5.reuse, RZ, 0x1b ;  /* 0x0000000505137211 */ /* 0x098fe400078fd8ff */
[----:B-1----:R-:W-:-:S03]  /*1000*/  LEA.HI R15, R0, R5, RZ, 0x1c ;  /* 0x00000005000f7211 */ /* 0x002fc600078fe0ff */
[--C-:B------:R-:W-:Y:S02]  /*1010*/  IMAD R19, R19, 0x8, R6.reuse ;  /* 0x0000000813137824 */ /* 0x100fe400078e0206 */
[----:B------:R-:W-:-:S03]  /*1020*/  IMAD R29, R15, 0x8, R6 ;  /* 0x000000080f1d7824 */ /* 0x000fc600078e0206 */
[----:B------:R-:W1:Y:S04]  /*1030*/  LDS.64 R14, [R19+0x8] ;  /* 0x00000800130e7984 */ /* 0x000e680000000a00 */
[----:B------:R-:W2:Y:S04]  /*1040*/  LDS.64 R16, [R29] ;  /* 0x000000001d107984 */ /* 0x000ea80000000a00 */
[----:B-1----:R1:W-:Y:S01]  /*1050*/  STS.64 [R29], R14 ;  /* 0x0000000e1d007388 */ /* 0x0023e20000000a00 */
[----:B--2---:R-:W-:-:S05]  /*1060*/  IADD3 R16, P0, PT, R16, R14, RZ ;  /* 0x0000000e10107210 */ /* 0x004fca0007f1e0ff */
[----:B------:R-:W-:-:S05]  /*1070*/  IMAD.X R17, R17, 0x1, R15, P0 ;  /* 0x0000000111117824 */ /* 0x000fca00000e060f */
[----:B------:R1:W-:Y:S03]  /*1080*/  STS.64 [R19+0x8], R16 ;  /* 0x0000081013007388 */ /* 0x0003e60000000a00 */
.L_x_77:
[----:B------:R-:W-:Y:S05]  /*1090*/  BSYNC.RECONVERGENT B0 ;  /* 0x0000000000007941 */ /* 0x000fea0003800200 */
.L_x_76:
[----:B------:R-:W-:Y:S01]  /*10a0*/  BAR.SYNC.DEFER_BLOCKING 0x0 ;  /* 0x0000000000007b1d */ /* 0x000fe20000010000 */
[----:B-1-34-:R-:W-:Y:S02]  /*10b0*/  IADD3 R14, P0, PT, R4, UR14, RZ ;  /* 0x0000000e040e7c10 */ /* 0x01afe4000ff1e0ff */
[----:B0-----:R-:W-:Y:S02]  /*10c0*/  LEA R4, P1, R9, R4, 0xc ;  /* 0x0000000409047211 */ /* 0x001fe400078260ff */
[----:B------:R-:W-:Y:S02]  /*10d0*/  IADD3.X R15, PT, PT, R7, UR15, RZ, P0, !PT ;  /* 0x0000000f070f7c10 */ /* 0x000fe400087fe4ff */
[C---:B------:R-:W-:Y:S02]  /*10e0*/  IADD3 R2, P0, PT, R9.reuse, R2, RZ ;  /* 0x0000000209027210 */ /* 0x040fe40007f1e0ff */
        /* <DEDUP_REMOVED lines=10> */
.L_x_79:
        /* <DEDUP_REMOVED lines=15> */
.L_x_176:


//--------------------- .text._Z4scanIlLi512EEvlPT_PKS0_ --------------------------
	.section	.text._Z4scanIlLi512EEvlPT_PKS0_,"ax",@progbits
	.align	128
        .global         _Z4scanIlLi512EEvlPT_PKS0_
        .type           _Z4scanIlLi512EEvlPT_PKS0_,@function
        .size           _Z4scanIlLi512EEvlPT_PKS0_,(.L_x_177 - _Z4scanIlLi512EEvlPT_PKS0_)
        .other          _Z4scanIlLi512EEvlPT_PKS0_,@"STO_CUDA_ENTRY STV_DEFAULT"
_Z4scanIlLi512EEvlPT_PKS0_:
.text._Z4scanIlLi512EEvlPT_PKS0_:
        /* <DEDUP_REMOVED lines=11> */
[----:B------:R-:W3:Y:S04]  /*00b0*/  LDCU.128 UR12, c[0x0][0x380] ;  /* 0x00007000ff0c77ac */ /* 0x000ee80008000c00 */
[----:B------:R-:W4:Y:S01]  /*00c0*/  LDC R0, c[0x0][0x370] ;  /* 0x0000dc00ff007b82 */ /* 0x000f220000000800 */
[----:B-1----:R-:W-:Y:S01]  /*00d0*/  ULEA UR4, UR5, UR4, 0x18 ;  /* 0x0000000405047291 */ /* 0x002fe2000f8ec0ff */
[C---:B0-----:R-:W-:Y:S01]  /*00e0*/  LEA R4, R6.reuse, 0x10, 0x5 ;  /* 0x0000001006047811 */ /* 0x041fe200078e28ff */
[----:B------:R-:W-:-:S04]  /*00f0*/  IMAD.SHL.U32 R9, R6, 0x200, RZ ;  /* 0x0000020006097824 */ /* 0x000fc800078e00ff */
[C---:B------:R-:W-:Y:S01]  /*0100*/  LEA R5, R6.reuse, UR4, 0x5 ;  /* 0x0000000406057c11 */ /* 0x040fe2000f8e28ff */
[C---:B------:R-:W-:Y:S01]  /*0110*/  IMAD.SHL.U32 R16, R6.reuse, 0x400, RZ ;  /* 0x0000040006107824 */ /* 0x040fe200078e00ff */
[----:B------:R-:W-:Y:S02]  /*0120*/  LEA R21, R6, UR4, 0x4 ;  /* 0x0000000406157c11 */ /* 0x000fe4000f8e20ff */
[----:B------:R-:W-:Y:S01]  /*0130*/  LOP3.LUT R20, R9, 0xffffff00, RZ, 0x3c, !PT ;  /* 0xffffff0009147812 */ /* 0x000fe200078e3cff */
[----:B------:R-:W-:Y:S01]  /*0140*/  IMAD.IADD R4, R4, 0x1, R5 ;  /* 0x0000000104047824 */ /* 0x000fe200078e0205 */
[----:B------:R-:W-:-:S03]  /*0150*/  LOP3.LUT R17, R16, 0xfffffe00, RZ, 0x3c, !PT ;  /* 0xfffffe0010117812 */ /* 0x000fc600078e3cff */
[----:B------:R-:W-:-:S04]  /*0160*/  VIADD R3, R4, 0x10 ;  /* 0x0000001004037836 */ /* 0x000fc80000000000 */
[----:B------:R-:W-:Y:S02]  /*0170*/  IMAD R24, R6, 0x40, R3 ;  /* 0x0000004006187824 */ /* 0x000fe400078e0203 */
[----:B------:R-:W-:Y:S01]  /*0180*/  IMAD.U32 R3, RZ, RZ, UR6 ;  /* 0x00000006ff037e24 */ /* 0x000fe2000f8e00ff */
[----:B------:R-:W0:Y:S01]  /*0190*/  LDCU.64 UR6, c[0x0][0x390] ;  /* 0x00007200ff0677ac */ /* 0x000e220008000a00 */
[----:B------:R-:W-:Y:S02]  /*01a0*/  VIADD R23, R24, 0x20 ;  /* 0x0000002018177836 */ /* 0x000fe40000000000 */
[C---:B------:R-:W-:Y:S01]  /*01b0*/  IMAD.SHL.U32 R18, R3.reuse, 0x1000, RZ ;  /* 0x0000100003127824 */ /* 0x040fe200078e00ff */
[----:B------:R-:W-:Y:S01]  /*01c0*/  SHF.L.U64.HI R19, R3, 0xc, R2 ;  /* 0x0000000c03137819 */ /* 0x000fe20000010202 */
[----:B------:R-:W-:-:S04]  /*01d0*/  IMAD R23, R6, 0x80, R23 ;  /* 0x0000008006177824 */ /* 0x000fc800078e0217 */
[----:B------:R-:W-:Y:S02]  /*01e0*/  VIADD R7, R23, 0x40 ;  /* 0x0000004017077836 */ /* 0x000fe40000000000 */
[----:B------:R-:W-:-:S04]  /*01f0*/  IMAD.WIDE.U32 R18, R6, 0x10, R18 ;  /* 0x0000001006127825 */ /* 0x000fc800078e0012 */
[----:B------:R-:W-:-:S05]  /*0200*/  IMAD R22, R6, 0x100, R7 ;  /* 0x0000010006167824 */ /* 0x000fca00078e0207 */
[----:B------:R-:W-:-:S04]  /*0210*/  IADD3 R7, PT, PT, R9, 0x80, R22 ;  /* 0x0000008009077810 */ /* 0x000fc80007ffe016 */
[----:B------:R-:W-:-:S05]  /*0220*/  IADD3 R16, PT, PT, R16, 0x100, R7 ;  /* 0x0000010010107810 */ /* 0x000fca0007ffe007 */
[----:B------:R-:W-:-:S04]  /*0230*/  IMAD.IADD R17, R16, 0x1, R17 ;  /* 0x0000000110117824 */ /* 0x000fc800078e0211 */
[----:B0-234-:R-:W-:-:S07]  /*0240*/  IMAD.IADD R20, R20, 0x1, R17 ;  /* 0x0000000114147824 */ /* 0x01dfce00078e0211 */
.L_x_90:
[----:B------:R-:W-:-:S04]  /*0250*/  IADD3 R26, P0, PT, R18, UR6, RZ ;  /* 0x00000006121a7c10 */ /* 0x000fc8000ff1e0ff */
[----:B------:R-:W-:-:S05]  /*0260*/  IADD3.X R27, PT, PT, R19, UR7, RZ, P0, !PT ;  /* 0x00000007131b7c10 */ /* 0x000fca00087fe4ff */
[----:B------:R-:W2:Y:S04]  /*0270*/  LDG.E.64.CONSTANT R8, desc[UR8][R26.64] ;  /* 0x000000081a087981 */ /* 0x000ea8000c1e9b00 */
[----:B------:R-:W2:Y:S01]  /*0280*/  LDG.E.64.CONSTANT R10, desc[UR8][R26.64+0x8] ;  /* 0x000008081a0a7981 */ /* 0x000ea2000c1e9b00 */
[C---:B------:R-:W-:Y:S01]  /*0290*/  ISETP.GT.U32.AND P1, PT, R6.reuse, 0xff, PT ;  /* 0x000000ff0600780c */ /* 0x040fe20003f24070 */
[----:B------:R-:W-:Y:S01]  /*02a0*/  BSSY.RECONVERGENT B0, `(.L_x_80) ;  /* 0x000004a000007945 */ /* 0x000fe20003800200 */
[----:B------:R-:W-:Y:S01]  /*02b0*/  ISETP.GT.U32.AND P2, PT, R6, 0x7f, PT ;  /* 0x0000007f0600780c */ /* 0x000fe20003f44070 */
[----:B--2---:R0:W-:Y:S01]  /*02c0*/  STS.128 [R21], R8 ;  /* 0x0000000815007388 */ /* 0x0041e20000000c00 */
[----:B------:R-:W-:Y:S02]  /*02d0*/  BAR.SYNC.DEFER_BLOCKING 0x0 ;  /* 0x0000000000007b1d */ /* 0x000fe40000010000 */
[----:B0-----:R-:W-:-:S07]  /*02e0*/  P2R R8, PR, RZ, 0x4 ;  /* 0x00000004ff087803 */ /* 0x001fce0000000000 */
[----:B------:R-:W0:Y:S02]  /*02f0*/  @!P1 LDS.128 R12, [R21] ;  /* 0x00000000150c9984 */ /* 0x000e240000000c00 */
        /* <DEDUP_REMOVED lines=68> */
.L_x_81:
[----:B------:R-:W-:Y:S05]  /*0740*/  BSYNC.RECONVERGENT B0 ;  /* 0x0000000000007941 */ /* 0x000fea0003800200 */
.L_x_80:
[----:B------:R-:W-:Y:S06]  /*0750*/  BAR.SYNC.DEFER_BLOCKING 0x0 ;  /* 0x0000000000007b1d */ /* 0x000fec0000010000 */
[----:B------:R-:W-:Y:S01]  /*0760*/  BSSY.RECONVERGENT B0, `(.L_x_82) ;  /* 0x0000021000007945 */ /* 0x000fe20003800200 */
[----:B01----:R-:W-:Y:S04]  /*0770*/  @!P5 LDS.64 R8, [R16+0x1f8] ;  /* 0x0001f8001008d984 */ /* 0x003fe80000000a00 */
[----:B------:R-:W0:Y:S02]  /*0780*/  @!P5 LDS.64 R10, [R16+0x5f8] ;  /* 0x0005f800100ad984 */ /* 0x000e240000000a00 */
[----:B0-----:R-:W-:-:S02]  /*0790*/  @!P5 IADD3 R12, P6, PT, R8, R10, RZ ;  /* 0x0000000a080cd210 */ /* 0x001fc40007fde0ff */
[----:B------:R-:W-:Y:S03]  /*07a0*/  @!P5 STS.64 [R16+0x1f8], R10 ;  /* 0x0001f80a1000d388 */ /* 0x000fe60000000a00 */
[----:B------:R-:W-:-:S05]  /*07b0*/  @!P5 IMAD.X R13, R9, 0x1, R11, P6 ;  /* 0x00000001090dd824 */ /* 0x000fca00030e060b */
[----:B------:R0:W-:Y:S01]  /*07c0*/  @!P5 STS.64 [R16+0x5f8], R12 ;  /* 0x0005f80c1000d388 */ /* 0x0001e20000000a00 */
[----:B------:R-:W-:Y:S01]  /*07d0*/  BAR.SYNC.DEFER_BLOCKING 0x0 ;  /* 0x0000000000007b1d */ /* 0x000fe20000010000 */
[----:B0-----:R-:W-:-:S05]  /*07e0*/  VIADD R12, R20, 0x200 ;  /* 0x00000200140c7836 */ /* 0x001fca0000000000 */
[----:B------:R-:W-:Y:S04]  /*07f0*/  @!P4 LDS.64 R8, [R17+0x1f8] ;  /* 0x0001f8001108c984 */ /* 0x000fe80000000a00 */
[----:B------:R-:W0:Y:S02]  /*0800*/  @!P4 LDS.64 R26, [R7+0x2f8] ;  /* 0x0002f800071ac984 */ /* 0x000e240000000a00 */
[----:B0-----:R-:W-:Y:S02]  /*0810*/  @!P4 IADD3 R14, P5, PT, R8, R26, RZ ;  /* 0x0000001a080ec210 */ /* 0x001fe40007fbe0ff */
[----:B------:R-:W-:Y:S03]  /*0820*/  @!P4 STS.64 [R17+0x1f8], R26 ;  /* 0x0001f81a1100c388 */ /* 0x000fe60000000a00 */
[----:B------:R-:W-:-:S05]  /*0830*/  @!P4 IMAD.X R15, R9, 0x1, R27, P5 ;  /* 0x00000001090fc824 */ /* 0x000fca00028e061b */
        /* <DEDUP_REMOVED lines=10> */
[----:B0-----:R-:W-:Y:S01]  /*08e0*/  IMAD.SHL.U32 R8, R6, 0x100, RZ ;  /* 0x0000010006087824 */ /* 0x001fe200078e00ff */
[----:B------:R-:W0:Y:S04]  /*08f0*/  LDS.64 R10, [R23+0xb8] ;  /* 0x0000b800170a7984 */ /* 0x000e280000000a00 */
[----:B------:R-:W-:-:S05]  /*0900*/  LOP3.LUT R9, R8, 0xffffff80, RZ, 0x3c, !PT ;  /* 0xffffff8008097812 */ /* 0x000fca00078e3cff */
[----:B------:R-:W-:-:S05]  /*0910*/  IMAD.IADD R13, R9, 0x1, R20 ;  /* 0x00000001090d7824 */ /* 0x000fca00078e0214 */
[----:B------:R-:W1:Y:S04]  /*0920*/  LDS.64 R8, [R13+0x1f8] ;  /* 0x0001f8000d087984 */ /* 0x000e680000000a00 */
[----:B0-----:R2:W-:Y:S01]  /*0930*/  STS.64 [R13+0x1f8], R10 ;  /* 0x0001f80a0d007388 */ /* 0x0015e20000000a00 */
[----:B-1----:R-:W-:-:S05]  /*0940*/  IADD3 R8, P2, PT, R8, R10, RZ ;  /* 0x0000000a08087210 */ /* 0x002fca0007f5e0ff */
[----:B------:R-:W-:-:S05]  /*0950*/  IMAD.X R9, R9, 0x1, R11, P2 ;  /* 0x0000000109097824 */ /* 0x000fca00010e060b */
[----:B------:R2:W-:Y:S03]  /*0960*/  STS.64 [R23+0xb8], R8 ;  /* 0x0000b80817007388 */ /* 0x0005e60000000a00 */
.L_x_83:
[----:B------:R-:W-:Y:S05]  /*0970*/  BSYNC.RECONVERGENT B0 ;  /* 0x0000000000007941 */ /* 0x000fea0003800200 */
.L_x_82:
[----:B------:R-:W-:Y:S06]  /*0980*/  BAR.SYNC.DEFER_BLOCKING 0x0 ;  /* 0x0000000000007b1d */ /* 0x000fec0000010000 */
[----:B------:R-:W-:Y:S04]  /*0990*/  BSSY.RECONVERGENT B0, `(.L_x_84) ;  /* 0x000000d000007945 */ /* 0x000fe80003800200 */
[----:B------:R-:W-:Y:S05]  /*09a0*/  @P1 BRA `(.L_x_85) ;  /* 0x00000000002c1947 */ /* 0x000fea0003800000 */
[C---:B0-2---:R-:W-:Y:S02]  /*09b0*/  IMAD.SHL.U32 R8, R6.reuse, 0x80, RZ ;  /* 0x0000008006087824 */ /* 0x045fe400078e00ff */
[----:B------:R-:W-:-:S03]  /*09c0*/  IMAD.SHL.U32 R10, R6, 0x100, RZ ;  /* 0x00000100060a7824 */ /* 0x000fc600078e00ff */
[----:B------:R-:W-:Y:S02]  /*09d0*/  LOP3.LUT R9, R8, 0xffffffc0, RZ, 0x3c, !PT ;  /* 0xffffffc008097812 */ /* 0x000fe400078e3cff */
[----:B------:R-:W-:-:S04]  /*09e0*/  LOP3.LUT R10, R10, 0xffffff80, RZ, 0x3c, !PT ;  /* 0xffffff800a0a7812 */ /* 0x000fc800078e3cff */
[----:B------:R-:W-:Y:S02]  /*09f0*/  IADD3 R13, PT, PT, R9, R12, R10 ;  /* 0x0000000c090d7210 */ /* 0x000fe40007ffe00a */
[----:B------:R-:W0:Y:S04]  /*0a00*/  LDS.64 R10, [R24+0x58] ;  /* 0x00005800180a7984 */ /* 0x000e280000000a00 */
[----:B------:R-:W1:Y:S04]  /*0a10*/  LDS.64 R8, [R13+-0x8] ;  /* 0xfffff8000d087984 */ /* 0x000e680000000a00 */
[----:B0-----:R3:W-:Y:S01]  /*0a20*/  STS.64 [R13+-0x8], R10 ;  /* 0xfffff80a0d007388 */ /* 0x0017e20000000a00 */
[----:B-1----:R-:W-:-:S05]  /*0a30*/  IADD3 R8, P1, PT, R8, R10, RZ ;  /* 0x0000000a08087210 */ /* 0x002fca0007f3e0ff */
[----:B------:R-:W-:-:S05]  /*0a40*/  IMAD.X R9, R9, 0x1, R11, P1 ;  /* 0x0000000109097824 */ /* 0x000fca00008e060b */
[----:B------:R3:W-:Y:S03]  /*0a50*/  STS.64 [R24+0x58], R8 ;  /* 0x0000580818007388 */ /* 0x0007e60000000a00 */
.L_x_85:
[----:B------:R-:W-:Y:S05]  /*0a60*/  BSYNC.RECONVERGENT B0 ;  /* 0x0000000000007941 */ /* 0x000fea0003800200 */
.L_x_84:
[----:B------:R-:W-:Y:S06]  /*0a70*/  BAR.SYNC.DEFER_BLOCKING 0x0 ;  /* 0x0000000000007b1d */ /* 0x000fec0000010000 */
[----:B------:R-:W-:Y:S04]  /*0a80*/  BSSY.RECONVERGENT B0, `(.L_x_86) ;  /* 0x0000010000007945 */ /* 0x000fe80003800200 */
[----:B------:R-:W-:Y:S05]  /*0a90*/  @P0 BRA `(.L_x_87) ;  /* 0x0000000000380947 */ /* 0x000fea0003800000 */
[C---:B0-23--:R-:W-:Y:S02]  /*0aa0*/  IMAD.SHL.U32 R9, R6.reuse, 0x80, RZ ;  /* 0x0000008006097824 */ /* 0x04dfe400078e00ff */
[C---:B------:R-:W-:Y:S02]  /*0ab0*/  IMAD.SHL.U32 R10, R6.reuse, 0x100, RZ ;  /* 0x00000100060a7824 */ /* 0x040fe400078e00ff */
[----:B------:R-:W-:Y:S01]  /*0ac0*/  IMAD.SHL.U32 R8, R6, 0x40, RZ ;  /* 0x0000004006087824 */ /* 0x000fe200078e00ff */
[----:B------:R-:W-:Y:S02]  /*0ad0*/  LOP3.LUT R9, R9, 0xffffffc0, RZ, 0x3c, !PT ;  /* 0xffffffc009097812 */ /* 0x000fe400078e3cff */
[----:B------:R-:W-:Y:S02]  /*0ae0*/  LOP3.LUT R10, R10, 0xffffff80, RZ, 0x3c, !PT ;  /* 0xffffff800a0a7812 */ /* 0x000fe400078e3cff */
[----:B------:R-:W-:Y:S02]  /*0af0*/  LOP3.LUT R8, R8, 0xffffffe0, RZ, 0x3c, !PT ;  /* 0xffffffe008087812 */ /* 0x000fe400078e3cff */
[----:B------:R-:W-:-:S02]  /*0b00*/  IADD3 R9, PT, PT, R9, R12, R10 ;  /* 0x0000000c09097210 */ /* 0x000fc40007ffe00a */
[----:B------:R-:W0:Y:S03]  /*0b10*/  LDS.64 R10, [R4+0x28] ;  /* 0x00002800040a7984 */ /* 0x000e260000000a00 */
[----:B------:R-:W-:-:S05]  /*0b20*/  IMAD.IADD R13, R9, 0x1, R8 ;  /* 0x00000001090d7824 */ /* 0x000fca00078e0208 */
[----:B------:R-:W1:Y:S04]  /*0b30*/  LDS.64 R8, [R13+-0x8] ;  /* 0xfffff8000d087984 */ /* 0x000e680000000a00 */
[----:B0-----:R4:W-:Y:S01]  /*0b40*/  STS.64 [R13+-0x8], R10 ;  /* 0xfffff80a0d007388 */ /* 0x0019e20000000a00 */
[----:B-1----:R-:W-:-:S05]  /*0b50*/  IADD3 R8, P0, PT, R8, R10, RZ ;  /* 0x0000000a08087210 */ /* 0x002fca0007f1e0ff */
[----:B------:R-:W-:-:S05]  /*0b60*/  IMAD.X R9, R9, 0x1, R11, P0 ;  /* 0x0000000109097824 */ /* 0x000fca00000e060b */
[----:B------:R4:W-:Y:S03]  /*0b70*/  STS.64 [R4+0x28], R8 ;  /* 0x0000280804007388 */ /* 0x0009e60000000a00 */
.L_x_87:
[----:B------:R-:W-:Y:S05]  /*0b80*/  BSYNC.RECONVERGENT B0 ;  /* 0x0000000000007941 */ /* 0x000fea0003800200 */
.L_x_86:
[----:B------:R-:W-:Y:S01]  /*0b90*/  BAR.SYNC.DEFER_BLOCKING 0x0 ;  /* 0x0000000000007b1d */ /* 0x000fe20000010000 */
[----:B------:R-:W-:-:S05]  /*0ba0*/  ISETP.GT.U32.AND P0, PT, R6, 0x7f, PT ;  /* 0x0000007f0600780c */ /* 0x000fca0003f04070 */
[----:B------:R-:W-:Y:S08]  /*0bb0*/  BSSY.RECONVERGENT B0, `(.L_x_88) ;  /* 0x0000013000007945 */ /* 0x000ff00003800200 */
[----:B------:R-:W-:Y:S05]  /*0bc0*/  @P0 BRA `(.L_x_89) ;  /* 0x0000000000440947 */ /* 0x000fea0003800000 */
[C---:B0-234-:R-:W-:Y:S02]  /*0bd0*/  IMAD.SHL.U32 R9, R6.reuse, 0x80, RZ ;  /* 0x0000008006097824 */ /* 0x05dfe400078e00ff */
[C---:B------:R-:W-:Y:S02]  /*0be0*/  IMAD.SHL.U32 R10, R6.reuse, 0x100, RZ ;  /* 0x00000100060a7824 */ /* 0x040fe400078e00ff */
[C---:B------:R-:W-:Y:S01]  /*0bf0*/  IMAD.SHL.U32 R8, R6.reuse, 0x40, RZ ;  /* 0x0000004006087824 */ /* 0x040fe200078e00ff */
[----:B------:R-:W-:Y:S01]  /*0c00*/  LOP3.LUT R9, R9, 0xffffffc0, RZ, 0x3c, !PT ;  /* 0xffffffc009097812 */ /* 0x000fe200078e3cff */
[----:B------:R-:W-:Y:S01]  /*0c10*/  IMAD.SHL.U32 R11, R6, 0x20, RZ ;  /* 0x00000020060b7824 */ /* 0x000fe200078e00ff */
[----:B------:R-:W-:Y:S02]  /*0c20*/  LOP3.LUT R10, R10, 0xffffff80, RZ, 0x3c, !PT ;  /* 0xffffff800a0a7812 */ /* 0x000fe400078e3cff */
[----:B------:R-:W-:Y:S02]  /*0c30*/  LOP3.LUT R13, R8, 0xffffffe0, RZ, 0x3c, !PT ;  /* 0xffffffe0080d7812 */ /* 0x000fe400078e3cff */
[----:B------:R-:W-:-:S02]  /*0c40*/  LOP3.LUT R8, R11, 0xfffffff0, RZ, 0x3c, !PT ;  /* 0xfffffff00b087812 */ /* 0x000fc400078e3cff */
[----:B------:R-:W-:Y:S02]  /*0c50*/  IADD3 R9, PT, PT, R9, R12, R10 ;  /* 0x0000000c09097210 */ /* 0x000fe40007ffe00a */
[----:B------:R-:W-:Y:S02]  /*0c60*/  IADD3 R15, PT, PT, -R11, 0x30, R4 ;  /* 0x000000300b0f7810 */ /* 0x000fe40007ffe104 */
[----:B------:R-:W-:-:S03]  /*0c70*/  IADD3 R13, PT, PT, R8, R9, R13 ;  /* 0x00000009080d7210 */ /* 0x000fc60007ffe00d */
[----:B------:R-:W0:Y:S04]  /*0c80*/  LDS.64 R10, [R15+-0x28] ;  /* 0xffffd8000f0a7984 */ /* 0x000e280000000a00 */
[----:B------:R-:W1:Y:S04]  /*0c90*/  LDS.64 R8, [R13+-0x8] ;  /* 0xfffff8000d087984 */ /* 0x000e680000000a00 */
[----:B0-----:R0:W-:Y:S01]  /*0ca0*/  STS.64 [R13+-0x8], R10 ;  /* 0xfffff80a0d007388 */ /* 0x0011e20000000a00 */
[----:B-1----:R-:W-:-:S05]  /*0cb0*/  IADD3 R8, P0, PT, R8, R10, RZ ;  /* 0x0000000a08087210 */ /* 0x002fca0007f1e0ff */
[----:B------:R-:W-:-:S05]  /*0cc0*/  IMAD.X R9, R9, 0x1, R11, P0 ;  /* 0x0000000109097824 */ /* 0x000fca00000e060b */
[----:B------:R0:W-:Y:S03]  /*0cd0*/  STS.64 [R15+-0x28], R8 ;  /* 0xffffd8080f007388 */ /* 0x0001e60000000a00 */
.L_x_89:
[----:B------:R-:W-:Y:S05]  /*0ce0*/  BSYNC.RECONVERGENT B0 ;  /* 0x0000000000007941 */ /* 0x000fea0003800200 */
.L_x_88:
[----:B------:R-:W-:Y:S01]  /*0cf0*/  BAR.SYNC.DEFER_BLOCKING 0x0 ;  /* 0x0000000000007b1d */ /* 0x000fe20000010000 */
[----:B------:R-:W-:-:S13]  /*0d00*/  ISETP.GE.U32.AND P0, PT, R6, 0x100, PT ;  /* 0x000001000600780c */ /* 0x000fda0003f06070 */
[----:B0-234-:R-:W-:Y:S04]  /*0d10*/  @P0 LDS.128 R8, [R21] ;  /* 0x0000000015080984 */ /* 0x01dfe80000000c00 */
[----:B------:R-:W0:Y:S02]  /*0d20*/  @!P0 LDS.128 R12, [R21] ;  /* 0x00000000150c8984 */ /* 0x000e240000000c00 */
[----:B0-----:R-:W-:Y:S01]  /*0d30*/  @!P0 IMAD.MOV.U32 R8, RZ, RZ, R14 ;  /* 0x000000ffff088224 */ /* 0x001fe200078e000e */
[----:B------:R-:W-:Y:S01]  /*0d40*/  IADD3 R14, P2, PT, R18, UR14, RZ ;  /* 0x0000000e120e7c10 */ /* 0x000fe2000ff5e0ff */
[----:B------:R-:W-:-:S03]  /*0d50*/  @!P0 IMAD.MOV.U32 R9, RZ, RZ, R15 ;  /* 0x000000ffff098224 */ /* 0x000fc600078e000f */
[----:B------:R-:W-:Y:S02]  /*0d60*/  @!P0 IADD3 R12, P1, PT, R12, R8, RZ ;  /* 0x000000080c0c8210 */ /* 0x000fe40007f3e0ff */
[----:B------:R-:W-:-:S03]  /*0d70*/  IADD3.X R15, PT, PT, R19, UR15, RZ, P2, !PT ;  /* 0x0000000f130f7c10 */ /* 0x000fc600097fe4ff */
[----:B------:R-:W-:Y:S01]  /*0d80*/  @!P0 IMAD.X R13, R13, 0x1, R9, P1 ;  /* 0x000000010d0d8824 */ /* 0x000fe200008e0609 */
[C---:B------:R-:W-:Y:S01]  /*0d90*/  LEA R18, P1, R0.reuse, R18, 0xc ;  /* 0x0000001200127211 */ /* 0x040fe200078260ff */
[----:B------:R-:W-:Y:S01]  /*0da0*/  @!P0 IMAD.MOV.U32 R10, RZ, RZ, R12 ;  /* 0x000000ffff0a8224 */ /* 0x000fe200078e000c */
[----:B------:R0:W-:Y:S01]  /*0db0*/  STG.E.64 desc[UR8][R14.64], R8 ;  /* 0x000000080e007986 */ /* 0x0001e2000c101b08 */
[----:B------:R-:W-:Y:S01]  /*0dc0*/  @!P0 IMAD.MOV.U32 R11, RZ, RZ, R13 ;  /* 0x000000ffff0b8224 */ /* 0x000fe200078e000d */
[----:B------:R-:W-:-:S04]  /*0dd0*/  LEA.HI.X R19, R0, R19, RZ, 0xc, P1 ;  /* 0x0000001300137211 */ /* 0x000fc800008f64ff */
        /* <DEDUP_REMOVED lines=8> */
.L_x_91:
        /* <DEDUP_REMOVED lines=10> */
.L_x_177:


//--------------------- .text._Z9scan_bcaoIiLi512EEvlPT_PKS0_ --------------------------
	.section	.text._Z9scan_bcaoIiLi512EEvlPT_PKS0_,"ax",@progbits
	.align	128
        .global         _Z9scan_bcaoIiLi512EEvlPT_PKS0_
        .type           _Z9scan_bcaoIiLi512EEvlPT_PKS0_,@function
        .size           _Z9scan_bcaoIiLi512EEvlPT_PKS0_,(.L_x_178 - _Z9scan_bcaoIiLi512EEvlPT_PKS0_)
        .other          _Z9scan_bcaoIiLi512EEvlPT_PKS0_,@"STO_CUDA_ENTRY STV_DEFAULT"
_Z9scan_bcaoIiLi512EEvlPT_PKS0_:
.text._Z9scan_bcaoIiLi512EEvlPT_PKS0_:
        /* <DEDUP_REMOVED lines=18> */
[C---:B------:R-:W-:Y:S01]  /*0120*/  ISETP.GT.U32.AND P1, PT, R16.reuse, 0xff, PT ;  /* 0x000000ff1000780c */ /* 0x040fe20003f24070 */
[----:B------:R-:W-:-:S02]  /*0130*/  IMAD.SHL.U32 R0, R16, 0x4, RZ ;  /* 0x0000000410007824 */ /* 0x000fc400078e00ff */
[----:B------:R-:W-:Y:S02]  /*0140*/  VIADD R12, R19, 0x2 ;  /* 0x00000002130c7836 */ /* 0x000fe40000000000 */
[----:B------:R-:W-:Y:S02]  /*0150*/  IMAD.SHL.U32 R4, R16, 0x8, RZ ;  /* 0x0000000810047824 */ /* 0x000fe400078e00ff */
[----:B------:R-:W-:Y:S02]  /*0160*/  VIADD R5, R0, 0x2 ;  /* 0x0000000200057836 */ /* 0x000fe40000000000 */
[----:B------:R-:W-:Y:S02]  /*0170*/  IMAD.SHL.U32 R7, R12, 0x2, RZ ;  /* 0x000000020c077824 */ /* 0x000fe400078e00ff */
[----:B------:R-:W-:Y:S01]  /*0180*/  VIADD R9, R4, 0x4 ;  /* 0x0000000404097836 */ /* 0x000fe20000000000 */
[----:B------:R-:W-:Y:S01]  /*0190*/  LEA.HI R11, R0, R5, RZ, 0x1b ;  /* 0x00000005000b7211 */ /* 0x000fe200078fd8ff */
[----:B------:R-:W-:Y:S01]  /*01a0*/  IMAD.SHL.U32 R13, R16, 0x10, RZ ;  /* 0x00000010100d7824 */ /* 0x000fe200078e00ff */
[C---:B------:R-:W-:Y:S01]  /*01b0*/  LEA.HI R10, R0.reuse, R7, RZ, 0x1b ;  /* 0x00000007000a7211 */ /* 0x040fe200078fd8ff */
[C---:B------:R-:W-:Y:S01]  /*01c0*/  IMAD.IADD R6, R0.reuse, 0x1, R5 ;  /* 0x0000000100067824 */ /* 0x040fe200078e0205 */
[----:B------:R-:W-:Y:S01]  /*01d0*/  LEA R11, R11, UR4, 0x2 ;  /* 0x000000040b0b7c11 */ /* 0x000fe2000f8e10ff */
[----:B------:R-:W-:Y:S01]  /*01e0*/  IMAD.IADD R5, R0, 0x1, R7 ;  /* 0x0000000100057824 */ /* 0x000fe200078e0207 */
[----:B------:R-:W-:Y:S01]  /*01f0*/  IADD3 R7, PT, PT, R9, 0x3, R4 ;  /* 0x0000000309077810 */ /* 0x000fe20007ffe004 */
[----:B------:R-:W-:Y:S01]  /*0200*/  VIADD R0, R13, 0x8 ;  /* 0x000000080d007836 */ /* 0x000fe20000000000 */
[----:B------:R-:W-:Y:S01]  /*0210*/  LEA.HI R9, R6, R9, RZ, 0x1b ;  /* 0x0000000906097211 */ /* 0x000fe200078fd8ff */
[----:B------:R-:W-:Y:S01]  /*0220*/  IMAD.SHL.U32 R4, R12, 0x8, RZ ;  /* 0x000000080c047824 */ /* 0x000fe200078e00ff */
[----:B------:R-:W-:Y:S01]  /*0230*/  LEA R10, R10, UR4, 0x2 ;  /* 0x000000040a0a7c11 */ /* 0x000fe2000f8e10ff */
[----:B------:R-:W-:Y:S01]  /*0240*/  IMAD.IADD R15, R0, 0x1, R7 ;  /* 0x00000001000f7824 */ /* 0x000fe200078e0207 */
[----:B------:R-:W-:Y:S01]  /*0250*/  LEA.HI R8, R7, R0, RZ, 0x1b ;  /* 0x0000000007087211 */ /* 0x000fe200078fd8ff */
[----:B------:R-:W-:Y:S01]  /*0260*/  IMAD.SHL.U32 R0, R12, 0x4, RZ ;  /* 0x000000040c007824 */ /* 0x000fe200078e00ff */
[----:B------:R-:W-:Y:S01]  /*0270*/  IADD3 R13, PT, PT, R4, 0xf, R13 ;  /* 0x0000000f040d7810 */ /* 0x000fe20007ffe00d */
[----:B------:R-:W-:Y:S01]  /*0280*/  IMAD.WIDE.U32 R20, R16, 0x4, R2 ;  /* 0x0000000410147825 */ /* 0x000fe200078e0002 */
[----:B------:R-:W-:-:S02]  /*0290*/  LEA R9, R9, UR4, 0x2 ;  /* 0x0000000409097c11 */ /* 0x000fc4000f8e10ff */
[----:B------:R-:W-:Y:S01]  /*02a0*/  LEA.HI R7, R5, R0, RZ, 0x1b ;  /* 0x0000000005077211 */ /* 0x000fe200078fd8ff */
[----:B------:R-:W-:Y:S01]  /*02b0*/  IMAD.IADD R3, R0, 0x1, R5 ;  /* 0x0000000100037824 */ /* 0x000fe200078e0205 */
[----:B------:R-:W-:Y:S01]  /*02c0*/  LEA R0, R16, 0x10, 0x5 ;  /* 0x0000001010007811 */ /* 0x000fe200078e28ff */
[----:B------:R-:W-:Y:S01]  /*02d0*/  IMAD.SHL.U32 R2, R12, 0x10, RZ ;  /* 0x000000100c027824 */ /* 0x000fe200078e00ff */
[----:B------:R-:W-:Y:S02]  /*02e0*/  LEA R8, R8, UR4, 0x2 ;  /* 0x0000000408087c11 */ /* 0x000fe4000f8e10ff */
        /* <DEDUP_REMOVED lines=15> */
[----:B------:R-:W-:Y:S01]  /*03e0*/  LEA R7, R7, UR4, 0x2 ;  /* 0x0000000407077c11 */ /* 0x000fe2000f8e10ff */
[----:B------:R-:W-:Y:S01]  /*03f0*/  IMAD.SHL.U32 R2, R16, 0x100, RZ ;  /* 0x0000010010027824 */ /* 0x000fe200078e00ff */
[----:B------:R-:W-:Y:S01]  /*0400*/  LEA.HI R23, R14, R3, RZ, 0x1b ;  /* 0x000000030e177211 */ /* 0x000fe200078fd8ff */
[----:B------:R-:W-:Y:S01]  /*0410*/  IMAD.IADD R14, R3, 0x1, R14 ;  /* 0x00000001030e7824 */ /* 0x000fe200078e020e */
[----:B------:R-:W-:Y:S01]  /*0420*/  LEA R6, R6, UR4, 0x2 ;  /* 0x0000000406067c11 */ /* 0x000fe2000f8e10ff */
[----:B------:R-:W-:Y:S01]  /*0430*/  IMAD.SHL.U32 R3, R12, 0x80, RZ ;  /* 0x000000800c037824 */ /* 0x000fe200078e00ff */
[----:B------:R-:W-:Y:S01]  /*0440*/  LEA.HI R2, R15, R2, RZ, 0x1b ;  /* 0x000000020f027211 */ /* 0x000fe200078fd8ff */
[----:B------:R-:W-:Y:S01]  /*0450*/  VIADD R13, R16, 0x100 ;  /* 0x00000100100d7836 */ /* 0x000fe20000000000 */
[----:B------:R-:W0:Y:S01]  /*0460*/  LDC R15, c[0x0][0x370] ;  /* 0x0000dc00ff0f7b82 */ /* 0x000e220000000800 */
[----:B------:R-:W-:-:S02]  /*0470*/  LEA.HI R12, R19, R19, RZ, 0x1b ;  /* 0x00000013130c7211 */ /* 0x000fc400078fd8ff */
[----:B------:R-:W-:Y:S02]  /*0480*/  LEA.HI R3, R14, R3, RZ, 0x1b ;  /* 0x000000030e037211 */ /* 0x000fe400078fd8ff */
[-C--:B------:R-:W-:Y:S02]  /*0490*/  LEA.HI R14, R16, R16.reuse, RZ, 0x1b ;  /* 0x00000010100e7211 */ /* 0x080fe400078fd8ff */
[----:B------:R-:W-:Y:S02]  /*04a0*/  LEA.HI R13, R13, R16, RZ, 0x1b ;  /* 0x000000100d0d7211 */ /* 0x000fe400078fd8ff */
        /* <DEDUP_REMOVED lines=10> */
[----:B--234-:R-:W-:-:S07]  /*0550*/  LEA R26, R2, UR4, 0x2 ;  /* 0x00000004021a7c11 */ /* 0x01cfce000f8e10ff */
.L_x_96:
[----:B--2---:R-:W-:-:S04]  /*0560*/  IADD3 R2, P0, PT, R20, UR8, RZ ;  /* 0x0000000814027c10 */ /* 0x004fc8000ff1e0ff */
[----:B------:R-:W-:-:S05]  /*0570*/  IADD3.X R3, PT, PT, R21, UR9, RZ, P0, !PT ;  /* 0x0000000915037c10 */ /* 0x000fca00087fe4ff */
[----:B------:R-:W2:Y:S04]  /*0580*/  LDG.E.CONSTANT R27, desc[UR6][R2.64] ;  /* 0x00000006021b7981 */ /* 0x000ea8000c1e9900 */
[----:B------:R1:W3:Y:S01]  /*0590*/  LDG.E.CONSTANT R28, desc[UR6][R2.64+0x400] ;  /* 0x00040006021c7981 */ /* 0x0002e2000c1e9900 */
[----:B------:R-:W-:Y:S01]  /*05a0*/  ISETP.GT.U32.AND P2, PT, R16, 0x7f, PT ;  /* 0x0000007f1000780c */ /* 0x000fe20003f44070 */
[----:B------:R-:W-:Y:S03]  /*05b0*/  BSSY.RECONVERGENT B0, `(.L_x_92) ;  /* 0x000000f000007945 */ /* 0x000fe60003800200 */
[----:B-1----:R-:W-:Y:S01]  /*05c0*/  P2R R2, PR, RZ, 0x4 ;  /* 0x00000004ff027803 */ /* 0x002fe20000000000 */
[----:B--2---:R1:W-:Y:S04]  /*05d0*/  STS [R14], R27 ;  /* 0x0000001b0e007388 */ /* 0x0043e80000000800 */
[----:B---3--:R1:W-:Y:S01]  /*05e0*/  STS [R13+0x400], R28 ;  /* 0x0004001c0d007388 */ /* 0x0083e20000000800 */
[----:B------:R-:W-:Y:S06]  /*05f0*/  BAR.SYNC.DEFER_BLOCKING 0x0 ;  /* 0x0000000000007b1d */ /* 0x000fec0000010000 */
[----:B------:R-:W-:Y:S05]  /*0600*/  @P1 BRA `(.L_x_93) ;  /* 0x0000000000241947 */ /* 0x000fea0003800000 */
[----:B------:R-:W2:Y:S01]  /*0610*/  S2UR UR5, SR_CgaCtaId ;  /* 0x00000000000579c3 */ /* 0x000ea20000008800 */
[----:B------:R-:W-:Y:S01]  /*0620*/  UMOV UR4, 0x400 ;  /* 0x0000040000047882 */ /* 0x000fe20000000000 */
[----:B------:R-:W-:Y:S01]  /*0630*/  LEA.HI R2, R16, R19, RZ, 0x1c ;  /* 0x0000001310027211 */ /* 0x000fe200078fe0ff */
[----:B------:R-:W-:Y:S01]  /*0640*/  LDS R3, [R12+0x4] ;  /* 0x000004000c037984 */ /* 0x000fe20000000800 */
[----:B--2---:R-:W-:-:S06]  /*0650*/  ULEA UR4, UR5, UR4, 0x18 ;  /* 0x0000000405047291 */ /* 0x004fcc000f8ec0ff */
[----:B------:R-:W-:-:S06]  /*0660*/  LEA R2, R2, UR4, 0x2 ;  /* 0x0000000402027c11 */ /* 0x000fcc000f8e10ff */
[----:B------:R-:W2:Y:S02]  /*0670*/  LDS R2, [R2] ;  /* 0x0000000002027984 */ /* 0x000ea40000000800 */
[----:B--2---:R-:W-:-:S05]  /*0680*/  IMAD.IADD R3, R2, 0x1, R3 ;  /* 0x0000000102037824 */ /* 0x004fca00078e0203 */
[----:B------:R2:W-:Y:S02]  /*0690*/  STS [R12+0x4], R3 ;  /* 0x000004030c007388 */ /* 0x0005e40000000800 */
.L_x_93:
[----:B------:R-:W-:Y:S05]  /*06a0*/  BSYNC.RECONVERGENT B0 ;  /* 0x0000000000007941 */ /* 0x000fea0003800200 */
.L_x_92:
        /* <DEDUP_REMOVED lines=8> */
[----:B------:R-:W-:Y:S04]  /*0730*/  @!P2 LDS R2, [R11+-0x4] ;  /* 0xfffffc000b02a984 */ /* 0x000fe80000000800 */
[----:B--2---:R-:W2:Y:S02]  /*0740*/  @!P2 LDS R3, [R10+-0x4] ;  /* 0xfffffc000a03a984 */ /* 0x004ea40000000800 */
[----:B--2---:R-:W-:-:S05]  /*0750*/  @!P2 IMAD.IADD R3, R2, 0x1, R3 ;  /* 0x000000010203a824 */ /* 0x004fca00078e0203 */
[----:B------:R-:W-:Y:S01]  /*0760*/  @!P2 STS [R10+-0x4], R3 ;  /* 0xfffffc030a00a388 */ /* 0x000fe20000000800 */
[----:B------:R-:W-:Y:S01]  /*0770*/  BAR.SYNC.DEFER_BLOCKING 0x0 ;  /* 0x0000000000007b1d */ /* 0x000fe20000010000 */
[----:B------:R-:W-:-:S05]  /*0780*/  ISETP.GT.U32.AND P2, PT, R16, 0xf, PT ;  /* 0x0000000f1000780c */ /* 0x000fca0003f44070 */
[----:B------:R-:W-:Y:S04]  /*0790*/  @!P0 LDS R2, [R9+-0x4] ;  /* 0xfffffc0009028984 */ /* 0x000fe80000000800 */
[----:B-1----:R-:W1:Y:S02]  /*07a0*/  @!P0 LDS R27, [R7+-0x4] ;  /* 0xfffffc00071b8984 */ /* 0x002e640000000800 */
        /* <DEDUP_REMOVED lines=10> */
[----:B-1----:R-:W-:Y:S01]  /*0850*/  @!P2 IMAD.IADD R3, R3, 0x1, R28 ;  /* 0x000000010303a824 */ /* 0x002fe200078e021c */
[----:B------:R-:W-:-:S04]  /*0860*/  @!P6 MOV R28, 0x400 ;  /* 0x00000400001ce802 */ /* 0x000fc80000000f00 */
        /* <DEDUP_REMOVED lines=9> */
[----:B------:R-:W-:Y:S04]  /*0900*/  @!P4 LDS R2, [R24+-0x4] ;  /* 0xfffffc001802c984 */ /* 0x000fe80000000800 */
[----:B------:R-:W1:Y:S02]  /*0910*/  @!P4 LDS R27, [R23+-0x4] ;  /* 0xfffffc00171bc984 */ /* 0x000e640000000800 */
[----:B-1----:R-:W-:-:S02]  /*0920*/  @!P4 IMAD.IADD R2, R2, 0x1, R27 ;  /* 0x000000010202c824 */ /* 0x002fc400078e021b */
[----:B------:R-:W1:Y:S03]  /*0930*/  @!P6 S2R R27, SR_CgaCtaId ;  /* 0x00000000001be919 */ /* 0x000e660000008800 */
[----:B------:R-:W-:Y:S01]  /*0940*/  @!P4 STS [R23+-0x4], R2 ;  /* 0xfffffc021700c388 */ /* 0x000fe20000000800 */
[----:B------:R-:W-:Y:S06]  /*0950*/  BAR.SYNC.DEFER_BLOCKING 0x0 ;  /* 0x0000000000007b1d */ /* 0x000fec0000010000 */
[----:B------:R-:W-:Y:S04]  /*0960*/  @!P5 LDS R2, [R26+0x1fc] ;  /* 0x0001fc001a02d984 */ /* 0x000fe80000000800 */
[----:B------:R-:W2:Y:S02]  /*0970*/  @!P5 LDS R29, [R25+-0x4] ;  /* 0xfffffc00191dd984 */ /* 0x000ea40000000800 */
[----:B--2---:R-:W-:Y:S01]  /*0980*/  @!P5 IMAD.IADD R2, R2, 0x1, R29 ;  /* 0x000000010202d824 */ /* 0x004fe200078e021d */
[----:B------:R-:W-:-:S04]  /*0990*/  @!P6 MOV R29, 0x400 ;  /* 0x00000400001de802 */ /* 0x000fc80000000f00 */
[----:B------:R-:W-:Y:S01]  /*09a0*/  @!P5 STS [R25+-0x4], R2 ;  /* 0xfffffc021900d388 */ /* 0x000fe20000000800 */
[----:B-1----:R-:W-:Y:S01]  /*09b0*/  @!P6 LEA R27, R27, R29, 0x18 ;  /* 0x0000001d1b1be211 */ /* 0x002fe200078ec0ff */
[----:B------:R-:W-:Y:S06]  /*09c0*/  BAR.SYNC.DEFER_BLOCKING 0x0 ;  /* 0x0000000000007b1d */ /* 0x000fec0000010000 */
[----:B------:R-:W-:Y:S02]  /*09d0*/  @!P6 STS [R28+0x838], RZ ;  /* 0x000838ff1c00e388 */ /* 0x000fe40000000800 */
        /* <DEDUP_REMOVED lines=8> */
[----:B------:R-:W-:Y:S04]  /*0a60*/  @!P5 LDS R29, [R26+0x1fc] ;  /* 0x0001fc001a1dd984 */ /* 0x000fe80000000800 */
[----:B------:R-:W1:Y:S02]  /*0a70*/  @!P5 LDS R2, [R25+-0x4] ;  /* 0xfffffc001902d984 */ /* 0x000e640000000800 */
[----:B-1----:R-:W-:Y:S02]  /*0a80*/  @!P5 IMAD.IADD R29, R29, 0x1, R2 ;  /* 0x000000011d1dd824 */ /* 0x002fe400078e0202 */
[----:B------:R-:W-:Y:S04]  /*0a90*/  @!P5 STS [R26+0x1fc], R2 ;  /* 0x0001fc021a00d388 */ /* 0x000fe80000000800 */
[----:B------:R-:W-:Y:S01]  /*0aa0*/  @!P5 STS [R25+-0x4], R29 ;  /* 0xfffffc1d1900d388 */ /* 0x000fe20000000800 */
[----:B------:R-:W-:Y:S06]  /*0ab0*/  BAR.SYNC.DEFER_BLOCKING 0x0 ;  /* 0x0000000000007b1d */ /* 0x000fec0000010000 */
[----:B------:R-:W-:Y:S04]  /*0ac0*/  @!P4 LDS R2, [R24+-0x4] ;  /* 0xfffffc001802c984 */ /* 0x000fe80000000800 */
[----:B------:R-:W1:Y:S02]  /*0ad0*/  @!P4 LDS R3, [R23+-0x4] ;  /* 0xfffffc001703c984 */ /* 0x000e640000000800 */
[----:B-1----:R-:W-:-:S02]  /*0ae0*/  @!P4 IMAD.IADD R28, R2, 0x1, R3 ;  /* 0x00000001021cc824 */ /* 0x002fc400078e0203 */
[----:B------:R-:W-:Y:S04]  /*0af0*/  @!P4 STS [R24+-0x4], R3 ;  /* 0xfffffc031800c388 */ /* 0x000fe80000000800 */
        /* <DEDUP_REMOVED lines=19> */
[----:B------:R-:W-:Y:S01]  /*0c30*/  BAR.SYNC.DEFER_BLOCKING 0x0 ;  /* 0x0000000000007b1d */ /* 0x000fe20000010000 */
[----:B------:R-:W-:-:S05]  /*0c40*/  ISETP.GT.U32.AND P1, PT, R16, 0xff, PT ;  /* 0x000000ff1000780c */ /* 0x000fca0003f24070 */
[----:B------:R-:W-:Y:S04]  /*0c50*/  @!P0 LDS R27, [R9+-0x4] ;  /* 0xfffffc00091b8984 */ /* 0x000fe80000000800 */
[----:B------:R-:W1:Y:S02]  /*0c60*/  @!P0 LDS R2, [R7+-0x4] ;  /* 0xfffffc0007028984 */ /* 0x000e640000000800 */
[----:B-1----:R-:W-:Y:S02]  /*0c70*/  @!P0 IMAD.IADD R27, R27, 0x1, R2 ;  /* 0x000000011b1b8824 */ /* 0x002fe400078e0202 */
[----:B------:R-:W-:Y:S04]  /*0c80*/  @!P0 STS [R9+-0x4], R2 ;  /* 0xfffffc0209008388 */ /* 0x000fe80000000800 */
[----:B------:R-:W-:Y:S01]  /*0c90*/  @!P0 STS [R7+-0x4], R27 ;  /* 0xfffffc1b07008388 */ /* 0x000fe20000000800 */
[----:B------:R-:W-:Y:S06]  /*0ca0*/  BAR.SYNC.DEFER_BLOCKING 0x0 ;  /* 0x0000000000007b1d */ /* 0x000fec0000010000 */
[----:B------:R-:W-:Y:S04]  /*0cb0*/  @!P6 LDS R29, [R11+-0x4] ;  /* 0xfffffc000b1de984 */ /* 0x000fe80000000800 */
[----:B------:R-:W1:Y:S02]  /*0cc0*/  @!P6 LDS R2, [R10+-0x4] ;  /* 0xfffffc000a02e984 */ /* 0x000e640000000800 */
[----:B-1----:R-:W-:-:S02]  /*0cd0*/  @!P6 IMAD.IADD R29, R29, 0x1, R2 ;  /* 0x000000011d1de824 */ /* 0x002fc400078e0202 */
[----:B------:R1:W-:Y:S04]  /*0ce0*/  @!P6 STS [R11+-0x4], R2 ;  /* 0xfffffc020b00e388 */ /* 0x0003e80000000800 */
[----:B------:R1:W-:Y:S01]  /*0cf0*/  @!P6 STS [R10+-0x4], R29 ;  /* 0xfffffc1d0a00e388 */ /* 0x0003e20000000800 */
[----:B------:R-:W-:Y:S06]  /*0d00*/  BAR.SYNC.DEFER_BLOCKING 0x0 ;  /* 0x0000000000007b1d */ /* 0x000fec0000010000 */
[----:B------:R-:W-:Y:S05]  /*0d10*/  @P1 BRA `(.L_x_95) ;  /* 0x0000000000281947 */ /* 0x000fea0003800000 */
[----:B------:R-:W2:Y:S01]  /*0d20*/  S2UR UR5, SR_CgaCtaId ;  /* 0x00000000000579c3 */ /* 0x000ea20000008800 */
[----:B------:R-:W-:Y:S01]  /*0d30*/  UMOV UR4, 0x400 ;  /* 0x0000040000047882 */ /* 0x000fe20000000000 */
[----:B-1----:R-:W-:Y:S01]  /*0d40*/  LEA.HI R2, R16, R19, RZ, 0x1c ;  /* 0x0000001310027211 */ /* 0x002fe200078fe0ff */
[----:B------:R-:W1:Y:S01]  /*0d50*/  LDS R3, [R12+0x4] ;  /* 0x000004000c037984 */ /* 0x000e620000000800 */
[----:B--2---:R-:W-:-:S06]  /*0d60*/  ULEA UR4, UR5, UR4, 0x18 ;  /* 0x0000000405047291 */ /* 0x004fcc000f8ec0ff */
[----:B------:R-:W-:-:S05]  /*0d70*/  LEA R28, R2, UR4, 0x2 ;  /* 0x00000004021c7c11 */ /* 0x000fca000f8e10ff */
[----:B------:R-:W2:Y:S04]  /*0d80*/  LDS R2, [R28] ;  /* 0x000000001c027984 */ /* 0x000ea80000000800 */
[----:B-1----:R3:W-:Y:S01]  /*0d90*/  STS [R28], R3 ;  /* 0x000000031c007388 */ /* 0x0027e20000000800 */
[----:B--2---:R-:W-:-:S05]  /*0da0*/  IMAD.IADD R27, R2, 0x1, R3 ;  /* 0x00000001021b7824 */ /* 0x004fca00078e0203 */
[----:B------:R3:W-:Y:S02]  /*0db0*/  STS [R12+0x4], R27 ;  /* 0x0000041b0c007388 */ /* 0x0007e40000000800 */
.L_x_95:
[----:B------:R-:W-:Y:S05]  /*0dc0*/  BSYNC.RECONVERGENT B0 ;  /* 0x0000000000007941 */ /* 0x000fea0003800200 */
.L_x_94:
[----:B------:R-:W-:Y:S01]  /*0dd0*/  BAR.SYNC.DEFER_BLOCKING 0x0 ;  /* 0x0000000000007b1d */ /* 0x000fe20000010000 */
[----:B-1----:R-:W-:Y:S02]  /*0de0*/  IADD3 R2, P0, PT, R20, UR14, RZ ;  /* 0x0000000e14027c10 */ /* 0x002fe4000ff1e0ff */
[----:B0-----:R-:W-:Y:S02]  /*0df0*/  LEA R20, P2, R15, R20, 0xb ;  /* 0x000000140f147211 */ /* 0x001fe400078458ff */
[----:B---3--:R-:W-:Y:S02]  /*0e00*/  IADD3.X R3, PT, PT, R21, UR15, RZ, P0, !PT ;  /* 0x0000000f15037c10 */ /* 0x008fe400087fe4ff */
        /* <DEDUP_REMOVED lines=11> */
.L_x_97:
        /* <DEDUP_REMOVED lines=12> */
.L_x_178:


//--------------------- .text._Z4scanIiLi512EEvlPT_PKS0_ --------------------------
	.section	.text._Z4scanIiLi512EEvlPT_PKS0_,"ax",@progbits
	.align	128
        .global         _Z4scanIiLi512EEvlPT_PKS0_
        .type           _Z4scanIiLi512EEvlPT_PKS0_,@function
        .size           _Z4scanIiLi512EEvlPT_PKS0_,(.L_x_179 - _Z4scanIiLi512EEvlPT_PKS0_)
        .other          _Z4scanIiLi512EEvlPT_PKS0_,@"STO_CUDA_ENTRY STV_DEFAULT"
_Z4scanIiLi512EEvlPT_PKS0_:
.text._Z4scanIiLi512EEvlPT_PKS0_:
        /* <DEDUP_REMOVED lines=13> */
[----:B------:R-:W3:Y:S01]  /*00d0*/  LDCU.64 UR6, c[0x0][0x390] ;  /* 0x00007200ff0677ac */ /* 0x000ee20008000a00 */
        /* <DEDUP_REMOVED lines=9> */
[----:B------:R-:W-:Y:S02]  /*0170*/  IMAD.SHL.U32 R14, R0, 0x100, RZ ;  /* 0x00000100000e7824 */ /* 0x000fe400078e00ff */
[----:B------:R-:W-:Y:S01]  /*0180*/  IMAD.IADD R3, R3, 0x1, R2 ;  /* 0x0000000103037824 */ /* 0x000fe200078e0202 */
[----:B------:R-:W-:Y:S01]  /*0190*/  LOP3.LUT R20, R8, 0xffffffc0, RZ, 0x3c, !PT ;  /* 0xffffffc008147812 */ /* 0x000fe200078e3cff */
[----:B------:R-:W-:Y:S01]  /*01a0*/  IMAD.SHL.U32 R11, R0, 0x200, RZ ;  /* 0x00000200000b7824 */ /* 0x000fe200078e00ff */
[----:B------:R-:W-:Y:S01]  /*01b0*/  LOP3.LUT R19, R14, 0xffffff80, RZ, 0x3c, !PT ;  /* 0xffffff800e137812 */ /* 0x000fe200078e3cff */
[----:B------:R-:W-:Y:S02]  /*01c0*/  VIADD R5, R3, 0x8 ;  /* 0x0000000803057836 */ /* 0x000fe40000000000 */
[----:B------:R-:W-:Y:S01]  /*01d0*/  IMAD.WIDE.U32 R12, R0, 0x8, R12 ;  /* 0x00000008000c7825 */ /* 0x000fe200078e000c */
[----:B------:R-:W-:-:S03]  /*01e0*/  LOP3.LUT R18, R11, 0xffffff00, RZ, 0x3c, !PT ;  /* 0xffffff000b127812 */ /* 0x000fc600078e3cff */
[----:B------:R-:W-:Y:S02]  /*01f0*/  IMAD R4, R0, 0x20, R5 ;  /* 0x0000002000047824 */ /* 0x000fe400078e0205 */
[----:B------:R-:W-:-:S03]  /*0200*/  IMAD.MOV.U32 R21, RZ, RZ, R13 ;  /* 0x000000ffff157224 */ /* 0x000fc600078e000d */
[C---:B------:R-:W-:Y:S02]  /*0210*/  IADD3 R5, PT, PT, R15.reuse, 0x10, R4 ;  /* 0x000000100f057810 */ /* 0x040fe40007ffe004 */
[----:B------:R-:W-:Y:S02]  /*0220*/  LOP3.LUT R15, R15, 0xffffffe0, RZ, 0x3c, !PT ;  /* 0xffffffe00f0f7812 */ /* 0x000fe400078e3cff */
[----:B------:R-:W-:Y:S01]  /*0230*/  IADD3 R7, PT, PT, R8, 0x20, R5 ;  /* 0x0000002008077810 */ /* 0x000fe20007ffe005 */
[----:B------:R-:W-:-:S03]  /*0240*/  IMAD.MOV.U32 R8, RZ, RZ, R12 ;  /* 0x000000ffff087224 */ /* 0x000fc600078e000c */
[----:B------:R-:W-:-:S04]  /*0250*/  IADD3 R10, PT, PT, R14, 0x40, R7 ;  /* 0x000000400e0a7810 */ /* 0x000fc80007ffe007 */
[----:B------:R-:W-:-:S05]  /*0260*/  IADD3 R11, PT, PT, R11, 0x80, R10 ;  /* 0x000000800b0b7810 */ /* 0x000fca0007ffe00a */
[----:B------:R-:W-:-:S04]  /*0270*/  IMAD.IADD R18, R11, 0x1, R18 ;  /* 0x000000010b127824 */ /* 0x000fc800078e0212 */
[----:B------:R-:W-:-:S04]  /*0280*/  IMAD.IADD R19, R19, 0x1, R18 ;  /* 0x0000000113137824 */ /* 0x000fc800078e0212 */
[----:B------:R-:W-:-:S04]  /*0290*/  IMAD.IADD R20, R20, 0x1, R19 ;  /* 0x0000000114147824 */ /* 0x000fc800078e0213 */
[----:B--234-:R-:W-:-:S07]  /*02a0*/  IMAD.IADD R22, R15, 0x1, R20 ;  /* 0x000000010f167824 */ /* 0x01cfce00078e0214 */
.L_x_98:
[----:B0-----:R-:W-:-:S04]  /*02b0*/  IADD3 R16, P0, PT, R8, UR6, RZ ;  /* 0x0000000608107c10 */ /* 0x001fc8000ff1e0ff */
[----:B------:R-:W-:-:S05]  /*02c0*/  IADD3.X R17, PT, PT, R21, UR7, RZ, P0, !PT ;  /* 0x0000000715117c10 */ /* 0x000fca00087fe4ff */
        /* <DEDUP_REMOVED lines=41> */
[----:B------:R1:W-:Y:S01]  /*0560*/  @!P3 STS [R7+0xbc], R12 ;  /* 0x0000bc0c0700b388 */ /* 0x0003e20000000800 */
[----:B------:R-:W-:Y:S01]  /*0570*/  BAR.SYNC.DEFER_BLOCKING 0x0 ;  /* 0x0000000000007b1d */ /* 0x000fe20000010000 */
[----:B-1----:R-:W-:-:S04]  /*0580*/  @!P6 MOV R12, 0x400 ;  /* 0x00000400000ce802 */ /* 0x002fc80000000f00 */
[----:B0-----:R-:W-:Y:S01]  /*0590*/  @!P6 LEA R17, R17, R12, 0x18 ;  /* 0x0000000c1111e211 */ /* 0x001fe200078ec0ff */
[----:B------:R-:W-:Y:S04]  /*05a0*/  @!P4 LDS R13, [R10+0x7c] ;  /* 0x00007c000a0dc984 */ /* 0x000fe80000000800 */
[----:B------:R-:W0:Y:S02]  /*05b0*/  @!P4 LDS R16, [R10+0x17c] ;  /* 0x00017c000a10c984 */ /* 0x000e240000000800 */
[----:B0-----:R-:W-:Y:S02]  /*05c0*/  @!P4 IMAD.IADD R13, R13, 0x1, R16 ;  /* 0x000000010d0dc824 */ /* 0x001fe400078e0210 */
[----:B------:R-:W0:Y:S03]  /*05d0*/  @!P6 S2R R16, SR_CgaCtaId ;  /* 0x000000000010e919 */ /* 0x000e260000008800 */
[----:B------:R-:W-:Y:S01]  /*05e0*/  @!P4 STS [R10+0x17c], R13 ;  /* 0x00017c0d0a00c388 */ /* 0x000fe20000000800 */
[----:B------:R-:W-:Y:S06]  /*05f0*/  BAR.SYNC.DEFER_BLOCKING 0x0 ;  /* 0x0000000000007b1d */ /* 0x000fec0000010000 */
[----:B------:R-:W-:Y:S04]  /*0600*/  @!P5 LDS R14, [R11+0xfc] ;  /* 0x0000fc000b0ed984 */ /* 0x000fe80000000800 */
[----:B------:R-:W1:Y:S02]  /*0610*/  @!P5 LDS R15, [R11+0x2fc] ;  /* 0x0002fc000b0fd984 */ /* 0x000e640000000800 */
[----:B-1----:R-:W-:Y:S01]  /*0620*/  @!P5 IMAD.IADD R14, R14, 0x1, R15 ;  /* 0x000000010e0ed824 */ /* 0x002fe200078e020f */
[----:B------:R-:W-:-:S04]  /*0630*/  @!P6 MOV R15, 0x400 ;  /* 0x00000400000fe802 */ /* 0x000fc80000000f00 */
[----:B------:R-:W-:Y:S01]  /*0640*/  @!P5 STS [R11+0x2fc], R14 ;  /* 0x0002fc0e0b00d388 */ /* 0x000fe20000000800 */
        /* <DEDUP_REMOVED lines=24> */
[----:B------:R-:W0:Y:S02]  /*07d0*/  @!P3 LDS R13, [R7+0xbc] ;  /* 0x0000bc00070db984 */ /* 0x000e240000000800 */
[----:B0-----:R-:W-:-:S02]  /*07e0*/  @!P3 IMAD.IADD R12, R12, 0x1, R13 ;  /* 0x000000010c0cb824 */ /* 0x001fc400078e020d */
[----:B------:R0:W-:Y:S04]  /*07f0*/  @!P3 STS [R19+0xfc], R13 ;  /* 0x0000fc0d1300b388 */ /* 0x0001e80000000800 */
[----:B------:R-:W-:Y:S01]  /*0800*/  @!P3 STS [R7+0xbc], R12 ;  /* 0x0000bc0c0700b388 */ /* 0x000fe20000000800 */
        /* <DEDUP_REMOVED lines=11> */
[C---:B------:R-:W-:Y:S02]  /*08c0*/  @!P0 LOP3.LUT R13, R14.reuse, 0xfffffff8, RZ, 0x3c, !PT ;  /* 0xfffffff80e0d8812 */ /* 0x040fe400078e3cff */
[----:B------:R-:W-:-:S03]  /*08d0*/  IADD3 R14, PT, PT, -R14, 0x18, R3 ;  /* 0x000000180e0e7810 */ /* 0x000fc60007ffe103 */
[----:B------:R-:W-:Y:S01]  /*08e0*/  @!P0 IMAD.IADD R29, R13, 0x1, R28 ;  /* 0x000000010d1d8824 */ /* 0x000fe200078e021c */
[----:B------:R-:W-:Y:S04]  /*08f0*/  @!P1 LDS R15, [R22+0xfc] ;  /* 0x0000fc00160f9984 */ /* 0x000fe80000000800 */
[----:B------:R-:W0:Y:S02]  /*0900*/  @!P1 LDS R16, [R4+0x2c] ;  /* 0x00002c0004109984 */ /* 0x000e240000000800 */
[----:B0-----:R-:W-:Y:S02]  /*0910*/  @!P1 IMAD.IADD R15, R15, 0x1, R16 ;  /* 0x000000010f0f9824 */ /* 0x001fe400078e0210 */
[----:B------:R-:W-:Y:S04]  /*0920*/  @!P1 STS [R22+0xfc], R16 ;  /* 0x0000fc1016009388 */ /* 0x000fe80000000800 */
[----:B------:R-:W-:Y:S01]  /*0930*/  @!P1 STS [R4+0x2c], R15 ;  /* 0x00002c0f04009388 */ /* 0x000fe20000000800 */
[----:B------:R-:W-:Y:S01]  /*0940*/  BAR.SYNC.DEFER_BLOCKING 0x0 ;  /* 0x0000000000007b1d */ /* 0x000fe20000010000 */
[----:B------:R-:W-:-:S05]  /*0950*/  ISETP.GE.U32.AND P1, PT, R0, 0x100, PT ;  /* 0x000001000000780c */ /* 0x000fca0003f26070 */
[----:B------:R-:W-:Y:S04]  /*0960*/  @!P6 LDS R12, [R28+0xfc] ;  /* 0x0000fc001c0ce984 */ /* 0x000fe80000000800 */
[----:B------:R-:W0:Y:S02]  /*0970*/  @!P6 LDS R17, [R3+0x14] ;  /* 0x000014000311e984 */ /* 0x000e240000000800 */
[----:B0-----:R-:W-:Y:S02]  /*0980*/  @!P6 IMAD.IADD R26, R12, 0x1, R17 ;  /* 0x000000010c1ae824 */ /* 0x001fe400078e0211 */
        /* <DEDUP_REMOVED lines=26> */
.L_x_99:
        /* <DEDUP_REMOVED lines=13> */
.L_x_179:


//--------------------- .text._Z9scan_bcaoIsLi512EEvlPT_PKS0_ --------------------------
	.section	.text._Z9scan_bcaoIsLi512EEvlPT_PKS0_,"ax",@progbits
	.align	128
        .global         _Z9scan_bcaoIsLi512EEvlPT_PKS0_
        .type           _Z9scan_bcaoIsLi512EEvlPT_PKS0_,@function
        .size           _Z9scan_bcaoIsLi512EEvlPT_PKS0_,(.L_x_180 - _Z9scan_bcaoIsLi512EEvlPT_PKS0_)
        .other          _Z9scan_bcaoIsLi512EEvlPT_PKS0_,@"STO_CUDA_ENTRY STV_DEFAULT"
_Z9scan_bcaoIsLi512EEvlPT_PKS0_:
.text._Z9scan_bcaoIsLi512EEvlPT_PKS0_:
        /* <DEDUP_REMOVED lines=86> */
.L_x_104:
[----:B--2---:R-:W-:-:S04]  /*0560*/  IADD3 R2, P0, PT, R20, UR8, RZ ;  /* 0x0000000814027c10 */ /* 0x004fc8000ff1e0ff */
[----:B------:R-:W-:-:S05]  /*0570*/  IADD3.X R3, PT, PT, R21, UR9, RZ, P0, !PT ;  /* 0x0000000915037c10 */ /* 0x000fca00087fe4ff */
[----:B------:R-:W2:Y:S04]  /*0580*/  LDG.E.U16.CONSTANT R27, desc[UR6][R2.64] ;  /* 0x00000006021b7981 */ /* 0x000ea8000c1e9500 */
[----:B------:R1:W3:Y:S01]  /*0590*/  LDG.E.U16.CONSTANT R28, desc[UR6][R2.64+0x200] ;  /* 0x00020006021c7981 */ /* 0x0002e2000c1e9500 */
[----:B------:R-:W-:Y:S01]  /*05a0*/  ISETP.GT.U32.AND P2, PT, R16, 0x7f, PT ;  /* 0x0000007f1000780c */ /* 0x000fe20003f44070 */
[----:B------:R-:W-:Y:S03]  /*05b0*/  BSSY.RECONVERGENT B0, `(.L_x_100) ;  /* 0x000000f000007945 */ /* 0x000fe60003800200 */
[----:B-1----:R-:W-:Y:S01]  /*05c0*/  P2R R2, PR, RZ, 0x4 ;  /* 0x00000004ff027803 */ /* 0x002fe20000000000 */
[----:B--2---:R1:W-:Y:S04]  /*05d0*/  STS.U16 [R14], R27 ;  /* 0x0000001b0e007388 */ /* 0x0043e80000000400 */
[----:B---3--:R1:W-:Y:S01]  /*05e0*/  STS.U16 [R13+0x200], R28 ;  /* 0x0002001c0d007388 */ /* 0x0083e20000000400 */
[----:B------:R-:W-:Y:S06]  /*05f0*/  BAR.SYNC.DEFER_BLOCKING 0x0 ;  /* 0x0000000000007b1d */ /* 0x000fec0000010000 */
[----:B------:R-:W-:Y:S05]  /*0600*/  @P1 BRA `(.L_x_101) ;  /* 0x0000000000241947 */ /* 0x000fea0003800000 */
[----:B------:R-:W2:Y:S01]  /*0610*/  S2UR UR5, SR_CgaCtaId ;  /* 0x00000000000579c3 */ /* 0x000ea20000008800 */
[----:B------:R-:W-:Y:S01]  /*0620*/  UMOV UR4, 0x400 ;  /* 0x0000040000047882 */ /* 0x000fe20000000000 */
[----:B------:R-:W-:Y:S01]  /*0630*/  LEA.HI R2, R16, R19, RZ, 0x1c ;  /* 0x0000001310027211 */ /* 0x000fe200078fe0ff */
[----:B------:R-:W-:Y:S01]  /*0640*/  LDS.U16 R3, [R12+0x2] ;  /* 0x000002000c037984 */ /* 0x000fe20000000400 */
[----:B--2---:R-:W-:-:S06]  /*0650*/  ULEA UR4, UR5, UR4, 0x18 ;  /* 0x0000000405047291 */ /* 0x004fcc000f8ec0ff */
[----:B------:R-:W-:-:S06]  /*0660*/  LEA R2, R2, UR4, 0x1 ;  /* 0x0000000402027c11 */ /* 0x000fcc000f8e08ff */
[----:B------:R-:W2:Y:S02]  /*0670*/  LDS.U16 R2, [R2] ;  /* 0x0000000002027984 */ /* 0x000ea40000000400 */
[----:B--2---:R-:W-:-:S05]  /*0680*/  IMAD.IADD R3, R2, 0x1, R3 ;  /* 0x0000000102037824 */ /* 0x004fca00078e0203 */
[----:B------:R2:W-:Y:S02]  /*0690*/  STS.U16 [R12+0x2], R3 ;  /* 0x000002030c007388 */ /* 0x0005e40000000400 */
.L_x_101:
[----:B------:R-:W-:Y:S05]  /*06a0*/  BSYNC.RECONVERGENT B0 ;  /* 0x0000000000007941 */ /* 0x000fea0003800200 */
.L_x_100:
        /* <DEDUP_REMOVED lines=8> */
[----:B------:R-:W-:Y:S04]  /*0730*/  @!P2 LDS.U16 R2, [R11+-0x2] ;  /* 0xfffffe000b02a984 */ /* 0x000fe80000000400 */
[----:B--2---:R-:W2:Y:S02]  /*0740*/  @!P2 LDS.U16 R3, [R10+-0x2] ;  /* 0xfffffe000a03a984 */ /* 0x004ea40000000400 */
[----:B--2---:R-:W-:-:S05]  /*0750*/  @!P2 IMAD.IADD R3, R2, 0x1, R3 ;  /* 0x000000010203a824 */ /* 0x004fca00078e0203 */
[----:B------:R-:W-:Y:S01]  /*0760*/  @!P2 STS.U16 [R10+-0x2], R3 ;  /* 0xfffffe030a00a388 */ /* 0x000fe20000000400 */
[----:B------:R-:W-:Y:S01]  /*0770*/  BAR.SYNC.DEFER_BLOCKING 0x0 ;  /* 0x0000000000007b1d */ /* 0x000fe20000010000 */
[----:B------:R-:W-:-:S05]  /*0780*/  ISETP.GT.U32.AND P2, PT, R16, 0xf, PT ;  /* 0x0000000f1000780c */ /* 0x000fca0003f44070 */
[----:B------:R-:W-:Y:S04]  /*0790*/  @!P0 LDS.U16 R2, [R9+-0x2] ;  /* 0xfffffe0009028984 */ /* 0x000fe80000000400 */
[----:B-1----:R-:W1:Y:S02]  /*07a0*/  @!P0 LDS.U16 R27, [R7+-0x2] ;  /* 0xfffffe00071b8984 */ /* 0x002e640000000400 */
        /* <DEDUP_REMOVED lines=10> */
[----:B-1----:R-:W-:Y:S01]  /*0850*/  @!P2 IMAD.IADD R3, R3, 0x1, R28 ;  /* 0x000000010303a824 */ /* 0x002fe200078e021c */
[----:B------:R-:W-:-:S04]  /*0860*/  @!P6 MOV R28, 0x400 ;  /* 0x00000400001ce802 */ /* 0x000fc80000000f00 */
        /* <DEDUP_REMOVED lines=9> */
[----:B------:R-:W-:Y:S04]  /*0900*/  @!P4 LDS.U16 R2, [R24+-0x2] ;  /* 0xfffffe001802c984 */ /* 0x000fe80000000400 */
[----:B------:R-:W1:Y:S02]  /*0910*/  @!P4 LDS.U16 R27, [R23+-0x2] ;  /* 0xfffffe00171bc984 */ /* 0x000e640000000400 */
[----:B-1----:R-:W-:-:S02]  /*0920*/  @!P4 IMAD.IADD R2, R2, 0x1, R27 ;  /* 0x000000010202c824 */ /* 0x002fc400078e021b */
[----:B------:R-:W1:Y:S03]  /*0930*/  @!P6 S2R R27, SR_CgaCtaId ;  /* 0x00000000001be919 */ /* 0x000e660000008800 */
[----:B------:R-:W-:Y:S01]  /*0940*/  @!P4 STS.U16 [R23+-0x2], R2 ;  /* 0xfffffe021700c388 */ /* 0x000fe20000000400 */
[----:B------:R-:W-:Y:S06]  /*0950*/  BAR.SYNC.DEFER_BLOCKING 0x0 ;  /* 0x0000000000007b1d */ /* 0x000fec0000010000 */
[----:B------:R-:W-:Y:S04]  /*0960*/  @!P5 LDS.U16 R2, [R26+0xfe] ;  /* 0x0000fe001a02d984 */ /* 0x000fe80000000400 */
[----:B------:R-:W2:Y:S02]  /*0970*/  @!P5 LDS.U16 R29, [R25+-0x2] ;  /* 0xfffffe00191dd984 */ /* 0x000ea40000000400 */
[----:B--2---:R-:W-:Y:S01]  /*0980*/  @!P5 IMAD.IADD R2, R2, 0x1, R29 ;  /* 0x000000010202d824 */ /* 0x004fe200078e021d */
[----:B------:R-:W-:-:S04]  /*0990*/  @!P6 MOV R29, 0x400 ;  /* 0x00000400001de802 */ /* 0x000fc80000000f00 */
[----:B------:R-:W-:Y:S01]  /*09a0*/  @!P5 STS.U16 [R25+-0x2], R2 ;  /* 0xfffffe021900d388 */ /* 0x000fe20000000400 */
[----:B-1----:R-:W-:Y:S01]  /*09b0*/  @!P6 LEA R27, R27, R29, 0x18 ;  /* 0x0000001d1b1be211 */ /* 0x002fe200078ec0ff */
[----:B------:R-:W-:Y:S06]  /*09c0*/  BAR.SYNC.DEFER_BLOCKING 0x0 ;  /* 0x0000000000007b1d */ /* 0x000fec0000010000 */
[----:B------:R-:W-:Y:S02]  /*09d0*/  @!P6 STS.U16 [R28+0x41c], RZ ;  /* 0x00041cff1c00e388 */ /* 0x000fe40000000400 */
[----:B------:R-:W-:Y:S06]  /*09e0*/  BAR.SYNC.DEFER_BLOCKING 0x0 ;  /* 0x0000000000007b1d */ /* 0x000fec0000010000 */
[----:B------:R-:W-:Y:S04]  /*09f0*/  @!P6 LDS.U16 R3, [R27+0x20c] ;  /* 0x00020c001b03e984 */ /* 0x000fe80000000400 */
[----:B------:R-:W1:Y:S02]  /*0a00*/  @!P6 LDS.U16 R28, [R27+0x41c] ;  /* 0x00041c001b1ce984 */ /* 0x000e640000000400 */
[----:B-1----:R-:W-:-:S02]  /*0a10*/  @!P6 IMAD.IADD R3, R3, 0x1, R28 ;  /* 0x000000010303e824 */ /* 0x002fc400078e021c */
[----:B------:R-:W-:Y:S04]  /*0a20*/  @!P6 STS.U16 [R27+0x20c], R28 ;  /* 0x00020c1c1b00e388 */ /* 0x000fe80000000400 */
[----:B------:R-:W-:Y:S01]  /*0a30*/  @!P6 STS.U16 [R27+0x41c], R3 ;  /* 0x00041c031b00e388 */ /* 0x000fe20000000400 */
[----:B------:R-:W-:Y:S01]  /*0a40*/  BAR.SYNC.DEFER_BLOCKING 0x0 ;  /* 0x0000000000007b1d */ /* 0x000fe20000010000 */
[----:B------:R-:W-:-:S05]  /*0a50*/  ISETP.GT.U32.AND P6, PT, R16, 0x7f, PT ;  /* 0x0000007f1000780c */ /* 0x000fca0003fc4070 */
[----:B------:R-:W-:Y:S04]  /*0a60*/  @!P5 LDS.U16 R29, [R26+0xfe] ;  /* 0x0000fe001a1dd984 */ /* 0x000fe80000000400 */
[----:B------:R-:W1:Y:S02]  /*0a70*/  @!P5 LDS.U16 R2, [R25+-0x2] ;  /* 0xfffffe001902d984 */ /* 0x000e640000000400 */
[----:B-1----:R-:W-:Y:S02]  /*0a80*/  @!P5 IMAD.IADD R29, R29, 0x1, R2 ;  /* 0x000000011d1dd824 */ /* 0x002fe400078e0202 */
[----:B------:R-:W-:Y:S04]  /*0a90*/  @!P5 STS.U16 [R26+0xfe], R2 ;  /* 0x0000fe021a00d388 */ /* 0x000fe80000000400 */
[----:B------:R-:W-:Y:S01]  /*0aa0*/  @!P5 STS.U16 [R25+-0x2], R29 ;  /* 0xfffffe1d1900d388 */ /* 0x000fe20000000400 */
[----:B------:R-:W-:Y:S06]  /*0ab0*/  BAR.SYNC.DEFER_BLOCKING 0x0 ;  /* 0x0000000000007b1d */ /* 0x000fec0000010000 */
[----:B------:R-:W-:Y:S04]  /*0ac0*/  @!P4 LDS.U16 R2, [R24+-0x2] ;  /* 0xfffffe001802c984 */ /* 0x000fe80000000400 */
[----:B------:R-:W1:Y:S02]  /*0ad0*/  @!P4 LDS.U16 R3, [R23+-0x2] ;  /* 0xfffffe001703c984 */ /* 0x000e640000000400 */
[----:B-1----:R-:W-:-:S02]  /*0ae0*/  @!P4 IMAD.IADD R28, R2, 0x1, R3 ;  /* 0x00000001021cc824 */ /* 0x002fc400078e0203 */
[----:B------:R-:W-:Y:S04]  /*0af0*/  @!P4 STS.U16 [R24+-0x2], R3 ;  /* 0xfffffe031800c388 */ /* 0x000fe80000000400 */
        /* <DEDUP_REMOVED lines=19> */
[----:B------:R-:W-:Y:S01]  /*0c30*/  BAR.SYNC.DEFER_BLOCKING 0x0 ;  /* 0x0000000000007b1d */ /* 0x000fe20000010000 */
[----:B------:R-:W-:-:S05]  /*0c40*/  ISETP.GT.U32.AND P1, PT, R16, 0xff, PT ;  /* 0x000000ff1000780c */ /* 0x000fca0003f24070 */
[----:B------:R-:W-:Y:S04]  /*0c50*/  @!P0 LDS.U16 R27, [R9+-0x2] ;  /* 0xfffffe00091b8984 */ /* 0x000fe80000000400 */
[----:B------:R-:W1:Y:S02]  /*0c60*/  @!P0 LDS.U16 R2, [R7+-0x2] ;  /* 0xfffffe0007028984 */ /* 0x000e640000000400 */
[----:B-1----:R-:W-:Y:S02]  /*0c70*/  @!P0 IMAD.IADD R27, R27, 0x1, R2 ;  /* 0x000000011b1b8824 */ /* 0x002fe400078e0202 */
[----:B------:R-:W-:Y:S04]  /*0c80*/  @!P0 STS.U16 [R9+-0x2], R2 ;  /* 0xfffffe0209008388 */ /* 0x000fe80000000400 */
[----:B------:R-:W-:Y:S01]  /*0c90*/  @!P0 STS.U16 [R7+-0x2], R27 ;  /* 0xfffffe1b07008388 */ /* 0x000fe20000000400 */
[----:B------:R-:W-:Y:S06]  /*0ca0*/  BAR.SYNC.DEFER_BLOCKING 0x0 ;  /* 0x0000000000007b1d */ /* 0x000fec0000010000 */
[----:B------:R-:W-:Y:S04]  /*0cb0*/  @!P6 LDS.U16 R29, [R11+-0x2] ;  /* 0xfffffe000b1de984 */ /* 0x000fe80000000400 */
[----:B------:R-:W1:Y:S02]  /*0cc0*/  @!P6 LDS.U16 R2, [R10+-0x2] ;  /* 0xfffffe000a02e984 */ /* 0x000e640000000400 */
[----:B-1----:R-:W-:-:S02]  /*0cd0*/  @!P6 IMAD.IADD R29, R29, 0x1, R2 ;  /* 0x000000011d1de824 */ /* 0x002fc400078e0202 */
[----:B------:R1:W-:Y:S04]  /*0ce0*/  @!P6 STS.U16 [R11+-0x2], R2 ;  /* 0xfffffe020b00e388 */ /* 0x0003e80000000400 */
[----:B------:R1:W-:Y:S01]  /*0cf0*/  @!P6 STS.U16 [R10+-0x2], R29 ;  /* 0xfffffe1d0a00e388 */ /* 0x0003e20000000400 */
[----:B------:R-:W-:Y:S06]  /*0d00*/  BAR.SYNC.DEFER_BLOCKING 0x0 ;  /* 0x0000000000007b1d */ /* 0x000fec0000010000 */
[----:B------:R-:W-:Y:S05]  /*0d10*/  @P1 BRA `(.L_x_103) ;  /* 0x0000000000281947 */ /* 0x000fea0003800000 */
[----:B------:R-:W2:Y:S01]  /*0d20*/  S2UR UR5, SR_CgaCtaId ;  /* 0x00000000000579c3 */ /* 0x000ea20000008800 */
[----:B------:R-:W-:Y:S01]  /*0d30*/  UMOV UR4, 0x400 ;  /* 0x0000040000047882 */ /* 0x000fe20000000000 */
[----:B-1----:R-:W-:Y:S01]  /*0d40*/  LEA.HI R2, R16, R19, RZ, 0x1c ;  /* 0x0000001310027211 */ /* 0x002fe200078fe0ff */
[----:B------:R-:W1:Y:S01]  /*0d50*/  LDS.U16 R3, [R12+0x2] ;  /* 0x000002000c037984 */ /* 0x000e620000000400 */
[----:B--2---:R-:W-:-:S06]  /*0d60*/  ULEA UR4, UR5, UR4, 0x18 ;  /* 0x0000000405047291 */ /* 0x004fcc000f8ec0ff */
[----:B------:R-:W-:-:S05]  /*0d70*/  LEA R28, R2, UR4, 0x1 ;  /* 0x00000004021c7c11 */ /* 0x000fca000f8e08ff */
[----:B------:R-:W2:Y:S04]  /*0d80*/  LDS.U16 R2, [R28] ;  /* 0x000000001c027984 */ /* 0x000ea80000000400 */
[----:B-1----:R3:W-:Y:S01]  /*0d90*/  STS.U16 [R28], R3 ;  /* 0x000000031c007388 */ /* 0x0027e20000000400 */
[----:B--2---:R-:W-:-:S05]  /*0da0*/  IMAD.IADD R27, R2, 0x1, R3 ;  /* 0x00000001021b7824 */ /* 0x004fca00078e0203 */
[----:B------:R3:W-:Y:S02]  /*0db0*/  STS.U16 [R12+0x2], R27 ;  /* 0x0000021b0c007388 */ /* 0x0007e40000000400 */
.L_x_103:
[----:B------:R-:W-:Y:S05]  /*0dc0*/  BSYNC.RECONVERGENT B0 ;  /* 0x0000000000007941 */ /* 0x000fea0003800200 */
.L_x_102:
        /* <DEDUP_REMOVED lines=15> */
.L_x_105:
        /* <DEDUP_REMOVED lines=12> */
.L_x_180:


//--------------------- .text._Z4scanIsLi512EEvlPT_PKS0_ --------------------------
	.section	.text._Z4scanIsLi512EEvlPT_PKS0_,"ax",@progbits
	.align	128
        .global         _Z4scanIsLi512EEvlPT_PKS0_
        .type           _Z4scanIsLi512EEvlPT_PKS0_,@function
        .size           _Z4scanIsLi512EEvlPT_PKS0_,(.L_x_181 - _Z4scanIsLi512EEvlPT_PKS0_)
        .other          _Z4scanIsLi512EEvlPT_PKS0_,@"STO_CUDA_ENTRY STV_DEFAULT"
_Z4scanIsLi512EEvlPT_PKS0_:
.text._Z4scanIsLi512EEvlPT_PKS0_:
        /* <DEDUP_REMOVED lines=21> */
[C---:B------:R-:W-:Y:S02]  /*0150*/  IMAD.SHL.U32 R15, R0.reuse, 0x40, RZ ;  /* 0x00000040000f7824 */ /* 0x040fe400078e00ff */
[----:B------:R-:W-:Y:S01]  /*0160*/  IMAD.SHL.U32 R14, R0, 0x80, RZ ;  /* 0x00000080000e7824 */ /* 0x000fe200078e00ff */
[----:B------:R-:W-:Y:S01]  /*0170*/  LOP3.LUT R21, R16, 0xfffffff0, RZ, 0x3c, !PT ;  /* 0xfffffff010157812 */ /* 0x000fe200078e3cff */
[----:B------:R-:W-:Y:S02]  /*0180*/  IMAD.IADD R5, R5, 0x1, R4 ;  /* 0x0000000105057824 */ /* 0x000fe400078e0204 */
[----:B------:R-:W-:Y:S01]  /*0190*/  IMAD.SHL.U32 R13, R0, 0x100, RZ ;  /* 0x00000100000d7824 */ /* 0x000fe200078e00ff */
[----:B------:R-:W-:Y:S01]  /*01a0*/  LOP3.LUT R17, R14, 0xffffffc0, RZ, 0x3c, !PT ;  /* 0xffffffc00e117812 */ /* 0x000fe200078e3cff */
[----:B------:R-:W-:Y:S02]  /*01b0*/  VIADD R7, R5, 0x4 ;  /* 0x0000000405077836 */ /* 0x000fe40000000000 */
[----:B------:R-:W-:Y:S01]  /*01c0*/  IMAD.WIDE.U32 R2, R0, 0x4, R2 ;  /* 0x0000000400027825 */ /* 0x000fe200078e0002 */
[----:B------:R-:W-:-:S03]  /*01d0*/  LOP3.LUT R18, R13, 0xffffff80, RZ, 0x3c, !PT ;  /* 0xffffff800d127812 */ /* 0x000fc600078e3cff */
[----:B------:R-:W-:Y:S02]  /*01e0*/  IMAD R7, R0, 0x10, R7 ;  /* 0x0000001000077824 */ /* 0x000fe400078e0207 */
[----:B------:R-:W-:-:S03]  /*01f0*/  IMAD.MOV.U32 R19, RZ, RZ, R3 ;  /* 0x000000ffff137224 */ /* 0x000fc600078e0003 */
[----:B------:R-:W-:-:S04]  /*0200*/  IADD3 R8, PT, PT, R16, 0x8, R7 ;  /* 0x0000000810087810 */ /* 0x000fc80007ffe007 */
[----:B------:R-:W-:-:S04]  /*0210*/  IADD3 R11, PT, PT, R15, 0x10, R8 ;  /* 0x000000100f0b7810 */ /* 0x000fc80007ffe008 */
[----:B------:R-:W-:-:S04]  /*0220*/  IADD3 R6, PT, PT, R14, 0x20, R11 ;  /* 0x000000200e067810 */ /* 0x000fc80007ffe00b */
[----:B------:R-:W-:-:S05]  /*0230*/  IADD3 R13, PT, PT, R13, 0x40, R6 ;  /* 0x000000400d0d7810 */ /* 0x000fca0007ffe006 */
[----:B------:R-:W-:Y:S01]  /*0240*/  IMAD.IADD R14, R13, 0x1, R18 ;  /* 0x000000010d0e7824 */ /* 0x000fe200078e0212 */
[----:B------:R-:W-:-:S03]  /*0250*/  LOP3.LUT R18, R15, 0xffffffe0, RZ, 0x3c, !PT ;  /* 0xffffffe00f127812 */ /* 0x000fc600078e3cff */
[----:B------:R-:W-:Y:S02]  /*0260*/  IMAD.IADD R15, R17, 0x1, R14 ;  /* 0x00000001110f7824 */ /* 0x000fe400078e020e */
[----:B------:R-:W-:Y:S02]  /*0270*/  IMAD.MOV.U32 R17, RZ, RZ, R2 ;  /* 0x000000ffff117224 */ /* 0x000fe400078e0002 */
[----:B------:R-:W-:Y:S01]  /*0280*/  IMAD.IADD R16, R18, 0x1, R15 ;  /* 0x0000000112107824 */ /* 0x000fe200078e020f */
[----:B------:R-:W-:-:S03]  /*0290*/  LEA R18, R0, UR4, 0x2 ;  /* 0x0000000400127c11 */ /* 0x000fc6000f8e10ff */
[----:B--234-:R-:W-:-:S07]  /*02a0*/  IMAD.IADD R20, R21, 0x1, R16 ;  /* 0x0000000115147824 */ /* 0x01cfce00078e0210 */
.L_x_106:
[----:B0-----:R-:W-:-:S04]  /*02b0*/  IADD3 R2, P0, PT, R17, UR6, RZ ;  /* 0x0000000611027c10 */ /* 0x001fc8000ff1e0ff */
        /* <DEDUP_REMOVED lines=40> */
[----:B------:R-:W-:Y:S01]  /*0540*/  @!P2 STS.U16 [R8+0x2e], R3 ;  /* 0x00002e030800a388 */ /* 0x000fe20000000400 */
[----:B------:R-:W-:Y:S06]  /*0550*/  BAR.SYNC.DEFER_BLOCKING 0x0 ;  /* 0x0000000000007b1d */ /* 0x000fec0000010000 */
[----:B------:R-:W-:Y:S04]  /*0560*/  @!P3 LDS.U16 R2, [R11+0x1e] ;  /* 0x00001e000b02b984 */ /* 0x000fe80000000400 */
[----:B------:R-:W2:Y:S02]  /*0570*/  @!P3 LDS.U16 R21, [R11+0x5e] ;  /* 0x00005e000b15b984 */ /* 0x000ea40000000400 */
[----:B--2---:R-:W-:-:S05]  /*0580*/  @!P3 IMAD.IADD R2, R2, 0x1, R21 ;  /* 0x000000010202b824 */ /* 0x004fca00078e0215 */
[----:B------:R2:W-:Y:S01]  /*0590*/  @!P3 STS.U16 [R11+0x5e], R2 ;  /* 0x00005e020b00b388 */ /* 0x0005e20000000400 */
[----:B------:R-:W-:Y:S01]  /*05a0*/  BAR.SYNC.DEFER_BLOCKING 0x0 ;  /* 0x0000000000007b1d */ /* 0x000fe20000010000 */
[----:B--2---:R-:W-:-:S04]  /*05b0*/  @!P6 MOV R2, 0x400 ;  /* 0x000004000002e802 */ /* 0x004fc80000000f00 */
[----:B0-----:R-:W-:Y:S01]  /*05c0*/  @!P6 LEA R23, R23, R2, 0x18 ;  /* 0x000000021717e211 */ /* 0x001fe200078ec0ff */
[----:B------:R-:W-:Y:S04]  /*05d0*/  @!P4 LDS.U16 R21, [R6+0x3e] ;  /* 0x00003e000615c984 */ /* 0x000fe80000000400 */
[----:B------:R-:W0:Y:S02]  /*05e0*/  @!P4 LDS.U16 R22, [R6+0xbe] ;  /* 0x0000be000616c984 */ /* 0x000e240000000400 */
[----:B0-----:R-:W-:-:S05]  /*05f0*/  @!P4 IMAD.IADD R21, R21, 0x1, R22 ;  /* 0x000000011515c824 */ /* 0x001fca00078e0216 */
[----:B------:R-:W-:Y:S01]  /*0600*/  @!P4 STS.U16 [R6+0xbe], R21 ;  /* 0x0000be150600c388 */ /* 0x000fe20000000400 */
[----:B------:R-:W-:Y:S06]  /*0610*/  BAR.SYNC.DEFER_BLOCKING 0x0 ;  /* 0x0000000000007b1d */ /* 0x000fec0000010000 */
[----:B------:R-:W-:Y:S04]  /*0620*/  @!P5 LDS.U16 R3, [R13+0x7e] ;  /* 0x00007e000d03d984 */ /* 0x000fe80000000400 */
[----:B------:R-:W0:Y:S02]  /*0630*/  @!P5 LDS.U16 R22, [R13+0x17e] ;  /* 0x00017e000d16d984 */ /* 0x000e240000000400 */
[----:B0-----:R-:W-:Y:S01]  /*0640*/  @!P5 IMAD.IADD R22, R3, 0x1, R22 ;  /* 0x000000010316d824 */ /* 0x001fe200078e0216 */
[----:B------:R-:W-:-:S04]  /*0650*/  @!P6 MOV R3, 0x400 ;  /* 0x000004000003e802 */ /* 0x000fc80000000f00 */
[----:B------:R-:W-:Y:S01]  /*0660*/  @!P5 STS.U16 [R13+0x17e], R22 ;  /* 0x00017e160d00d388 */ /* 0x000fe20000000400 */
[----:B-1----:R-:W-:Y:S01]  /*0670*/  @!P6 LEA R25, R24, R3, 0x18 ;  /* 0x000000031819e211 */ /* 0x002fe200078ec0ff */
        /* <DEDUP_REMOVED lines=23> */
[----:B------:R-:W0:Y:S02]  /*07f0*/  @!P3 LDS.U16 R3, [R11+0x5e] ;  /* 0x00005e000b03b984 */ /* 0x000e240000000400 */
[----:B0-----:R-:W-:-:S02]  /*0800*/  @!P3 IMAD.IADD R2, R2, 0x1, R3 ;  /* 0x000000010202b824 */ /* 0x001fc400078e0203 */
[----:B------:R0:W-:Y:S04]  /*0810*/  @!P3 STS.U16 [R15+0x7e], R3 ;  /* 0x00007e030f00b388 */ /* 0x0001e80000000400 */
[----:B------:R-:W-:Y:S01]  /*0820*/  @!P3 STS.U16 [R11+0x5e], R2 ;  /* 0x00005e020b00b388 */ /* 0x000fe20000000400 */
        /* <DEDUP_REMOVED lines=11> */
[----:B------:R-:W-:Y:S01]  /*08e0*/  IADD3 R29, PT, PT, -R23, 0xc, R5 ;  /* 0x0000000c171d7810 */ /* 0x000fe20007ffe105 */
[----:B------:R-:W-:Y:S04]  /*08f0*/  @!P1 LDS.U16 R21, [R20+0x7e] ;  /* 0x00007e0014159984 */ /* 0x000fe80000000400 */
[----:B------:R-:W0:Y:S02]  /*0900*/  @!P1 LDS.U16 R22, [R7+0x16] ;  /* 0x0000160007169984 */ /* 0x000e240000000400 */
[----:B0-----:R-:W-:Y:S02]  /*0910*/  @!P1 IMAD.IADD R2, R21, 0x1, R22 ;  /* 0x0000000115029824 */ /* 0x001fe400078e0216 */
[----:B------:R-:W-:Y:S01]  /*0920*/  @!P1 STS.U16 [R20+0x7e], R22 ;  /* 0x00007e1614009388 */ /* 0x000fe20000000400 */
[----:B------:R-:W-:-:S03]  /*0930*/  @!P0 LOP3.LUT R21, R23, 0xfffffffc, RZ, 0x3c, !PT ;  /* 0xfffffffc17158812 */ /* 0x000fc600078e3cff */
[----:B------:R-:W-:Y:S01]  /*0940*/  @!P1 STS.U16 [R7+0x16], R2 ;  /* 0x0000160207009388 */ /* 0x000fe20000000400 */
[----:B------:R-:W-:Y:S01]  /*0950*/  BAR.SYNC.DEFER_BLOCKING 0x0 ;  /* 0x0000000000007b1d */ /* 0x000fe20000010000 */
[----:B------:R-:W-:Y:S01]  /*0960*/  @!P0 IMAD.IADD R28, R21, 0x1, R27 ;  /* 0x00000001151c8824 */ /* 0x000fe200078e021b */
[----:B------:R-:W-:-:S04]  /*0970*/  ISETP.GE.U32.AND P1, PT, R0, 0x100, PT ;  /* 0x000001000000780c */ /* 0x000fc80003f26070 */
[----:B------:R-:W-:Y:S04]  /*0980*/  @!P6 LDS.U16 R3, [R27+0x7e] ;  /* 0x00007e001b03e984 */ /* 0x000fe80000000400 */
[----:B------:R-:W0:Y:S02]  /*0990*/  @!P6 LDS.U16 R24, [R5+0xa] ;  /* 0x00000a000518e984 */ /* 0x000e240000000400 */
[----:B0-----:R-:W-:Y:S02]  /*09a0*/  @!P6 IMAD.IADD R26, R3, 0x1, R24 ;  /* 0x00000001031ae824 */ /* 0x001fe400078e0218 */
        /* <DEDUP_REMOVED lines=8> */
[----:B------:R-:W-:Y:S06]  /*0a30*/  BAR.SYNC.DEFER_BLOCKING 0x0 ;  /* 0x0000000000007b1d */ /* 0x000fec0000010000 */
[----:B------:R-:W0:Y:S04]  /*0a40*/  @P1 LDS R2, [R18] ;  /* 0x0000000012021984 */ /* 0x000e280000000800 */
[----:B------:R-:W-:Y:S01]  /*0a50*/  @!P1 LDS.U16 R24, [R18] ;  /* 0x0000000012189984 */ /* 0x000fe20000000400 */
[----:B0-----:R-:W-:-:S02]  /*0a60*/  @P1 PRMT R23, R2, 0x7610, R23 ;  /* 0x0000761002171816 */ /* 0x001fc40000000017 */
[----:B------:R-:W-:Y:S02]  /*0a70*/  @P1 PRMT R25, R2, 0x7632, R25 ;  /* 0x0000763202191816 */ /* 0x000fe40000000019 */
[----:B------:R-:W-:Y:S02]  /*0a80*/  IADD3 R2, P0, PT, R17, UR14, RZ ;  /* 0x0000000e11027c10 */ /* 0x000fe4000ff1e0ff */
[----:B------:R-:W0:Y:S02]  /*0a90*/  @!P1 LDS.U16 R23, [R18+0x2] ;  /* 0x0000020012179984 */ /* 0x000e240000000400 */
[----:B------:R-:W-:Y:S02]  /*0aa0*/  IADD3.X R3, PT, PT, R19, UR15, RZ, P0, !PT ;  /* 0x0000000f13037c10 */ /* 0x000fe400087fe4ff */
        /* <DEDUP_REMOVED lines=13> */
.L_x_107:
        /* <DEDUP_REMOVED lines=16> */
.L_x_181:


//--------------------- .text._Z9scan_bcaoIcLi512EEvlPT_PKS0_ --------------------------
	.section	.text._Z9scan_bcaoIcLi512EEvlPT_PKS0_,"ax",@progbits
	.align	128
        .global         _Z9scan_bcaoIcLi512EEvlPT_PKS0_
        .type           _Z9scan_bcaoIcLi512EEvlPT_PKS0_,@function
        .size           _Z9scan_bcaoIcLi512EEvlPT_PKS0_,(.L_x_182 - _Z9scan_bcaoIcLi512EEvlPT_PKS0_)
        .other          _Z9scan_bcaoIcLi512EEvlPT_PKS0_,@"STO_CUDA_ENTRY STV_DEFAULT"
_Z9scan_bcaoIcLi512EEvlPT_PKS0_:
.text._Z9scan_bcaoIcLi512EEvlPT_PKS0_:
        /* <DEDUP_REMOVED lines=13> */
[C---:B0-----:R-:W-:Y:S01]  /*00d0*/  IMAD.SHL.U32 R16, R15.reuse, 0x2, RZ ;  /* 0x000000020f107824 */ /* 0x041fe200078e00ff */
[C---:B------:R-:W-:Y:S01]  /*00e0*/  ISETP.GT.U32.AND P1, PT, R15.reuse, 0xff, PT ;  /* 0x000000ff0f00780c */ /* 0x040fe20003f24070 */
[C---:B------:R-:W-:Y:S01]  /*00f0*/  IMAD.SHL.U32 R0, R15.reuse, 0x4, RZ ;  /* 0x000000040f007824 */ /* 0x040fe200078e00ff */
[C---:B------:R-:W-:Y:S01]  /*0100*/  LEA.HI R23, R15.reuse, R15, RZ, 0x1b ;  /* 0x0000000f0f177211 */ /* 0x040fe200078fd8ff */
[----:B------:R-:W-:Y:S01]  /*0110*/  IMAD.SHL.U32 R4, R15, 0x8, RZ ;  /* 0x000000080f047824 */ /* 0x000fe200078e00ff */
[C---:B------:R-:W-:Y:S01]  /*0120*/  LEA.HI R26, R16.reuse, R16, RZ, 0x1b ;  /* 0x00000010101a7211 */ /* 0x040fe200078fd8ff */
[----:B------:R-:W-:-:S02]  /*0130*/  VIADD R2, R16, 0x2 ;  /* 0x0000000210027836 */ /* 0x000fc40000000000 */
[----:B------:R-:W-:Y:S02]  /*0140*/  VIADD R3, R0, 0x2 ;  /* 0x0000000200037836 */ /* 0x000fe40000000000 */
[----:B------:R-:W-:Y:S02]  /*0150*/  VIADD R7, R4, 0x4 ;  /* 0x0000000404077836 */ /* 0x000fe40000000000 */
[----:B------:R-:W-:Y:S01]  /*0160*/  IMAD.SHL.U32 R5, R2, 0x2, RZ ;  /* 0x0000000202057824 */ /* 0x000fe200078e00ff */
[C---:B------:R-:W-:Y:S01]  /*0170*/  LEA.HI R14, R0.reuse, R3, RZ, 0x1b ;  /* 0x00000003000e7211 */ /* 0x040fe200078fd8ff */
[----:B------:R-:W-:Y:S02]  /*0180*/  IMAD.SHL.U32 R6, R15, 0x10, RZ ;  /* 0x000000100f067824 */ /* 0x000fe400078e00ff */
[----:B------:R-:W-:Y:S01]  /*0190*/  IMAD.IADD R12, R0, 0x1, R3 ;  /* 0x00000001000c7824 */ /* 0x000fe200078e0203 */
[----:B------:R-:W-:Y:S01]  /*01a0*/  IADD3 R3, PT, PT, R7, 0x3, R4 ;  /* 0x0000000307037810 */ /* 0x000fe20007ffe004 */
[----:B------:R-:W-:Y:S01]  /*01b0*/  VIADD R8, R6, 0x8 ;  /* 0x0000000806087836 */ /* 0x000fe20000000000 */
[C---:B------:R-:W-:Y:S01]  /*01c0*/  LEA.HI R13, R0.reuse, R5, RZ, 0x1b ;  /* 0x00000005000d7211 */ /* 0x040fe200078fd8ff */
[----:B------:R-:W-:Y:S01]  /*01d0*/  IMAD.IADD R5, R0, 0x1, R5 ;  /* 0x0000000100057824 */ /* 0x000fe200078e0205 */
[----:B------:R-:W-:Y:S01]  /*01e0*/  LEA.HI R12, R12, R7, RZ, 0x1b ;  /* 0x000000070c0c7211 */ /* 0x000fe200078fd8ff */
[C---:B------:R-:W-:Y:S01]  /*01f0*/  IMAD.SHL.U32 R7, R2.reuse, 0x8, RZ ;  /* 0x0000000802077824 */ /* 0x040fe200078e00ff */
[----:B------:R-:W-:Y:S01]  /*0200*/  LEA.HI R11, R3, R8, RZ, 0x1b ;  /* 0x00000008030b7211 */ /* 0x000fe200078fd8ff */
[----:B------:R-:W-:-:S02]  /*0210*/  IMAD.SHL.U32 R0, R2, 0x4, RZ ;  /* 0x0000000402007824 */ /* 0x000fc400078e00ff */
[----:B------:R-:W-:Y:S01]  /*0220*/  IMAD.IADD R4, R8, 0x1, R3 ;  /* 0x0000000108047824 */ /* 0x000fe200078e0203 */
        /* <DEDUP_REMOVED lines=12> */
[C---:B------:R-:W-:Y:S01]  /*02f0*/  LEA R0, R15.reuse, 0x20, 0x6 ;  /* 0x000000200f007811 */ /* 0x040fe200078e30ff */
[----:B------:R-:W-:-:S02]  /*0300*/  VIADD R24, R15, 0x100 ;  /* 0x000001000f187836 */ /* 0x000fc40000000000 */
[----:B------:R-:W-:Y:S01]  /*0310*/  IMAD.IADD R20, R4, 0x1, R17 ;  /* 0x0000000104147824 */ /* 0x000fe200078e0211 */
[----:B------:R-:W-:Y:S01]  /*0320*/  LEA.HI R5, R3, R0, RZ, 0x1b ;  /* 0x0000000003057211 */ /* 0x000fe200078fd8ff */
[----:B------:R-:W-:Y:S01]  /*0330*/  IMAD.IADD R18, R0, 0x1, R3 ;  /* 0x0000000100127824 */ /* 0x000fe200078e0203 */
[----:B------:R-:W-:Y:S01]  /*0340*/  LEA.HI R6, R17, R4, RZ, 0x1b ;  /* 0x0000000411067211 */ /* 0x000fe200078fd8ff */
[----:B------:R-:W0:Y:S01]  /*0350*/  LDC R0, c[0x0][0x370] ;  /* 0x0000dc00ff007b82 */ /* 0x000e220000000800 */
[C---:B------:R-:W-:Y:S01]  /*0360*/  IMAD.SHL.U32 R17, R2.reuse, 0x40, RZ ;  /* 0x0000004002117824 */ /* 0x040fe200078e00ff */
[----:B------:R-:W-:Y:S01]  /*0370*/  LEA R3, R15, 0x40, 0x7 ;  /* 0x000000400f037811 */ /* 0x000fe200078e38ff */
[----:B------:R-:W-:Y:S01]  /*0380*/  IMAD.SHL.U32 R2, R2, 0x80, RZ ;  /* 0x0000008002027824 */ /* 0x000fe200078e00ff */
[----:B------:R-:W-:Y:S01]  /*0390*/  LEA.HI R24, R24, R15, RZ, 0x1b ;  /* 0x0000000f18187211 */ /* 0x000fe200078fd8ff */
[----:B------:R-:W-:Y:S01]  /*03a0*/  IMAD.IADD R19, R17, 0x1, R20 ;  /* 0x0000000111137824 */ /* 0x000fe200078e0214 */
[----:B------:R-:W-:Y:S01]  /*03b0*/  LEA.HI R4, R20, R17, RZ, 0x1b ;  /* 0x0000001114047211 */ /* 0x000fe200078fd8ff */
[----:B------:R-:W-:Y:S01]  /*03c0*/  IMAD.MOV.U32 R20, RZ, RZ, RZ ;  /* 0x000000ffff147224 */ /* 0x000fe200078e00ff */
[----:B------:R-:W-:Y:S01]  /*03d0*/  LEA.HI R17, R18, R3, RZ, 0x1b ;  /* 0x0000000312117211 */ /* 0x000fe200078fd8ff */
[----:B------:R-:W-:Y:S01]  /*03e0*/  IMAD.IADD R3, R3, 0x1, R18 ;  /* 0x0000000103037824 */ /* 0x000fe200078e0212 */
[----:B------:R-:W-:Y:S01]  /*03f0*/  LEA.HI R18, R19, R2, RZ, 0x1b ;  /* 0x0000000213127211 */ /* 0x000fe200078fd8ff */
[----:B------:R-:W-:-:S03]  /*0400*/  IMAD.U32 R19, RZ, RZ, UR6 ;  /* 0x00000006ff137e24 */ /* 0x000fc6000f8e00ff */
[----:B------:R-:W-:Y:S02]  /*0410*/  LEA.HI R22, R3, R22, RZ, 0x1b ;  /* 0x0000001603167211 */ /* 0x000fe400078fd8ff */
[----:B------:R-:W-:-:S04]  /*0420*/  LEA R21, P0, R19, R15, 0x9 ;  /* 0x0000000f13157211 */ /* 0x000fc800078048ff */
[----:B--234-:R-:W-:-:S09]  /*0430*/  LEA.HI.X R25, R19, RZ, R20, 0x9, P0 ;  /* 0x000000ff13197211 */ /* 0x01cfd200000f4c14 */
.L_x_112:
[----:B--2---:R-:W-:-:S04]  /*0440*/  IADD3 R2, P0, PT, R21, UR10, RZ ;  /* 0x0000000a15027c10 */ /* 0x004fc8000ff1e0ff */
[----:B------:R-:W-:-:S05]  /*0450*/  IADD3.X R3, PT, PT, R25, UR11, RZ, P0, !PT ;  /* 0x0000000b19037c10 */ /* 0x000fca00087fe4ff */
[----:B------:R-:W2:Y:S04]  /*0460*/  LDG.E.U8.CONSTANT R28, desc[UR8][R2.64] ;  /* 0x00000008021c7981 */ /* 0x000ea8000c1e9100 */
[----:B------:R1:W3:Y:S01]  /*0470*/  LDG.E.U8.CONSTANT R27, desc[UR8][R2.64+0x100] ;  /* 0x00010008021b7981 */ /* 0x0002e2000c1e9100 */
[----:B------:R-:W-:Y:S01]  /*0480*/  ISETP.GT.U32.AND P2, PT, R15, 0x7f, PT ;  /* 0x0000007f0f00780c */ /* 0x000fe20003f44070 */
[----:B------:R-:W-:Y:S03]  /*0490*/  BSSY.RECONVERGENT B0, `(.L_x_108) ;  /* 0x000000e000007945 */ /* 0x000fe60003800200 */
[----:B-1----:R-:W-:Y:S01]  /*04a0*/  P2R R2, PR, RZ, 0x4 ;  /* 0x00000004ff027803 */ /* 0x002fe20000000000 */
[----:B--2---:R1:W-:Y:S04]  /*04b0*/  STS.U8 [R23+UR4], R28 ;  /* 0x0000001c17007988 */ /* 0x0043e80008000004 */
[----:B---3--:R1:W-:Y:S01]  /*04c0*/  STS.U8 [R24+UR4+0x100], R27 ;  /* 0x0001001b18007988 */ /* 0x0083e20008000004 */
[----:B------:R-:W-:Y:S06]  /*04d0*/  BAR.SYNC.DEFER_BLOCKING 0x0 ;  /* 0x0000000000007b1d */ /* 0x000fec0000010000 */
[----:B------:R-:W-:Y:S05]  /*04e0*/  @P1 BRA `(.L_x_109) ;  /* 0x0000000000201947 */ /* 0x000fea0003800000 */
[----:B------:R-:W2:Y:S01]  /*04f0*/  S2UR UR6, SR_CgaCtaId ;  /* 0x00000000000679c3 */ /* 0x000ea20000008800 */
[----:B------:R-:W-:Y:S01]  /*0500*/  UMOV UR5, 0x400 ;  /* 0x0000040000057882 */ /* 0x000fe20000000000 */
[----:B------:R-:W-:Y:S01]  /*0510*/  LEA.HI R2, R15, R16, RZ, 0x1c ;  /* 0x000000100f027211 */ /* 0x000fe200078fe0ff */
[----:B------:R-:W-:Y:S01]  /*0520*/  LDS.U8 R3, [R26+UR4+0x1] ;  /* 0x000001041a037984 */ /* 0x000fe20008000000 */
[----:B--2---:R-:W-:-:S09]  /*0530*/  ULEA UR5, UR6, UR5, 0x18 ;  /* 0x0000000506057291 */ /* 0x004fd2000f8ec0ff */
[----:B------:R-:W2:Y:S02]  /*0540*/  LDS.U8 R2, [R2+UR5] ;  /* 0x0000000502027984 */ /* 0x000ea40008000000 */
[----:B--2---:R-:W-:-:S05]  /*0550*/  IMAD.IADD R3, R2, 0x1, R3 ;  /* 0x0000000102037824 */ /* 0x004fca00078e0203 */
[----:B------:R2:W-:Y:S02]  /*0560*/  STS.U8 [R26+UR4+0x1], R3 ;  /* 0x000001031a007988 */ /* 0x0005e40008000004 */
.L_x_109:
[----:B------:R-:W-:Y:S05]  /*0570*/  BSYNC.RECONVERGENT B0 ;  /* 0x0000000000007941 */ /* 0x000fea0003800200 */
.L_x_108:
        /* <DEDUP_REMOVED lines=8> */
[----:B------:R-:W-:-:S12]  /*0600*/  @!P2 LDS.U8 R2, [R14+UR4+-0x1] ;  /* 0xffffff040e02a984 */ /* 0x000fd80008000000 */
[----:B------:R-:W-:Y:S01]  /*0610*/  @!P6 MOV R29, 0x400 ;  /* 0x00000400001de802 */ /* 0x000fe20000000f00 */
[----:B--2---:R-:W2:Y:S02]  /*0620*/  @!P2 LDS.U8 R3, [R13+UR4+-0x1] ;  /* 0xffffff040d03a984 */ /* 0x004ea40008000000 */
[----:B--2---:R-:W-:-:S05]  /*0630*/  @!P2 IMAD.IADD R2, R2, 0x1, R3 ;  /* 0x000000010202a824 */ /* 0x004fca00078e0203 */
[----:B------:R-:W-:Y:S01]  /*0640*/  @!P2 STS.U8 [R13+UR4+-0x1], R2 ;  /* 0xffffff020d00a988 */ /* 0x000fe20008000004 */
[----:B------:R-:W-:Y:S01]  /*0650*/  BAR.SYNC.DEFER_BLOCKING 0x0 ;  /* 0x0000000000007b1d */ /* 0x000fe20000010000 */
[----:B------:R-:W-:-:S05]  /*0660*/  ISETP.GT.U32.AND P2, PT, R15, 0xf, PT ;  /* 0x0000000f0f00780c */ /* 0x000fca0003f44070 */
[----:B------:R-:W-:Y:S04]  /*0670*/  @!P0 LDS.U8 R3, [R12+UR4+-0x1] ;  /* 0xffffff040c038984 */ /* 0x000fe80008000000 */
[----:B-1----:R-:W1:Y:S02]  /*0680*/  @!P0 LDS.U8 R28, [R10+UR4+-0x1] ;  /* 0xffffff040a1c8984 */ /* 0x002e640008000000 */
[----:B-1----:R-:W-:-:S05]  /*0690*/  @!P0 IMAD.IADD R3, R3, 0x1, R28 ;  /* 0x0000000103038824 */ /* 0x002fca00078e021c */
[----:B------:R-:W-:Y:S01]  /*06a0*/  @!P0 STS.U8 [R10+UR4+-0x1], R3 ;  /* 0xffffff030a008988 */ /* 0x000fe20008000004 */
[----:B------:R-:W-:Y:S06]  /*06b0*/  BAR.SYNC.DEFER_BLOCKING 0x0 ;  /* 0x0000000000007b1d */ /* 0x000fec0000010000 */
[----:B------:R-:W-:Y:S04]  /*06c0*/  @!P1 LDS.U8 R27, [R11+UR4+-0x1] ;  /* 0xffffff040b1b9984 */ /* 0x000fe80008000000 */
[----:B------:R-:W1:Y:S02]  /*06d0*/  @!P1 LDS.U8 R28, [R7+UR4+-0x1] ;  /* 0xffffff04071c9984 */ /* 0x000e640008000000 */
[----:B-1----:R-:W-:-:S05]  /*06e0*/  @!P1 IMAD.IADD R28, R27, 0x1, R28 ;  /* 0x000000011b1c9824 */ /* 0x002fca00078e021c */
[----:B------:R-:W-:Y:S01]  /*06f0*/  @!P1 STS.U8 [R7+UR4+-0x1], R28 ;  /* 0xffffff1c07009988 */ /* 0x000fe20008000004 */
[----:B------:R-:W-:Y:S06]  /*0700*/  BAR.SYNC.DEFER_BLOCKING 0x0 ;  /* 0x0000000000007b1d */ /* 0x000fec0000010000 */
[----:B------:R-:W-:Y:S04]  /*0710*/  @!P2 LDS.U8 R2, [R8+UR4+-0x1] ;  /* 0xffffff040802a984 */ /* 0x000fe80008000000 */
[----:B------:R-:W1:Y:S02]  /*0720*/  @!P2 LDS.U8 R27, [R9+UR4+-0x1] ;  /* 0xffffff04091ba984 */ /* 0x000e640008000000 */
[----:B-1----:R-:W-:-:S05]  /*0730*/  @!P2 IMAD.IADD R2, R2, 0x1, R27 ;  /* 0x000000010202a824 */ /* 0x002fca00078e021b */
[----:B------:R1:W-:Y:S01]  /*0740*/  @!P2 STS.U8 [R9+UR4+-0x1], R2 ;  /* 0xffffff020900a988 */ /* 0x0003e20008000004 */
[----:B------:R-:W-:Y:S06]  /*0750*/  BAR.SYNC.DEFER_BLOCKING 0x0 ;  /* 0x0000000000007b1d */ /* 0x000fec0000010000 */
[----:B-1----:R-:W1:Y:S01]  /*0760*/  @!P6 S2R R2, SR_CgaCtaId ;  /* 0x000000000002e919 */ /* 0x002e620000008800 */
[----:B------:R-:W-:Y:S04]  /*0770*/  @!P3 LDS.U8 R3, [R5+UR4+-0x1] ;  /* 0xffffff040503b984 */ /* 0x000fe80008000000 */
[----:B------:R-:W2:Y:S01]  /*0780*/  @!P3 LDS.U8 R27, [R6+UR4+-0x1] ;  /* 0xffffff04061bb984 */ /* 0x000ea20008000000 */
[----:B-1----:R-:W-:Y:S01]  /*0790*/  @!P6 LEA R2, R2, R29, 0x18 ;  /* 0x0000001d0202e211 */ /* 0x002fe200078ec0ff */
[----:B--2---:R-:W-:-:S05]  /*07a0*/  @!P3 IMAD.IADD R3, R3, 0x1, R27 ;  /* 0x000000010303b824 */ /* 0x004fca00078e021b */
        /* <DEDUP_REMOVED lines=8> */
[----:B------:R-:W-:Y:S04]  /*0830*/  @!P5 LDS.U8 R28, [R22+UR4+0x7f] ;  /* 0x00007f04161cd984 */ /* 0x000fe80008000000 */
[----:B------:R-:W2:Y:S02]  /*0840*/  @!P5 LDS.U8 R3, [R18+UR4+-0x1] ;  /* 0xffffff041203d984 */ /* 0x000ea40008000000 */
[----:B--2---:R-:W-:Y:S01]  /*0850*/  @!P5 IMAD.IADD R3, R28, 0x1, R3 ;  /* 0x000000011c03d824 */ /* 0x004fe200078e0203 */
[----:B------:R-:W-:-:S04]  /*0860*/  @!P6 MOV R28, 0x400 ;  /* 0x00000400001ce802 */ /* 0x000fc80000000f00 */
[----:B------:R-:W-:Y:S01]  /*0870*/  @!P5 STS.U8 [R18+UR4+-0x1], R3 ;  /* 0xffffff031200d988 */ /* 0x000fe20008000004 */
[----:B-1----:R-:W-:Y:S01]  /*0880*/  @!P6 LEA R27, R27, R28, 0x18 ;  /* 0x0000001c1b1be211 */ /* 0x002fe200078ec0ff */
[----:B------:R-:W-:Y:S06]  /*0890*/  BAR.SYNC.DEFER_BLOCKING 0x0 ;  /* 0x0000000000007b1d */ /* 0x000fec0000010000 */
[----:B------:R-:W-:Y:S02]  /*08a0*/  @!P6 STS.U8 [R2+0x20e], RZ ;  /* 0x00020eff0200e388 */ /* 0x000fe40000000000 */
        /* <DEDUP_REMOVED lines=8> */
[----:B------:R-:W-:Y:S04]  /*0930*/  @!P5 LDS.U8 R29, [R22+UR4+0x7f] ;  /* 0x00007f04161dd984 */ /* 0x000fe80008000000 */
[----:B------:R-:W1:Y:S02]  /*0940*/  @!P5 LDS.U8 R3, [R18+UR4+-0x1] ;  /* 0xffffff041203d984 */ /* 0x000e640008000000 */
[----:B-1----:R-:W-:Y:S02]  /*0950*/  @!P5 IMAD.IADD R29, R29, 0x1, R3 ;  /* 0x000000011d1dd824 */ /* 0x002fe400078e0203 */
[----:B------:R-:W-:Y:S04]  /*0960*/  @!P5 STS.U8 [R22+UR4+0x7f], R3 ;  /* 0x00007f031600d988 */ /* 0x000fe80008000004 */
[----:B------:R-:W-:Y:S01]  /*0970*/  @!P5 STS.U8 [R18+UR4+-0x1], R29 ;  /* 0xffffff1d1200d988 */ /* 0x000fe20008000004 */
[----:B------:R-:W-:Y:S06]  /*0980*/  BAR.SYNC.DEFER_BLOCKING 0x0 ;  /* 0x0000000000007b1d */ /* 0x000fec0000010000 */
[----:B------:R-:W-:Y:S04]  /*0990*/  @!P4 LDS.U8 R2, [R17+UR4+-0x1] ;  /* 0xffffff041102c984 */ /* 0x000fe80008000000 */
[----:B------:R-:W1:Y:S02]  /*09a0*/  @!P4 LDS.U8 R3, [R4+UR4+-0x1] ;  /* 0xffffff040403c984 */ /* 0x000e640008000000 */
[----:B-1----:R-:W-:-:S02]  /*09b0*/  @!P4 IMAD.IADD R28, R2, 0x1, R3 ;  /* 0x00000001021cc824 */ /* 0x002fc400078e0203 */
[----:B------:R-:W-:Y:S04]  /*09c0*/  @!P4 STS.U8 [R17+UR4+-0x1], R3 ;  /* 0xffffff031100c988 */ /* 0x000fe80008000004 */
        /* <DEDUP_REMOVED lines=19> */
[----:B------:R-:W-:Y:S01]  /*0b00*/  BAR.SYNC.DEFER_BLOCKING 0x0 ;  /* 0x0000000000007b1d */ /* 0x000fe20000010000 */
[----:B------:R-:W-:-:S05]  /*0b10*/  ISETP.GT.U32.AND P1, PT, R15, 0xff, PT ;  /* 0x000000ff0f00780c */ /* 0x000fca0003f24070 */
[----:B------:R-:W-:Y:S04]  /*0b20*/  @!P0 LDS.U8 R27, [R12+UR4+-0x1] ;  /* 0xffffff040c1b8984 */ /* 0x000fe80008000000 */
[----:B------:R-:W1:Y:S02]  /*0b30*/  @!P0 LDS.U8 R2, [R10+UR4+-0x1] ;  /* 0xffffff040a028984 */ /* 0x000e640008000000 */
[----:B-1----:R-:W-:Y:S02]  /*0b40*/  @!P0 IMAD.IADD R27, R27, 0x1, R2 ;  /* 0x000000011b1b8824 */ /* 0x002fe400078e0202 */
[----:B------:R-:W-:Y:S04]  /*0b50*/  @!P0 STS.U8 [R12+UR4+-0x1], R2 ;  /* 0xffffff020c008988 */ /* 0x000fe80008000004 */
[----:B------:R-:W-:Y:S01]  /*0b60*/  @!P0 STS.U8 [R10+UR4+-0x1], R27 ;  /* 0xffffff1b0a008988 */ /* 0x000fe20008000004 */
[----:B------:R-:W-:Y:S06]  /*0b70*/  BAR.SYNC.DEFER_BLOCKING 0x0 ;  /* 0x0000000000007b1d */ /* 0x000fec0000010000 */
[----:B------:R-:W-:Y:S04]  /*0b80*/  @!P6 LDS.U8 R29, [R14+UR4+-0x1] ;  /* 0xffffff040e1de984 */ /* 0x000fe80008000000 */
[----:B------:R-:W1:Y:S02]  /*0b90*/  @!P6 LDS.U8 R2, [R13+UR4+-0x1] ;  /* 0xffffff040d02e984 */ /* 0x000e640008000000 */
[----:B-1----:R-:W-:-:S02]  /*0ba0*/  @!P6 IMAD.IADD R28, R29, 0x1, R2 ;  /* 0x000000011d1ce824 */ /* 0x002fc400078e0202 */
[----:B------:R1:W-:Y:S04]  /*0bb0*/  @!P6 STS.U8 [R14+UR4+-0x1], R2 ;  /* 0xffffff020e00e988 */ /* 0x0003e80008000004 */
[----:B------:R1:W-:Y:S01]  /*0bc0*/  @!P6 STS.U8 [R13+UR4+-0x1], R28 ;  /* 0xffffff1c0d00e988 */ /* 0x0003e20008000004 */
[----:B------:R-:W-:Y:S06]  /*0bd0*/  BAR.SYNC.DEFER_BLOCKING 0x0 ;  /* 0x0000000000007b1d */ /* 0x000fec0000010000 */
[----:B------:R-:W-:Y:S05]  /*0be0*/  @P1 BRA `(.L_x_111) ;  /* 0x0000000000241947 */ /* 0x000fea0003800000 */
[----:B------:R-:W2:Y:S01]  /*0bf0*/  S2UR UR6, SR_CgaCtaId ;  /* 0x00000000000679c3 */ /* 0x000ea20000008800 */
[----:B------:R-:W-:Y:S01]  /*0c00*/  UMOV UR5, 0x400 ;  /* 0x0000040000057882 */ /* 0x000fe20000000000 */
[----:B-1----:R-:W-:Y:S01]  /*0c10*/  LEA.HI R28, R15, R16, RZ, 0x1c ;  /* 0x000000100f1c7211 */ /* 0x002fe200078fe0ff */
[----:B------:R-:W1:Y:S01]  /*0c20*/  LDS.U8 R3, [R26+UR4+0x1] ;  /* 0x000001041a037984 */ /* 0x000e620008000000 */
[----:B--2---:R-:W-:-:S09]  /*0c30*/  ULEA UR5, UR6, UR5, 0x18 ;  /* 0x0000000506057291 */ /* 0x004fd2000f8ec0ff */
[----:B------:R-:W2:Y:S04]  /*0c40*/  LDS.U8 R2, [R28+UR5] ;  /* 0x000000051c027984 */ /* 0x000ea80008000000 */
[----:B-1----:R3:W-:Y:S01]  /*0c50*/  STS.U8 [R28+UR5], R3 ;  /* 0x000000031c007988 */ /* 0x0027e20008000005 */
[----:B--2---:R-:W-:-:S05]  /*0c60*/  IMAD.IADD R27, R2, 0x1, R3 ;  /* 0x00000001021b7824 */ /* 0x004fca00078e0203 */
[----:B------:R3:W-:Y:S02]  /*0c70*/  STS.U8 [R26+UR4+0x1], R27 ;  /* 0x0000011b1a007988 */ /* 0x0007e40008000004 */
.L_x_111:
[----:B------:R-:W-:Y:S05]  /*0c80*/  BSYNC.RECONVERGENT B0 ;  /* 0x0000000000007941 */ /* 0x000fea0003800200 */
.L_x_110:
[----:B------:R-:W-:Y:S01]  /*0c90*/  BAR.SYNC.DEFER_BLOCKING 0x0 ;  /* 0x0000000000007b1d */ /* 0x000fe20000010000 */
[----:B-1----:R-:W-:Y:S02]  /*0ca0*/  IADD3 R2, P0, PT, R21, UR14, RZ ;  /* 0x0000000e15027c10 */ /* 0x002fe4000ff1e0ff */
[C---:B0-----:R-:W-:Y:S02]  /*0cb0*/  LEA R21, P2, R0.reuse, R21, 0x9 ;  /* 0x0000001500157211 */ /* 0x041fe400078448ff */
[----:B---3--:R-:W-:Y:S02]  /*0cc0*/  IADD3.X R3, PT, PT, R25, UR15, RZ, P0, !PT ;  /* 0x0000000f19037c10 */ /* 0x008fe400087fe4ff */
[C---:B------:R-:W-:Y:S02]  /*0cd0*/  IADD3 R19, P0, PT, R0.reuse, R19, RZ ;  /* 0x0000001300137210 */ /* 0x040fe40007f1e0ff */
[----:B------:R-:W-:-:S03]  /*0ce0*/  LEA.HI.X R25, R0, R25, RZ, 0x9, P2 ;  /* 0x0000001900197211 */ /* 0x000fc600010f4cff */
[----:B------:R-:W-:Y:S01]  /*0cf0*/  IMAD.X R20, RZ, RZ, R20, P0 ;  /* 0x000000ffff147224 */ /* 0x000fe200000e0614 */
[----:B------:R-:W-:-:S04]  /*0d00*/  ISETP.GE.U32.AND P0, PT, R19, UR12, PT ;  /* 0x0000000c13007c0c */ /* 0x000fc8000bf06070 */
[----:B------:R-:W-:Y:S01]  /*0d10*/  ISETP.GE.AND.EX P0, PT, R20, UR13, PT, P0 ;  /* 0x0000000d14007c0c */ /* 0x000fe2000bf06300 */
[----:B------:R-:W0:Y:S04]  /*0d20*/  LDS.U8 R27, [R23+UR4] ;  /* 0x00000004171b7984 */ /* 0x000e280008000000 */
[----:B------:R-:W1:Y:S04]  /*0d30*/  LDS.U8 R29, [R24+UR4+0x100] ;  /* 0x00010004181d7984 */ /* 0x000e680008000000 */
[----:B0-----:R2:W-:Y:S04]  /*0d40*/  STG.E.U8 desc[UR8][R2.64], R27 ;  /* 0x0000001b02007986 */ /* 0x0015e8000c101108 */
[----:B-1----:R2:W-:Y:S01]  /*0d50*/  STG.E.U8 desc[UR8][R2.64+0x100], R29 ;  /* 0x0001001d02007986 */ /* 0x0025e2000c101108 */
[----:B------:R-:W-:Y:S05]  /*0d60*/  @!P0 BRA `(.L_x_112) ;  /* 0xfffffff400b48947 */ /* 0x000fea000383ffff */
[----:B------:R-:W-:Y:S05]  /*0d70*/  EXIT ;  /* 0x000000000000794d */ /* 0x000fea0003800000 */
.L_x_113:
        /* <DEDUP_REMOVED lines=16> */
.L_x_182:


//--------------------- .text._Z4scanIcLi512EEvlPT_PKS0_ --------------------------
	.section	.text._Z4scanIcLi512EEvlPT_PKS0_,"ax",@progbits
	.align	128
        .global         _Z4scanIcLi512EEvlPT_PKS0_
        .type           _Z4scanIcLi512EEvlPT_PKS0_,@function
        .size           _Z4scanIcLi512EEvlPT_PKS0_,(.L_x_183 - _Z4scanIcLi512EEvlPT_PKS0_)
        .other          _Z4scanIcLi512EEvlPT_PKS0_,@"STO_CUDA_ENTRY STV_DEFAULT"
_Z4scanIcLi512EEvlPT_PKS0_:
.text._Z4scanIcLi512EEvlPT_PKS0_:
        /* <DEDUP_REMOVED lines=23> */
[----:B------:R-:W-:Y:S01]  /*0170*/  IMAD.IADD R5, R5, 0x1, R4 ;  /* 0x0000000105057824 */ /* 0x000fe200078e0204 */
[----:B------:R-:W-:Y:S01]  /*0180*/  LOP3.LUT R16, R14, 0xffffffc0, RZ, 0x3c, !PT ;  /* 0xffffffc00e107812 */ /* 0x000fe200078e3cff */
[----:B------:R-:W-:Y:S01]  /*0190*/  IMAD.SHL.U32 R18, R0, 0x4, RZ ;  /* 0x0000000400127824 */ /* 0x000fe200078e00ff */
[----:B------:R-:W-:Y:S01]  /*01a0*/  LEA R17, P0, R12, R15, 0x9 ;  /* 0x0000000f0c117211 */ /* 0x000fe200078048ff */
[----:B------:R-:W-:-:S03]  /*01b0*/  VIADD R3, R5, 0x2 ;  /* 0x0000000205037836 */ /* 0x000fc60000000000 */
[----:B------:R-:W-:Y:S01]  /*01c0*/  LEA.HI.X R19, R12, RZ, R9, 0x9, P0 ;  /* 0x000000ff0c137211 */ /* 0x000fe200000f4c09 */
[C---:B------:R-:W-:Y:S02]  /*01d0*/  IMAD R6, R0.reuse, 0x8, R3 ;  /* 0x0000000800067824 */ /* 0x040fe400078e0203 */
[----:B------:R-:W-:Y:S02]  /*01e0*/  IMAD.SHL.U32 R3, R0, 0x40, RZ ;  /* 0x0000004000037824 */ /* 0x000fe400078e00ff */
[----:B------:R-:W-:-:S04]  /*01f0*/  VIADD R7, R6, 0x4 ;  /* 0x0000000406077836 */ /* 0x000fc80000000000 */
[----:B------:R-:W-:-:S05]  /*0200*/  IMAD R7, R0, 0x10, R7 ;  /* 0x0000001000077824 */ /* 0x000fca00078e0207 */
[----:B------:R-:W-:-:S04]  /*0210*/  IADD3 R8, PT, PT, R2, 0x8, R7 ;  /* 0x0000000802087810 */ /* 0x000fc80007ffe007 */
[C---:B------:R-:W-:Y:S02]  /*0220*/  IADD3 R11, PT, PT, R3.reuse, 0x10, R8 ;  /* 0x00000010030b7810 */ /* 0x040fe40007ffe008 */
[----:B------:R-:W-:Y:S02]  /*0230*/  LOP3.LUT R3, R3, 0xffffffe0, RZ, 0x3c, !PT ;  /* 0xffffffe003037812 */ /* 0x000fe400078e3cff */
[----:B------:R-:W-:-:S05]  /*0240*/  IADD3 R13, PT, PT, R14, 0x20, R11 ;  /* 0x000000200e0d7810 */ /* 0x000fca0007ffe00b */
[----:B------:R-:W-:-:S04]  /*0250*/  IMAD.IADD R14, R13, 0x1, R16 ;  /* 0x000000010d0e7824 */ /* 0x000fc800078e0210 */
[----:B------:R-:W-:-:S04]  /*0260*/  IMAD.IADD R16, R3, 0x1, R14 ;  /* 0x0000000103107824 */ /* 0x000fc800078e020e */
[----:B--234-:R-:W-:-:S07]  /*0270*/  IMAD.IADD R20, R21, 0x1, R16 ;  /* 0x0000000115147824 */ /* 0x01cfce00078e0210 */
.L_x_114:
        /* <DEDUP_REMOVED lines=9> */
[----:B------:R-:W-:Y:S02]  /*0310*/  ISETP.NE.AND P6, PT, R0, RZ, PT ;  /* 0x000000ff0000720c */ /* 0x000fe40003fc5270 */
[----:B------:R-:W-:Y:S01]  /*0320*/  IADD3 R28, PT, PT, -R18, 0x6, R5 ;  /* 0x00000006121c7810 */ /* 0x000fe20007ffe105 */
[----:B--2---:R-:W-:Y:S04]  /*0330*/  STS.U8 [R15+UR4], R22 ;  /* 0x000000160f007988 */ /* 0x004fe80008000004 */
[----:B---3--:R0:W-:Y:S01]  /*0340*/  STS.U8 [R15+UR4+0x1], R24 ;  /* 0x000001180f007988 */ /* 0x0081e20008000004 */
[----:B------:R-:W-:Y:S06]  /*0350*/  BAR.SYNC.DEFER_BLOCKING 0x0 ;  /* 0x0000000000007b1d */ /* 0x000fec0000010000 */
[----:B0-----:R-:W0:Y:S01]  /*0360*/  @!P6 S2R R24, SR_CgaCtaId ;  /* 0x000000000018e919 */ /* 0x001e220000008800 */
[----:B------:R-:W-:Y:S04]  /*0370*/  @!P1 LDS.U8 R21, [R15+UR4] ;  /* 0x000000040f159984 */ /* 0x000fe80008000000 */
[----:B------:R-:W1:Y:S02]  /*0380*/  @!P1 LDS.U8 R26, [R15+UR4+0x1] ;  /* 0x000001040f1a9984 */ /* 0x000e640008000000 */
[----:B-1----:R-:W-:-:S05]  /*0390*/  @!P1 IMAD.IADD R26, R21, 0x1, R26 ;  /* 0x00000001151a9824 */ /* 0x002fca00078e021a */
[----:B------:R1:W-:Y:S01]  /*03a0*/  @!P1 STS.U8 [R15+UR4+0x1], R26 ;  /* 0x0000011a0f009988 */ /* 0x0003e20008000004 */
[----:B------:R-:W-:Y:S01]  /*03b0*/  BAR.SYNC.DEFER_BLOCKING 0x0 ;  /* 0x0000000000007b1d */ /* 0x000fe20000010000 */
[----:B------:R-:W-:-:S05]  /*03c0*/  ISETP.GT.U32.AND P1, PT, R0, 0x1f, PT ;  /* 0x0000001f0000780c */ /* 0x000fca0003f24070 */
[----:B-1----:R-:W1:Y:S01]  /*03d0*/  @!P6 S2R R26, SR_CgaCtaId ;  /* 0x00000000001ae919 */ /* 0x002e620000008800 */
[----:B------:R-:W-:Y:S04]  /*03e0*/  @!P0 LDS.U8 R21, [R4+0x1] ;  /* 0x0000010004158984 */ /* 0x000fe80000000000 */
[----:B------:R-:W2:Y:S02]  /*03f0*/  @!P0 LDS.U8 R2, [R4+0x3] ;  /* 0x0000030004028984 */ /* 0x000ea40000000000 */
[----:B--2---:R-:W-:-:S05]  /*0400*/  @!P0 IMAD.IADD R21, R21, 0x1, R2 ;  /* 0x0000000115158824 */ /* 0x004fca00078e0202 */
[----:B------:R-:W-:Y:S01]  /*0410*/  @!P0 STS.U8 [R4+0x3], R21 ;  /* 0x0000031504008388 */ /* 0x000fe20000000000 */
[----:B------:R-:W-:Y:S06]  /*0420*/  BAR.SYNC.DEFER_BLOCKING 0x0 ;  /* 0x0000000000007b1d */ /* 0x000fec0000010000 */
[----:B------:R-:W-:Y:S04]  /*0430*/  @!P2 LDS.U8 R2, [R5+0x1] ;  /* 0x000001000502a984 */ /* 0x000fe80000000000 */
[----:B------:R-:W2:Y:S02]  /*0440*/  @!P2 LDS.U8 R3, [R5+0x5] ;  /* 0x000005000503a984 */ /* 0x000ea40000000000 */
[----:B--2---:R-:W-:-:S05]  /*0450*/  @!P2 IMAD.IADD R2, R2, 0x1, R3 ;  /* 0x000000010202a824 */ /* 0x004fca00078e0203 */
[----:B------:R-:W-:Y:S01]  /*0460*/  @!P2 STS.U8 [R5+0x5], R2 ;  /* 0x000005020500a388 */ /* 0x000fe20000000000 */
[----:B------:R-:W-:Y:S01]  /*0470*/  BAR.SYNC.DEFER_BLOCKING 0x0 ;  /* 0x0000000000007b1d */ /* 0x000fe20000010000 */
[----:B------:R-:W-:-:S05]  /*0480*/  ISETP.GT.U32.AND P2, PT, R0, 0xf, PT ;  /* 0x0000000f0000780c */ /* 0x000fca0003f44070 */
        /* <DEDUP_REMOVED lines=13> */
[----:B------:R2:W-:Y:S01]  /*0560*/  @!P3 STS.U8 [R8+0x2f], R21 ;  /* 0x00002f150800b388 */ /* 0x0005e20000000000 */
[----:B------:R-:W-:Y:S01]  /*0570*/  BAR.SYNC.DEFER_BLOCKING 0x0 ;  /* 0x0000000000007b1d */ /* 0x000fe20000010000 */
[----:B--2---:R-:W-:-:S04]  /*0580*/  @!P6 MOV R21, 0x400 ;  /* 0x000004000015e802 */ /* 0x004fc80000000f00 */
[----:B0-----:R-:W-:Y:S01]  /*0590*/  @!P6 LEA R23, R24, R21, 0x18 ;  /* 0x000000151817e211 */ /* 0x001fe200078ec0ff */
[----:B------:R-:W-:Y:S04]  /*05a0*/  @!P4 LDS.U8 R2, [R11+0x1f] ;  /* 0x00001f000b02c984 */ /* 0x000fe80000000000 */
[----:B------:R-:W0:Y:S02]  /*05b0*/  @!P4 LDS.U8 R3, [R11+0x5f] ;  /* 0x00005f000b03c984 */ /* 0x000e240000000000 */
[----:B0-----:R-:W-:-:S05]  /*05c0*/  @!P4 IMAD.IADD R2, R2, 0x1, R3 ;  /* 0x000000010202c824 */ /* 0x001fca00078e0203 */
[----:B------:R-:W-:Y:S01]  /*05d0*/  @!P4 STS.U8 [R11+0x5f], R2 ;  /* 0x00005f020b00c388 */ /* 0x000fe20000000000 */
[----:B------:R-:W-:Y:S06]  /*05e0*/  BAR.SYNC.DEFER_BLOCKING 0x0 ;  /* 0x0000000000007b1d */ /* 0x000fec0000010000 */
[----:B------:R-:W-:Y:S04]  /*05f0*/  @!P5 LDS.U8 R3, [R13+0x3f] ;  /* 0x00003f000d03d984 */ /* 0x000fe80000000000 */
[----:B------:R-:W0:Y:S02]  /*0600*/  @!P5 LDS.U8 R22, [R13+0xbf] ;  /* 0x0000bf000d16d984 */ /* 0x000e240000000000 */
[----:B0-----:R-:W-:Y:S01]  /*0610*/  @!P5 IMAD.IADD R22, R3, 0x1, R22 ;  /* 0x000000010316d824 */ /* 0x001fe200078e0216 */
[----:B------:R-:W-:-:S04]  /*0620*/  @!P6 MOV R3, 0x400 ;  /* 0x000004000003e802 */ /* 0x000fc80000000f00 */
[----:B------:R-:W-:Y:S01]  /*0630*/  @!P5 STS.U8 [R13+0xbf], R22 ;  /* 0x0000bf160d00d388 */ /* 0x000fe20000000000 */
[----:B-1----:R-:W-:Y:S01]  /*0640*/  @!P6 LEA R25, R26, R3, 0x18 ;  /* 0x000000031a19e211 */ /* 0x002fe200078ec0ff */
        /* <DEDUP_REMOVED lines=14> */
[----:B------:R-:W-:Y:S01]  /*0730*/  @!P5 STS.U8 [R13+0xbf], R24 ;  /* 0x0000bf180d00d388 */ /* 0x000fe20000000000 */
[----:B------:R-:W-:Y:S01]  /*0740*/  BAR.SYNC.DEFER_BLOCKING 0x0 ;  /* 0x0000000000007b1d */ /* 0x000fe20000010000 */
[----:B0-----:R-:W-:-:S05]  /*0750*/  IMAD.SHL.U32 R22, R0, 0x10, RZ ;  /* 0x0000001000167824 */ /* 0x001fca00078e00ff */
[----:B------:R-:W-:Y:S04]  /*0760*/  @!P4 LDS.U8 R21, [R14+0x3f] ;  /* 0x00003f000e15c984 */ /* 0x000fe80000000000 */
[----:B------:R-:W0:Y:S02]  /*0770*/  @!P4 LDS.U8 R23, [R11+0x5f] ;  /* 0x00005f000b17c984 */ /* 0x000e240000000000 */
[----:B0-----:R-:W-:Y:S02]  /*0780*/  @!P4 IMAD.IADD R26, R21, 0x1, R23 ;  /* 0x00000001151ac824 */ /* 0x001fe400078e0217 */
[----:B------:R0:W-:Y:S04]  /*0790*/  @!P4 STS.U8 [R14+0x3f], R23 ;  /* 0x00003f170e00c388 */ /* 0x0001e80000000000 */
[----:B------:R-:W-:Y:S01]  /*07a0*/  @!P4 STS.U8 [R11+0x5f], R26 ;  /* 0x00005f1a0b00c388 */ /* 0x000fe20000000000 */
[----:B------:R-:W-:Y:S01]  /*07b0*/  BAR.SYNC.DEFER_BLOCKING 0x0 ;  /* 0x0000000000007b1d */ /* 0x000fe20000010000 */
[----:B0-----:R-:W-:-:S05]  /*07c0*/  LOP3.LUT R23, R22, 0xfffffff8, RZ, 0x3c, !PT ;  /* 0xfffffff816177812 */ /* 0x001fca00078e3cff */
[----:B------:R-:W-:Y:S01]  /*07d0*/  IMAD.IADD R24, R23, 0x1, R20 ;  /* 0x0000000117187824 */ /* 0x000fe200078e0214 */
[----:B------:R-:W-:Y:S01]  /*07e0*/  @!P0 LOP3.LUT R23, R18, 0xfffffffe, RZ, 0x3c, !PT ;  /* 0xfffffffe12178812 */ /* 0x000fe200078e3cff */
[----:B------:R-:W-:Y:S04]  /*07f0*/  @!P3 LDS.U8 R2, [R16+0x3f] ;  /* 0x00003f001002b984 */ /* 0x000fe80000000000 */
[----:B------:R-:W0:Y:S02]  /*0800*/  @!P3 LDS.U8 R3, [R8+0x2f] ;  /* 0x00002f000803b984 */ /* 0x000e240000000000 */
[----:B0-----:R-:W-:Y:S02]  /*0810*/  @!P3 IMAD.IADD R21, R2, 0x1, R3 ;  /* 0x000000010215b824 */ /* 0x001fe400078e0203 */
[----:B------:R-:W-:Y:S04]  /*0820*/  @!P3 STS.U8 [R16+0x3f], R3 ;  /* 0x00003f031000b388 */ /* 0x000fe80000000000 */
[----:B------:R0:W-:Y:S01]  /*0830*/  @!P3 STS.U8 [R8+0x2f], R21 ;  /* 0x00002f150800b388 */ /* 0x0001e20000000000 */
[----:B------:R-:W-:Y:S01]  /*0840*/  BAR.SYNC.DEFER_BLOCKING 0x0 ;  /* 0x0000000000007b1d */ /* 0x000fe20000010000 */
[----:B0-----:R-:W-:-:S05]  /*0850*/  IMAD.SHL.U32 R21, R0, 0x8, RZ ;  /* 0x0000000800157824 */ /* 0x001fca00078e00ff */
[----:B------:R-:W-:-:S05]  /*0860*/  LOP3.LUT R21, R21, 0xfffffffc, RZ, 0x3c, !PT ;  /* 0xfffffffc15157812 */ /* 0x000fca00078e3cff */
[----:B------:R-:W-:-:S04]  /*0870*/  IMAD.IADD R26, R21, 0x1, R24 ;  /* 0x00000001151a7824 */ /* 0x000fc800078e0218 */
        /* <DEDUP_REMOVED lines=26> */
[----:B------:R-:W-:Y:S02]  /*0a20*/  IADD3 R2, P0, PT, R17, UR14, RZ ;  /* 0x0000000e11027c10 */ /* 0x000fe4000ff1e0ff */
        /* <DEDUP_REMOVED lines=18> */
.L_x_115:
        /* <DEDUP_REMOVED lines=11> */
.L_x_183:


//--------------------- .text._Z9scan_bcaoIlLi256EEvlPT_PKS0_ --------------------------
	.section	.text._Z9scan_bcaoIlLi256EEvlPT_PKS0_,"ax",@progbits
	.align	128
        .global         _Z9scan_bcaoIlLi256EEvlPT_PKS0_
        .type           _Z9scan_bcaoIlLi256EEvlPT_PKS0_,@function
        .size           _Z9scan_bcaoIlLi256EEvlPT_PKS0_,(.L_x_184 - _Z9scan_bcaoIlLi256EEvlPT_PKS0_)
        .other          _Z9scan_bcaoIlLi256EEvlPT_PKS0_,@"STO_CUDA_ENTRY STV_DEFAULT"
_Z9scan_bcaoIlLi256EEvlPT_PKS0_:
.text._Z9scan_bcaoIlLi256EEvlPT_PKS0_:
        /* <DEDUP_REMOVED lines=11> */
[----:B------:R-:W-:Y:S01]  /*00b0*/  IMAD.SHL.U32 R6, R29, 0x800, RZ ;  /* 0x000008001d067824 */ /* 0x000fe200078e00ff */
[----:B------:R-:W2:Y:S01]  /*00c0*/  LDCU.64 UR6, c[0x0][0x358] ;  /* 0x00006b00ff0677ac */ /* 0x000ea20008000a00 */
[----:B------:R-:W3:Y:S01]  /*00d0*/  LDCU.64 UR8, c[0x0][0x390] ;  /* 0x00007200ff0877ac */ /* 0x000ee20008000a00 */
[----:B------:R-:W4:Y:S01]  /*00e0*/  LDCU.128 UR12, c[0x0][0x380] ;  /* 0x00007000ff0c77ac */ /* 0x000f220008000c00 */
[----:B-1----:R-:W-:Y:S01]  /*00f0*/  ULEA UR4, UR5, UR4, 0x18 ;  /* 0x0000000405047291 */ /* 0x002fe2000f8ec0ff */
[C---:B0-----:R-:W-:Y:S01]  /*0100*/  IMAD.SHL.U32 R13, R0.reuse, 0x2, RZ ;  /* 0x00000002000d7824 */ /* 0x041fe200078e00ff */
[C---:B------:R-:W-:Y:S01]  /*0110*/  ISETP.GT.U32.AND P0, PT, R0.reuse, 0x7f, PT ;  /* 0x0000007f0000780c */ /* 0x040fe20003f04070 */
[C---:B------:R-:W-:Y:S01]  /*0120*/  IMAD.SHL.U32 R8, R0.reuse, 0x4, RZ ;  /* 0x0000000400087824 */ /* 0x040fe200078e00ff */
[----:B------:R-:W-:Y:S01]  /*0130*/  ISETP.GT.U32.AND P1, PT, R0, 0x7f, PT ;  /* 0x0000007f0000780c */ /* 0x000fe20003f24070 */
[----:B------:R-:W-:-:S02]  /*0140*/  VIADD R5, R13, 0x2 ;  /* 0x000000020d057836 */ /* 0x000fc40000000000 */
[----:B------:R-:W-:Y:S02]  /*0150*/  IMAD.SHL.U32 R4, R0, 0x8, RZ ;  /* 0x0000000800047824 */ /* 0x000fe400078e00ff */
[----:B------:R-:W-:Y:S02]  /*0160*/  VIADD R3, R8, 0x2 ;  /* 0x0000000208037836 */ /* 0x000fe40000000000 */
[----:B------:R-:W-:Y:S02]  /*0170*/  IMAD.SHL.U32 R7, R5, 0x2, RZ ;  /* 0x0000000205077824 */ /* 0x000fe400078e00ff */
[----:B------:R-:W-:Y:S01]  /*0180*/  VIADD R19, R4, 0x4 ;  /* 0x0000000404137836 */ /* 0x000fe20000000000 */
[C---:B------:R-:W-:Y:S01]  /*0190*/  LEA.HI R11, R8.reuse, R3, RZ, 0x1b ;  /* 0x00000003080b7211 */ /* 0x040fe200078fd8ff */
[C---:B------:R-:W-:Y:S01]  /*01a0*/  IMAD.IADD R10, R8.reuse, 0x1, R3 ;  /* 0x00000001080a7824 */ /* 0x040fe200078e0203 */
[----:B------:R-:W-:Y:S01]  /*01b0*/  LEA.HI R18, R8, R7, RZ, 0x1b ;  /* 0x0000000708127211 */ /* 0x000fe200078fd8ff */
[----:B------:R-:W-:Y:S01]  /*01c0*/  IMAD.SHL.U32 R3, R0, 0x10, RZ ;  /* 0x0000001000037824 */ /* 0x000fe200078e00ff */
[----:B------:R-:W-:Y:S01]  /*01d0*/  IADD3 R9, PT, PT, R19, 0x3, R4 ;  /* 0x0000000313097810 */ /* 0x000fe20007ffe004 */
[----:B------:R-:W-:Y:S01]  /*01e0*/  IMAD.IADD R8, R8, 0x1, R7 ;  /* 0x0000000108087824 */ /* 0x000fe200078e0207 */
[----:B------:R-:W-:Y:S01]  /*01f0*/  SHF.L.U64.HI R7, R29, 0xb, R2 ;  /* 0x0000000b1d077819 */ /* 0x000fe20000010202 */
[----:B------:R-:W-:Y:S01]  /*0200*/  IMAD.SHL.U32 R24, R5, 0x8, RZ ;  /* 0x0000000805187824 */ /* 0x000fe200078e00ff */
[----:B------:R-:W-:Y:S01]  /*0210*/  LEA.HI R19, R10, R19, RZ, 0x1b ;  /* 0x000000130a137211 */ /* 0x000fe200078fd8ff */
[----:B------:R-:W-:Y:S01]  /*0220*/  VIADD R4, R3, 0x8 ;  /* 0x0000000803047836 */ /* 0x000fe20000000000 */
[C---:B------:R-:W-:Y:S01]  /*0230*/  LEA R10, R0.reuse, 0x10, 0x5 ;  /* 0x00000010000a7811 */ /* 0x040fe200078e28ff */
[----:B------:R-:W-:Y:S01]  /*0240*/  IMAD.WIDE.U32 R6, R0, 0x8, R6 ;  /* 0x0000000800067825 */ /* 0x000fe200078e0006 */
[----:B------:R-:W-:-:S02]  /*0250*/  IADD3 R12, PT, PT, R24, 0xf, R3 ;  /* 0x0000000f180c7810 */ /* 0x000fc40007ffe003 */
[----:B------:R-:W-:Y:S01]  /*0260*/  LEA.HI R20, R9, R4, RZ, 0x1b ;  /* 0x0000000409147211 */ /* 0x000fe200078fd8ff */
[----:B------:R-:W-:Y:S01]  /*0270*/  IMAD.SHL.U32 R23, R5, 0x10, RZ ;  /* 0x0000001005177824 */ /* 0x000fe200078e00ff */
[----:B------:R-:W-:Y:S01]  /*0280*/  LEA R11, R11, UR4, 0x3 ;  /* 0x000000040b0b7c11 */ /* 0x000fe2000f8e18ff */
[----:B------:R-:W-:Y:S01]  /*0290*/  IMAD.IADD R9, R4, 0x1, R9 ;  /* 0x0000000104097824 */ /* 0x000fe200078e0209 */
[----:B------:R-:W-:Y:S01]  /*02a0*/  LEA R18, R18, UR4, 0x3 ;  /* 0x0000000412127c11 */ /* 0x000fe2000f8e18ff */
[----:B------:R-:W-:Y:S01]  /*02b0*/  IMAD.MOV.U32 R4, RZ, RZ, R6 ;  /* 0x000000ffff047224 */ /* 0x000fe200078e0006 */
[----:B------:R-:W-:Y:S01]  /*02c0*/  LEA R19, R19, UR4, 0x3 ;  /* 0x0000000413137c11 */ /* 0x000fe2000f8e18ff */
[----:B------:R-:W-:Y:S01]  /*02d0*/  IMAD.IADD R6, R23, 0x1, R12 ;  /* 0x0000000117067824 */ /* 0x000fe200078e020c */
[----:B------:R-:W-:Y:S01]  /*02e0*/  LEA.HI R22, R9, R10, RZ, 0x1b ;  /* 0x0000000a09167211 */ /* 0x000fe200078fd8ff */
[----:B------:R-:W-:Y:S01]  /*02f0*/  IMAD.MOV.U32 R3, RZ, RZ, R7 ;  /* 0x000000ffff037224 */ /* 0x000fe200078e0007 */
[----:B------:R-:W-:Y:S01]  /*0300*/  LEA.HI R23, R12, R23, RZ, 0x1b ;  /* 0x000000170c177211 */ /* 0x000fe200078fd8ff */
[----:B------:R-:W-:Y:S01]  /*0310*/  IMAD.SHL.U32 R7, R5, 0x4, RZ ;  /* 0x0000000405077824 */ /* 0x000fe200078e00ff */
[----:B------:R-:W-:Y:S01]  /*0320*/  SHF.R.U32.HI R6, RZ, 0x5, R6 ;  /* 0x00000005ff067819 */ /* 0x000fe20000011606 */
[----:B------:R-:W-:Y:S01]  /*0330*/  IMAD.IADD R10, R10, 0x1, R9 ;  /* 0x000000010a0a7824 */ /* 0x000fe200078e0209 */
[----:B------:R-:W-:-:S02]  /*0340*/  P2R R9, PR, RZ, 0x1 ;  /* 0x00000001ff097803 */ /* 0x000fc40000000000 */
[----:B------:R-:W-:Y:S01]  /*0350*/  LEA.HI R21, R8, R7, RZ, 0x1b ;  /* 0x0000000708157211 */ /* 0x000fe200078fd8ff */
[----:B------:R-:W-:Y:S01]  /*0360*/  IMAD.IADD R7, R7, 0x1, R8 ;  /* 0x0000000107077824 */ /* 0x000fe200078e0208 */
[CC--:B------:R-:W-:Y:S01]  /*0370*/  LEA.HI R9, R0.reuse, R13.reuse, RZ, 0x1c ;  /* 0x0000000d00097211 */ /* 0x0c0fe200078fe0ff */
[--C-:B------:R-:W-:Y:S01]  /*0380*/  IMAD.IADD R8, R5, 0x1, R6.reuse ;  /* 0x0000000105087824 */ /* 0x100fe200078e0206 */
[----:B------:R-:W-:Y:S01]  /*0390*/  LEA.HI R12, R13, R13, RZ, 0x1b ;  /* 0x0000000d0d0c7211 */ /* 0x000fe200078fd8ff */
[----:B------:R-:W-:Y:S01]  /*03a0*/  IMAD R26, R5, 0x20, R6 ;  /* 0x00000020051a7824 */ /* 0x000fe200078e0206 */
[----:B------:R-:W-:Y:S01]  /*03b0*/  LEA.HI R24, R7, R24, RZ, 0x1b ;  /* 0x0000001807187211 */ /* 0x000fe200078fd8ff */
[----:B------:R-:W-:Y:S01]  /*03c0*/  VIADD R7, R0, 0x80 ;  /* 0x0000008000077836 */ /* 0x000fe20000000000 */
[----:B------:R-:W-:Y:S01]  /*03d0*/  LOP3.LUT R8, R8, 0x7ffffff, RZ, 0xc0, !PT ;  /* 0x07ffffff08087812 */ /* 0x000fe200078ec0ff */
[----:B------:R-:W0:Y:S01]  /*03e0*/  LDC R6, c[0x0][0x370] ;  /* 0x0000dc00ff067b82 */ /* 0x000e220000000800 */
[----:B------:R-:W-:-:S02]  /*03f0*/  LEA R20, R20, UR4, 0x3 ;  /* 0x0000000414147c11 */ /* 0x000fc4000f8e18ff */
[-C--:B------:R-:W-:Y:S01]  /*0400*/  LEA.HI R14, R7, R0.reuse, RZ, 0x1b ;  /* 0x00000000070e7211 */ /* 0x080fe200078fd8ff */
[----:B------:R-:W-:Y:S01]  /*0410*/  IMAD R5, R5, 0x40, R8 ;  /* 0x0000004005057824 */ /* 0x000fe200078e0208 */
[----:B------:R-:W-:Y:S02]  /*0420*/  LEA.HI R8, R0, R0, RZ, 0x1b ;  /* 0x0000000000087211 */ /* 0x000fe400078fd8ff */
[----:B------:R-:W-:Y:S02]  /*0430*/  LEA R21, R21, UR4, 0x3 ;  /* 0x0000000415157c11 */ /* 0x000fe4000f8e18ff */
[----:B------:R-:W-:Y:S02]  /*0440*/  LEA R7, R8, UR4, 0x3 ;  /* 0x0000000408077c11 */ /* 0x000fe4000f8e18ff */
[----:B------:R-:W-:Y:S02]  /*0450*/  LEA R8, R9, UR4, 0x3 ;  /* 0x0000000409087c11 */ /* 0x000fe4000f8e18ff */
[----:B------:R-:W-:-:S02]  /*0460*/  LEA R9, R12, UR4, 0x3 ;  /* 0x000000040c097c11 */ /* 0x000fc4000f8e18ff */
[----:B------:R-:W-:Y:S02]  /*0470*/  SHF.R.U32.HI R12, RZ, 0x5, R10 ;  /* 0x00000005ff0c7819 */ /* 0x000fe4000001160a */
[----:B------:R-:W-:Y:S02]  /*0480*/  LEA R10, R14, UR4, 0x3 ;  /* 0x000000040e0a7c11 */ /* 0x000fe4000f8e18ff */
[----:B------:R-:W-:Y:S01]  /*0490*/  IADD3 R13, PT, PT, R12, 0x1, R13 ;  /* 0x000000010c0d7810 */ /* 0x000fe20007ffe00d */
[----:B------:R-:W-:Y:S01]  /*04a0*/  IMAD R25, R0, 0x40, R12 ;  /* 0x0000004000197824 */ /* 0x000fe200078e020c */
[----:B------:R-:W-:Y:S02]  /*04b0*/  LEA R22, R22, UR4, 0x3 ;  /* 0x0000000416167c11 */ /* 0x000fe4000f8e18ff */
[----:B------:R-:W-:Y:S02]  /*04c0*/  LOP3.LUT R13, R13, 0x7ffffff, RZ, 0xc0, !PT ;  /* 0x07ffffff0d0d7812 */ /* 0x000fe400078ec0ff */
[----:B------:R-:W-:-:S02]  /*04d0*/  LEA R23, R23, UR4, 0x3 ;  /* 0x0000000417177c11 */ /* 0x000fc4000f8e18ff */
[----:B------:R-:W-:Y:S01]  /*04e0*/  LEA R24, R24, UR4, 0x3 ;  /* 0x0000000418187c11 */ /* 0x000fe2000f8e18ff */
[----:B------:R-:W-:Y:S01]  /*04f0*/  IMAD R13, R0, 0x80, R13 ;  /* 0x00000080000d7824 */ /* 0x000fe200078e020d */
[----:B------:R-:W-:Y:S02]  /*0500*/  LEA R25, R25, UR4, 0x3 ;  /* 0x0000000419197c11 */ /* 0x000fe4000f8e18ff */
[----:B------:R-:W-:Y:S02]  /*0510*/  LEA R26, R26, UR4, 0x3 ;  /* 0x000000041a1a7c11 */ /* 0x000fe4000f8e18ff */
[----:B------:R-:W-:Y:S02]  /*0520*/  LEA R27, R13, UR4, 0x3 ;  /* 0x000000040d1b7c11 */ /* 0x000fe4000f8e18ff */
[----:B--234-:R-:W-:-:S07]  /*0530*/  LEA R5, R5, UR4, 0x3 ;  /* 0x0000000405057c11 */ /* 0x01cfce000f8e18ff */
.L_x_118:
[----:B--2---:R-:W-:-:S04]  /*0540*/  IADD3 R16, P0, PT, R4, UR8, RZ ;  /* 0x0000000804107c10 */ /* 0x004fc8000ff1e0ff */
[----:B------:R-:W-:-:S05]  /*0550*/  IADD3.X R17, PT, PT, R3, UR9, RZ, P0, !PT ;  /* 0x0000000903117c10 */ /* 0x000fca00087fe4ff */
[----:B------:R-:W2:Y:S04]  /*0560*/  LDG.E.64.CONSTANT R12, desc[UR6][R16.64] ;  /* 0x00000006100c7981 */ /* 0x000ea8000c1e9b00 */
[----:B------:R-:W3:Y:S01]  /*0570*/  LDG.E.64.CONSTANT R16, desc[UR6][R16.64+0x400] ;  /* 0x0004000610107981 */ /* 0x000ee2000c1e9b00 */
[----:B------:R-:W-:Y:S01]  /*0580*/  ISETP.GT.U32.AND P0, PT, R0, 0x3f, PT ;  /* 0x0000003f0000780c */ /* 0x000fe20003f04070 */
[----:B------:R-:W-:Y:S02]  /*0590*/  BSSY.RECONVERGENT B0, `(.L_x_116) ;  /* 0x0000045000007945 */ /* 0x000fe40003800200 */
[----:B--2---:R-:W-:Y:S04]  /*05a0*/  STS.64 [R7], R12 ;  /* 0x0000000c07007388 */ /* 0x004fe80000000a00 */
[----:B---3--:R-:W-:Y:S01]  /*05b0*/  STS.64 [R10+0x400], R16 ;  /* 0x000400100a007388 */ /* 0x008fe20000000a00 */
[----:B------:R-:W-:Y:S06]  /*05c0*/  BAR.SYNC.DEFER_BLOCKING 0x0 ;  /* 0x0000000000007b1d */ /* 0x000fec0000010000 */
[----:B------:R-:W-:Y:S04]  /*05d0*/  @!P1 LDS.64 R14, [R8] ;  /* 0x00000000080e9984 */ /* 0x000fe80000000a00 */
[----:B------:R-:W1:Y:S02]  /*05e0*/  @!P1 LDS.64 R12, [R9+0x8] ;  /* 0x00000800090c9984 */ /* 0x000e640000000a00 */
[----:B-1----:R-:W-:-:S05]  /*05f0*/  @!P1 IADD3 R14, P2, PT, R14, R12, RZ ;  /* 0x0000000c0e0e9210 */ /* 0x002fca0007f5e0ff */
[----:B------:R-:W-:Y:S02]  /*0600*/  @!P1 IMAD.X R15, R15, 0x1, R13, P2 ;  /* 0x000000010f0f9824 */ /* 0x000fe400010e060d */
[----:B------:R-:W-:Y:S02]  /*0610*/  @!P1 IMAD.MOV.U32 R12, RZ, RZ, R14 ;  /* 0x000000ffff0c9224 */ /* 0x000fe400078e000e */
[----:B------:R-:W-:-:S05]  /*0620*/  @!P1 IMAD.MOV.U32 R13, RZ, RZ, R15 ;  /* 0x000000ffff0d9224 */ /* 0x000fca00078e000f */
[----:B------:R-:W-:Y:S01]  /*0630*/  @!P1 STS.64 [R9+0x8], R12 ;  /* 0x0000080c09009388 */ /* 0x000fe20000000a00 */
[----:B------:R-:W-:Y:S01]  /*0640*/  BAR.SYNC.DEFER_BLOCKING 0x0 ;  /* 0x0000000000007b1d */ /* 0x000fe20000010000 */
[----:B------:R-:W-:-:S05]  /*0650*/  ISETP.GT.U32.AND P1, PT, R0, 0x1f, PT ;  /* 0x0000001f0000780c */ /* 0x000fca0003f24070 */
[----:B------:R-:W-:Y:S04]  /*0660*/  @!P0 LDS.64 R14, [R11+-0x8] ;  /* 0xfffff8000b0e8984 */ /* 0x000fe80000000a00 */
[----:B------:R-:W1:Y:S02]  /*0670*/  @!P0 LDS.64 R12, [R18+-0x8] ;  /* 0xfffff800120c8984 */ /* 0x000e640000000a00 */
[----:B-1----:R-:W-:-:S05]  /*0680*/  @!P0 IADD3 R16, P2, PT, R14, R12, RZ ;  /* 0x0000000c0e108210 */ /* 0x002fca0007f5e0ff */
[----:B------:R-:W-:Y:S01]  /*0690*/  @!P0 IMAD.X R17, R15, 0x1, R13, P2 ;  /* 0x000000010f118824 */ /* 0x000fe200010e060d */
[----:B------:R-:W-:-:S04]  /*06a0*/  ISETP.GT.U32.AND P2, PT, R0, 0xf, PT ;  /* 0x0000000f0000780c */ /* 0x000fc80003f44070 */
[----:B------:R-:W-:Y:S01]  /*06b0*/  @!P0 STS.64 [R18+-0x8], R16 ;  /* 0xfffff81012008388 */ /* 0x000fe20000000a00 */
[----:B------:R-:W-:Y:S06]  /*06c0*/  BAR.SYNC.DEFER_BLOCKING 0x0 ;  /* 0x0000000000007b1d */ /* 0x000fec0000010000 */
        /* <DEDUP_REMOVED lines=17> */
[----:B------:R-:W-:-:S05]  /*07e0*/  @!P3 IMAD.X R13, R15, 0x1, R13, P5 ;  /* 0x000000010f0db824 */ /* 0x000fca00028e060d */
[----:B------:R-:W-:Y:S01]  /*07f0*/  @!P3 STS.64 [R23+-0x8], R12 ;  /* 0xfffff80c1700b388 */ /* 0x000fe20000000a00 */
[----:B------:R-:W-:Y:S06]  /*0800*/  BAR.SYNC.DEFER_BLOCKING 0x0 ;  /* 0x0000000000007b1d */ /* 0x000fec0000010000 */
[----:B------:R-:W-:Y:S04]  /*0810*/  @!P4 LDS.64 R14, [R25+0xf8] ;  /* 0x0000f800190ec984 */ /* 0x000fe80000000a00 */
        /* <DEDUP_REMOVED lines=28> */
.L_x_117:
[----:B------:R-:W-:Y:S05]  /*09e0*/  BSYNC.RECONVERGENT B0 ;  /* 0x0000000000007941 */ /* 0x000fea0003800200 */
.L_x_116:
[----:B------:R-:W-:Y:S06]  /*09f0*/  BAR.SYNC.DEFER_BLOCKING 0x0 ;  /* 0x0000000000007b1d */ /* 0x000fec0000010000 */
[----:B-12---:R-:W-:Y:S04]  /*0a00*/  @!P5 LDS.64 R12, [R27+0x1f8] ;  /* 0x0001f8001b0cd984 */ /* 0x006fe80000000a00 */
[----:B------:R-:W1:Y:S02]  /*0a10*/  @!P5 LDS.64 R14, [R5+-0x8] ;  /* 0xfffff800050ed984 */ /* 0x000e640000000a00 */
[----:B-1----:R-:W-:-:S02]  /*0a20*/  @!P5 IADD3 R12, P6, PT, R12, R14, RZ ;  /* 0x0000000e0c0cd210 */ /* 0x002fc40007fde0ff */
[----:B------:R-:W-:Y:S03]  /*0a30*/  @!P5 STS.64 [R27+0x1f8], R14 ;  /* 0x0001f80e1b00d388 */ /* 0x000fe60000000a00 */
[----:B------:R-:W-:Y:S01]  /*0a40*/  @!P5 IMAD.X R13, R13, 0x1, R15, P6 ;  /* 0x000000010d0dd824 */ /* 0x000fe200030e060f */
[----:B------:R-:W-:-:S04]  /*0a50*/  ISETP.GT.U32.AND P6, PT, R0, 0x7f, PT ;  /* 0x0000007f0000780c */ /* 0x000fc80003fc4070 */
[----:B------:R-:W-:Y:S01]  /*0a60*/  @!P5 STS.64 [R5+-0x8], R12 ;  /* 0xfffff80c0500d388 */ /* 0x000fe20000000a00 */
[----:B------:R-:W-:Y:S06]  /*0a70*/  BAR.SYNC.DEFER_BLOCKING 0x0 ;  /* 0x0000000000007b1d */ /* 0x000fec0000010000 */
[----:B------:R-:W-:Y:S04]  /*0a80*/  @!P4 LDS.64 R12, [R25+0xf8] ;  /* 0x0000f800190cc984 */ /* 0x000fe80000000a00 */
        /* <DEDUP_REMOVED lines=26> */
[----:B------:R-:W-:Y:S01]  /*0c30*/  BAR.SYNC.DEFER_BLOCKING 0x0 ;  /* 0x0000000000007b1d */ /* 0x000fe20000010000 */
[----:B------:R-:W-:-:S05]  /*0c40*/  PLOP3.LUT P1, PT, P6, PT, PT, 0x80, 0x8 ;  /* 0x000000000008781c */ /* 0x000fca000372f070 */
[----:B------:R-:W-:Y:S04]  /*0c50*/  @!P0 LDS.64 R14, [R11+-0x8] ;  /* 0xfffff8000b0e8984 */ /* 0x000fe80000000a00 */
[----:B------:R-:W1:Y:S02]  /*0c60*/  @!P0 LDS.64 R12, [R18+-0x8] ;  /* 0xfffff800120c8984 */ /* 0x000e640000000a00 */
[----:B-1----:R-:W-:Y:S02]  /*0c70*/  @!P0 IADD3 R16, P2, PT, R14, R12, RZ ;  /* 0x0000000c0e108210 */ /* 0x002fe40007f5e0ff */
[----:B------:R-:W-:Y:S03]  /*0c80*/  @!P0 STS.64 [R11+-0x8], R12 ;  /* 0xfffff80c0b008388 */ /* 0x000fe60000000a00 */
[----:B------:R-:W-:-:S05]  /*0c90*/  @!P0 IMAD.X R17, R15, 0x1, R13, P2 ;  /* 0x000000010f118824 */ /* 0x000fca00010e060d */
[----:B------:R-:W-:Y:S01]  /*0ca0*/  @!P0 STS.64 [R18+-0x8], R16 ;  /* 0xfffff81012008388 */ /* 0x000fe20000000a00 */
[----:B------:R-:W-:Y:S06]  /*0cb0*/  BAR.SYNC.DEFER_BLOCKING 0x0 ;  /* 0x0000000000007b1d */ /* 0x000fec0000010000 */
[----:B------:R-:W-:Y:S04]  /*0cc0*/  @!P1 LDS.64 R14, [R8] ;  /* 0x00000000080e9984 */ /* 0x000fe80000000a00 */
[----:B------:R-:W1:Y:S02]  /*0cd0*/  @!P1 LDS.64 R12, [R9+0x8] ;  /* 0x00000800090c9984 */ /* 0x000e640000000a00 */
[----:B-1----:R-:W-:-:S02]  /*0ce0*/  @!P1 IADD3 R14, P0, PT, R14, R12, RZ ;  /* 0x0000000c0e0e9210 */ /* 0x002fc40007f1e0ff */
[----:B------:R1:W-:Y:S03]  /*0cf0*/  @!P1 STS.64 [R8], R12 ;  /* 0x0000000c08009388 */ /* 0x0003e60000000a00 */
[----:B------:R-:W-:Y:S01]  /*0d00*/  @!P1 IMAD.X R15, R15, 0x1, R13, P0 ;  /* 0x000000010f0f9824 */ /* 0x000fe200000e060d */
[----:B------:R-:W-:Y:S02]  /*0d10*/  IADD3 R16, P0, PT, R4, UR14, RZ ;  /* 0x0000000e04107c10 */ /* 0x000fe4000ff1e0ff */
[C---:B0-----:R-:W-:Y:S02]  /*0d20*/  LEA R4, P2, R6.reuse, R4, 0xb ;  /* 0x0000000406047211 */ /* 0x041fe400078458ff */
[----:B------:R-:W-:Y:S02]  /*0d30*/  IADD3.X R17, PT, PT, R3, UR15, RZ, P0, !PT ;  /* 0x0000000f03117c10 */ /* 0x000fe400087fe4ff */
[C---:B------:R-:W-:Y:S01]  /*0d40*/  IADD3 R29, P0, PT, R6.reuse, R29, RZ ;  /* 0x0000001d061d7210 */ /* 0x040fe20007f1e0ff */
[----:B-1----:R-:W-:Y:S01]  /*0d50*/  @!P1 IMAD.MOV.U32 R12, RZ, RZ, R14 ;  /* 0x000000ffff0c9224 */ /* 0x002fe200078e000e */
        /* <DEDUP_REMOVED lines=13> */
.L_x_119:
        /* <DEDUP_REMOVED lines=13> */
.L_x_184:


//--------------------- .text._Z4scanIlLi256EEvlPT_PKS0_ --------------------------
	.section	.text._Z4scanIlLi256EEvlPT_PKS0_,"ax",@progbits
	.align	128
        .global         _Z4scanIlLi256EEvlPT_PKS0_
        .type           _Z4scanIlLi256EEvlPT_PKS0_,@function
        .size           _Z4scanIlLi256EEvlPT_PKS0_,(.L_x_185 - _Z4scanIlLi256EEvlPT_PKS0_)
        .other          _Z4scanIlLi256EEvlPT_PKS0_,@"STO_CUDA_ENTRY STV_DEFAULT"
_Z4scanIlLi256EEvlPT_PKS0_:
.text._Z4scanIlLi256EEvlPT_PKS0_:
        /* <DEDUP_REMOVED lines=22> */
[----:B------:R-:W-:Y:S01]  /*0160*/  IMAD.SHL.U32 R12, R0, 0x100, RZ ;  /* 0x00000100000c7824 */ /* 0x000fe200078e00ff */
[----:B------:R-:W-:Y:S01]  /*0170*/  LOP3.LUT R19, R10, 0xffffffe0, RZ, 0x3c, !PT ;  /* 0xffffffe00a137812 */ /* 0x000fe200078e3cff */
[----:B------:R-:W-:Y:S01]  /*0180*/  IMAD.IADD R3, R3, 0x1, R2 ;  /* 0x0000000103037824 */ /* 0x000fe200078e0202 */
[----:B------:R-:W-:Y:S01]  /*0190*/  LOP3.LUT R18, R11, 0xffffffc0, RZ, 0x3c, !PT ;  /* 0xffffffc00b127812 */ /* 0x000fe200078e3cff */
[----:B------:R-:W-:Y:S01]  /*01a0*/  IMAD.SHL.U32 R6, R0, 0x200, RZ ;  /* 0x0000020000067824 */ /* 0x000fe200078e00ff */
[----:B------:R-:W-:Y:S01]  /*01b0*/  LOP3.LUT R17, R12, 0xffffff80, RZ, 0x3c, !PT ;  /* 0xffffff800c117812 */ /* 0x000fe200078e3cff */
[----:B------:R-:W-:Y:S01]  /*01c0*/  IMAD.WIDE.U32 R8, R0, 0x10, R8 ;  /* 0x0000001000087825 */ /* 0x000fe200078e0008 */
[----:B------:R-:W-:-:S02]  /*01d0*/  IADD3 R24, PT, PT, R10, 0x10, R3 ;  /* 0x000000100a187810 */ /* 0x000fc40007ffe003 */
[----:B------:R-:W-:Y:S01]  /*01e0*/  LOP3.LUT R13, R6, 0xffffff00, RZ, 0x3c, !PT ;  /* 0xffffff00060d7812 */ /* 0x000fe200078e3cff */
[----:B------:R-:W-:Y:S01]  /*01f0*/  IMAD.MOV.U32 R20, RZ, RZ, R8 ;  /* 0x000000ffff147224 */ /* 0x000fe200078e0008 */
        /* <DEDUP_REMOVED lines=8> */
.L_x_124:
[----:B------:R-:W0:Y:S02]  /*0280*/  LDC.64 R8, c[0x0][0x390] ;  /* 0x0000e400ff087b82 */ /* 0x000e240000000a00 */
[----:B0-----:R-:W-:-:S04]  /*0290*/  IADD3 R26, P0, P1, R20, 0x8, R8 ;  /* 0x00000008141a7810 */ /* 0x001fc8000791e008 */
[----:B------:R-:W-:-:S05]  /*02a0*/  IADD3.X R27, PT, PT, R22, R9, RZ, P0, P1 ;  /* 0x00000009161b7210 */ /* 0x000fca00007e24ff */
[----:B------:R-:W2:Y:S04]  /*02b0*/  LDG.E.64.CONSTANT R8, desc[UR8][R26.64+-0x8] ;  /* 0xfffff8081a087981 */ /* 0x000ea8000c1e9b00 */
[----:B------:R-:W2:Y:S01]  /*02c0*/  LDG.E.64.CONSTANT R10, desc[UR8][R26.64] ;  /* 0x000000081a0a7981 */ /* 0x000ea2000c1e9b00 */
[C---:B------:R-:W-:Y:S01]  /*02d0*/  ISETP.GT.U32.AND P2, PT, R0.reuse, 0x7f, PT ;  /* 0x0000007f0000780c */ /* 0x040fe20003f44070 */
[----:B------:R-:W-:Y:S01]  /*02e0*/  BSSY.RECONVERGENT B0, `(.L_x_120) ;  /* 0x0000042000007945 */ /* 0x000fe20003800200 */
[----:B------:R-:W-:Y:S01]  /*02f0*/  ISETP.GT.U32.AND P0, PT, R0, 0x3f, PT ;  /* 0x0000003f0000780c */ /* 0x000fe20003f04070 */
[----:B--2---:R-:W-:Y:S01]  /*0300*/  STS.128 [R25], R8 ;  /* 0x0000000819007388 */ /* 0x004fe20000000c00 */
[----:B------:R-:W-:Y:S09]  /*0310*/  BAR.SYNC.DEFER_BLOCKING 0x0 ;  /* 0x0000000000007b1d */ /* 0x000ff20000010000 */
        /* <DEDUP_REMOVED lines=62> */
.L_x_121:
[----:B------:R-:W-:Y:S05]  /*0700*/  BSYNC.RECONVERGENT B0 ;  /* 0x0000000000007941 */ /* 0x000fea0003800200 */
.L_x_120:
[----:B------:R-:W-:Y:S06]  /*0710*/  BAR.SYNC.DEFER_BLOCKING 0x0 ;  /* 0x0000000000007b1d */ /* 0x000fec0000010000 */
[----:B------:R-:W-:Y:S01]  /*0720*/  BSSY.RECONVERGENT B0, `(.L_x_122) ;  /* 0x000002f000007945 */ /* 0x000fe20003800200 */
[----:B01----:R-:W-:Y:S04]  /*0730*/  @!P5 LDS.64 R8, [R6+0xf8] ;  /* 0x0000f8000608d984 */ /* 0x003fe80000000a00 */
[----:B------:R-:W0:Y:S02]  /*0740*/  @!P5 LDS.64 R10, [R6+0x2f8] ;  /* 0x0002f800060ad984 */ /* 0x000e240000000a00 */
[----:B0-----:R-:W-:-:S02]  /*0750*/  @!P5 IADD3 R26, P6, PT, R8, R10, RZ ;  /* 0x0000000a081ad210 */ /* 0x001fc40007fde0ff */
[----:B------:R-:W-:Y:S03]  /*0760*/  @!P5 STS.64 [R6+0xf8], R10 ;  /* 0x0000f80a0600d388 */ /* 0x000fe60000000a00 */
[----:B------:R-:W-:-:S05]  /*0770*/  @!P5 IMAD.X R27, R9, 0x1, R11, P6 ;  /* 0x00000001091bd824 */ /* 0x000fca00030e060b */
[----:B------:R-:W-:Y:S01]  /*0780*/  @!P5 STS.64 [R6+0x2f8], R26 ;  /* 0x0002f81a0600d388 */ /* 0x000fe20000000a00 */
[----:B------:R-:W-:Y:S06]  /*0790*/  BAR.SYNC.DEFER_BLOCKING 0x0 ;  /* 0x0000000000007b1d */ /* 0x000fec0000010000 */
[----:B------:R-:W-:Y:S04]  /*07a0*/  @!P4 LDS.64 R8, [R16+0xf8] ;  /* 0x0000f8001008c984 */ /* 0x000fe80000000a00 */
        /* <DEDUP_REMOVED lines=38> */
.L_x_123:
[----:B------:R-:W-:Y:S05]  /*0a10*/  BSYNC.RECONVERGENT B0 ;  /* 0x0000000000007941 */ /* 0x000fea0003800200 */
.L_x_122:
        /* <DEDUP_REMOVED lines=23> */
.L_x_125:
        /* <DEDUP_REMOVED lines=15> */
.L_x_185:


//--------------------- .text._Z9scan_bcaoIiLi256EEvlPT_PKS0_ --------------------------
	.section	.text._Z9scan_bcaoIiLi256EEvlPT_PKS0_,"ax",@progbits
	.align	128
        .global         _Z9scan_bcaoIiLi256EEvlPT_PKS0_
        .type           _Z9scan_bcaoIiLi256EEvlPT_PKS0_,@function
        .size           _Z9scan_bcaoIiLi256EEvlPT_PKS0_,(.L_x_186 - _Z9scan_bcaoIiLi256EEvlPT_PKS0_)
        .other          _Z9scan_bcaoIiLi256EEvlPT_PKS0_,@"STO_CUDA_ENTRY STV_DEFAULT"
_Z9scan_bcaoIiLi256EEvlPT_PKS0_:
.text._Z9scan_bcaoIiLi256EEvlPT_PKS0_:
        /* <DEDUP_REMOVED lines=8> */
[----:B------:R-:W-:Y:S01]  /*0080*/  IMAD.U32 R13, RZ, RZ, UR4 ;  /* 0x00000004ff0d7e24 */ /* 0x000fe2000f8e00ff */
[----:B------:R-:W-:Y:S01]  /*0090*/  UMOV UR4, 0x400 ;  /* 0x0000040000047882 */ /* 0x000fe20000000000 */
[----:B------:R-:W-:Y:S01]  /*00a0*/  IMAD.MOV.U32 R10, RZ, RZ, RZ ;  /* 0x000000ffff0a7224 */ /* 0x000fe200078e00ff */
[----:B------:R-:W2:Y:S01]  /*00b0*/  LDCU.64 UR6, c[0x0][0x358] ;  /* 0x00006b00ff0677ac */ /* 0x000ea20008000a00 */
[----:B------:R-:W-:-:S03]  /*00c0*/  IMAD.SHL.U32 R8, R13, 0x400, RZ ;  /* 0x000004000d087824 */ /* 0x000fc600078e00ff */
[----:B------:R-:W-:Y:S01]  /*00d0*/  SHF.L.U64.HI R9, R13, 0xa, R10 ;  /* 0x0000000a0d097819 */ /* 0x000fe2000001020a */
[----:B------:R-:W3:Y:S01]  /*00e0*/  LDCU.128 UR8, c[0x0][0x380] ;  /* 0x00007000ff0877ac */ /* 0x000ee20008000c00 */
[----:B-1----:R-:W-:Y:S01]  /*00f0*/  ULEA UR4, UR5, UR4, 0x18 ;  /* 0x0000000405047291 */ /* 0x002fe2000f8ec0ff */
[C---:B0-----:R-:W-:Y:S01]  /*0100*/  IMAD.SHL.U32 R17, R12.reuse, 0x2, RZ ;  /* 0x000000020c117824 */ /* 0x041fe200078e00ff */
[C---:B------:R-:W-:Y:S01]  /*0110*/  ISETP.GT.U32.AND P1, PT, R12.reuse, 0x7f, PT ;  /* 0x0000007f0c00780c */ /* 0x040fe20003f24070 */
[C---:B------:R-:W-:Y:S02]  /*0120*/  IMAD.SHL.U32 R2, R12.reuse, 0x4, RZ ;  /* 0x000000040c027824 */ /* 0x040fe400078e00ff */
[C---:B------:R-:W-:Y:S01]  /*0130*/  VIADD R3, R17.reuse, 0x2 ;  /* 0x0000000211037836 */ /* 0x040fe20000000000 */
[----:B------:R-:W-:Y:S01]  /*0140*/  LEA.HI R22, R17, R17, RZ, 0x1b ;  /* 0x0000001111167211 */ /* 0x000fe200078fd8ff */
[----:B------:R-:W-:Y:S02]  /*0150*/  IMAD.SHL.U32 R4, R12, 0x8, RZ ;  /* 0x000000080c047824 */ /* 0x000fe400078e00ff */
[----:B------:R-:W-:-:S02]  /*0160*/  VIADD R5, R2, 0x2 ;  /* 0x0000000202057836 */ /* 0x000fc40000000000 */
[C---:B------:R-:W-:Y:S02]  /*0170*/  IMAD.SHL.U32 R7, R3.reuse, 0x2, RZ ;  /* 0x0000000203077824 */ /* 0x040fe400078e00ff */
[----:B------:R-:W-:Y:S01]  /*0180*/  VIADD R15, R4, 0x4 ;  /* 0x00000004040f7836 */ /* 0x000fe20000000000 */
[C---:B------:R-:W-:Y:S01]  /*0190*/  LEA.HI R0, R2.reuse, R5, RZ, 0x1b ;  /* 0x0000000502007211 */ /* 0x040fe200078fd8ff */
[C---:B------:R-:W-:Y:S01]  /*01a0*/  IMAD.IADD R6, R2.reuse, 0x1, R5 ;  /* 0x0000000102067824 */ /* 0x040fe200078e0205 */
[----:B------:R-:W-:Y:S01]  /*01b0*/  LEA.HI R14, R2, R7, RZ, 0x1b ;  /* 0x00000007020e7211 */ /* 0x000fe200078fd8ff */
[----:B------:R-:W-:Y:S01]  /*01c0*/  IMAD.SHL.U32 R5, R12, 0x10, RZ ;  /* 0x000000100c057824 */ /* 0x000fe200078e00ff */
[----:B------:R-:W-:Y:S01]  /*01d0*/  LEA R0, R0, UR4, 0x2 ;  /* 0x0000000400007c11 */ /* 0x000fe2000f8e10ff */
[----:B------:R-:W-:Y:S01]  /*01e0*/  IMAD.SHL.U32 R18, R3, 0x8, RZ ;  /* 0x0000000803127824 */ /* 0x000fe200078e00ff */
[----:B------:R-:W-:Y:S01]  /*01f0*/  LEA R14, R14, UR4, 0x2 ;  /* 0x000000040e0e7c11 */ /* 0x000fe2000f8e10ff */
[----:B------:R-:W-:Y:S01]  /*0200*/  IMAD.IADD R2, R2, 0x1, R7 ;  /* 0x0000000102027824 */ /* 0x000fe200078e0207 */
[----:B------:R-:W-:Y:S01]  /*0210*/  IADD3 R7, PT, PT, R15, 0x3, R4 ;  /* 0x000000030f077810 */ /* 0x000fe20007ffe004 */
[----:B------:R-:W-:Y:S01]  /*0220*/  IMAD.SHL.U32 R19, R3, 0x10, RZ ;  /* 0x0000001003137824 */ /* 0x000fe200078e00ff */
[----:B------:R-:W-:Y:S01]  /*0230*/  LEA.HI R15, R6, R15, RZ, 0x1b ;  /* 0x0000000f060f7211 */ /* 0x000fe200078fd8ff */
[----:B------:R-:W-:Y:S01]  /*0240*/  VIADD R4, R5, 0x8 ;  /* 0x0000000805047836 */ /* 0x000fe20000000000 */
[----:B------:R-:W-:Y:S01]  /*0250*/  IADD3 R6, PT, PT, R18, 0xf, R5 ;  /* 0x0000000f12067810 */ /* 0x000fe20007ffe005 */
[----:B------:R-:W-:Y:S01]  /*0260*/  IMAD.WIDE.U32 R8, R12, 0x4, R8 ;  /* 0x000000040c087825 */ /* 0x000fe200078e0008 */
[----:B------:R-:W-:-:S02]  /*0270*/  LEA R15, R15, UR4, 0x2 ;  /* 0x000000040f0f7c11 */ /* 0x000fc4000f8e10ff */
[----:B------:R-:W-:Y:S01]  /*0280*/  LEA.HI R16, R7, R4, RZ, 0x1b ;  /* 0x0000000407107211 */ /* 0x000fe200078fd8ff */
[----:B------:R-:W-:Y:S01]  /*0290*/  IMAD.IADD R20, R19, 0x1, R6 ;  /* 0x0000000113147824 */ /* 0x000fe200078e0206 */
[----:B------:R-:W-:Y:S01]  /*02a0*/  LEA.HI R19, R6, R19, RZ, 0x1b ;  /* 0x0000001306137211 */ /* 0x000fe200078fd8ff */
[----:B------:R-:W-:Y:S01]  /*02b0*/  IMAD.SHL.U32 R5, R3, 0x4, RZ ;  /* 0x0000000403057824 */ /* 0x000fe200078e00ff */
[----:B------:R-:W-:Y:S01]  /*02c0*/  LEA R16, R16, UR4, 0x2 ;  /* 0x0000000410107c11 */ /* 0x000fe2000f8e10ff */
[----:B------:R-:W-:Y:S01]  /*02d0*/  IMAD.MOV.U32 R11, RZ, RZ, R8 ;  /* 0x000000ffff0b7224 */ /* 0x000fe200078e0008 */
[----:B------:R-:W-:Y:S01]  /*02e0*/  SHF.R.U32.HI R8, RZ, 0x5, R20 ;  /* 0x00000005ff087819 */ /* 0x000fe20000011614 */
[----:B------:R-:W-:Y:S01]  /*02f0*/  IMAD.IADD R7, R4, 0x1, R7 ;  /* 0x0000000104077824 */ /* 0x000fe200078e0207 */
[----:B------:R-:W-:Y:S01]  /*0300*/  LEA.HI R20, R2, R5, RZ, 0x1b ;  /* 0x0000000502147211 */ /* 0x000fe200078fd8ff */
[----:B------:R-:W-:Y:S01]  /*0310*/  IMAD.IADD R5, R5, 0x1, R2 ;  /* 0x0000000105057824 */ /* 0x000fe200078e0202 */
[----:B------:R-:W-:Y:S01]  /*0320*/  LEA R4, R12, 0x10, 0x5 ;  /* 0x000000100c047811 */ /* 0x000fe200078e28ff */
[----:B------:R-:W-:Y:S01]  /*0330*/  IMAD.IADD R2, R3, 0x1, R8 ;  /* 0x0000000103027824 */ /* 0x000fe200078e0208 */
[----:B------:R-:W-:-:S02]  /*0340*/  LEA R19, R19, UR4, 0x2 ;  /* 0x0000000413137c11 */ /* 0x000fc4000f8e10ff */
[----:B------:R-:W-:Y:S01]  /*0350*/  LEA.HI R18, R5, R18, RZ, 0x1b ;  /* 0x0000001205127211 */ /* 0x000fe200078fd8ff */
[----:B------:R-:W-:Y:S01]  /*0360*/  VIADD R5, R12, 0x80 ;  /* 0x000000800c057836 */ /* 0x000fe20000000000 */
[----:B------:R-:W-:Y:S01]  /*0370*/  LEA.HI R21, R7, R4, RZ, 0x1b ;  /* 0x0000000407157211 */ /* 0x000fe200078fd8ff */
[----:B------:R-:W-:Y:S01]  /*0380*/  IMAD.IADD R4, R4, 0x1, R7 ;  /* 0x0000000104047824 */ /* 0x000fe200078e0207 */
[----:B------:R-:W-:Y:S01]  /*0390*/  LOP3.LUT R6, R2, 0x7ffffff, RZ, 0xc0, !PT ;  /* 0x07ffffff02067812 */ /* 0x000fe200078ec0ff */
[----:B------:R-:W-:Y:S01]  /*03a0*/  IMAD R2, R3, 0x20, R8 ;  /* 0x0000002003027824 */ /* 0x000fe200078e0208 */
[----:B------:R-:W-:Y:S01]  /*03b0*/  LEA.HI R23, R5, R12, RZ, 0x1b ;  /* 0x0000000c05177211 */ /* 0x000fe200078fd8ff */
[----:B------:R-:W0:Y:S01]  /*03c0*/  LDC R8, c[0x0][0x370] ;  /* 0x0000dc00ff087b82 */ /* 0x000e220000000800 */
[----:B------:R-:W-:Y:S01]  /*03d0*/  LEA R5, R22, UR4, 0x2 ;  /* 0x0000000416057c11 */ /* 0x000fe2000f8e10ff */
[----:B------:R-:W-:Y:S01]  /*03e0*/  IMAD R3, R3, 0x40, R6 ;  /* 0x0000004003037824 */ /* 0x000fe200078e0206 */
[----:B------:R-:W-:-:S02]  /*03f0*/  SHF.R.U32.HI R22, RZ, 0x5, R4 ;  /* 0x00000005ff167819 */ /* 0x000fc40000011604 */
[----:B------:R-:W-:Y:S02]  /*0400*/  LEA R4, R23, UR4, 0x2 ;  /* 0x0000000417047c11 */ /* 0x000fe4000f8e10ff */
[----:B------:R-:W-:Y:S01]  /*0410*/  IADD3 R23, PT, PT, R22, 0x1, R17 ;  /* 0x0000000116177810 */ /* 0x000fe20007ffe011 */
[C---:B------:R-:W-:Y:S01]  /*0420*/  IMAD R22, R12.reuse, 0x40, R22 ;  /* 0x000000400c167824 */ /* 0x040fe200078e0216 */
[C---:B------:R-:W-:Y:S02]  /*0430*/  LEA.HI R6, R12.reuse, R17, RZ, 0x1c ;  /* 0x000000110c067211 */ /* 0x040fe400078fe0ff */
[----:B------:R-:W-:Y:S02]  /*0440*/  LOP3.LUT R23, R23, 0x7ffffff, RZ, 0xc0, !PT ;  /* 0x07ffffff17177812 */ /* 0x000fe400078ec0ff */
[----:B------:R-:W-:Y:S02]  /*0450*/  LEA.HI R7, R12, R12, RZ, 0x1b ;  /* 0x0000000c0c077211 */ /* 0x000fe400078fd8ff */
[----:B------:R-:W-:Y:S01]  /*0460*/  LEA R17, R20, UR4, 0x2 ;  /* 0x0000000414117c11 */ /* 0x000fe2000f8e10ff */
[----:B------:R-:W-:Y:S01]  /*0470*/  IMAD R23, R12, 0x80, R23 ;  /* 0x000000800c177824 */ /* 0x000fe200078e0217 */
[----:B------:R-:W-:-:S02]  /*0480*/  LEA R20, R21, UR4, 0x2 ;  /* 0x0000000415147c11 */ /* 0x000fc4000f8e10ff */
[----:B------:R-:W-:Y:S02]  /*0490*/  LEA R21, R18, UR4, 0x2 ;  /* 0x0000000412157c11 */ /* 0x000fe4000f8e10ff */
[----:B------:R-:W-:Y:S02]  /*04a0*/  LEA R18, R22, UR4, 0x2 ;  /* 0x0000000416127c11 */ /* 0x000fe4000f8e10ff */
[----:B------:R-:W-:Y:S02]  /*04b0*/  LEA R7, R7, UR4, 0x2 ;  /* 0x0000000407077c11 */ /* 0x000fe4000f8e10ff */
[----:B------:R-:W-:Y:S02]  /*04c0*/  LEA R6, R6, UR4, 0x2 ;  /* 0x0000000406067c11 */ /* 0x000fe4000f8e10ff */
[----:B------:R-:W-:Y:S02]  /*04d0*/  LEA R22, R2, UR4, 0x2 ;  /* 0x0000000402167c11 */ /* 0x000fe4000f8e10ff */
[----:B------:R-:W-:-:S02]  /*04e0*/  LEA R23, R23, UR4, 0x2 ;  /* 0x0000000417177c11 */ /* 0x000fc4000f8e10ff */
[----:B--23--:R-:W-:-:S07]  /*04f0*/  LEA R24, R3, UR4, 0x2 ;  /* 0x0000000403187c11 */ /* 0x00cfce000f8e10ff */
.L_x_126:
[----:B--2---:R-:W1:Y:S02]  /*0500*/  LDC.64 R2, c[0x0][0x390] ;  /* 0x0000e400ff027b82 */ /* 0x004e640000000a00 */
[----:B-1----:R-:W-:-:S04]  /*0510*/  IADD3 R2, P0, P2, R11, 0x200, R2 ;  /* 0x000002000b027810 */ /* 0x002fc80007a1e002 */
[----:B------:R-:W-:-:S05]  /*0520*/  IADD3.X R3, PT, PT, R9, R3, RZ, P0, P2 ;  /* 0x0000000309037210 */ /* 0x000fca00007e44ff */
[----:B------:R-:W2:Y:S04]  /*0530*/  LDG.E.CONSTANT R26, desc[UR6][R2.64+-0x200] ;  /* 0xfffe0006021a7981 */ /* 0x000ea8000c1e9900 */
[----:B------:R-:W3:Y:S01]  /*0540*/  LDG.E.CONSTANT R25, desc[UR6][R2.64] ;  /* 0x0000000602197981 */ /* 0x000ee2000c1e9900 */
[C---:B------:R-:W-:Y:S02]  /*0550*/  ISETP.GT.U32.AND P0, PT, R12.reuse, 0x3f, PT ;  /* 0x0000003f0c00780c */ /* 0x040fe40003f04070 */
[C---:B------:R-:W-:Y:S02]  /*0560*/  ISETP.GT.U32.AND P6, PT, R12.reuse, 0x1f, PT ;  /* 0x0000001f0c00780c */ /* 0x040fe40003fc4070 */
[C---:B------:R-:W-:Y:S02]  /*0570*/  ISETP.GT.U32.AND P5, PT, R12.reuse, 0xf, PT ;  /* 0x0000000f0c00780c */ /* 0x040fe40003fa4070 */
[----:B------:R-:W-:-:S02]  /*0580*/  ISETP.GT.U32.AND P4, PT, R12, 0x7, PT ;  /* 0x000000070c00780c */ /* 0x000fc40003f84070 */
[C---:B------:R-:W-:Y:S02]  /*0590*/  ISETP.GT.U32.AND P3, PT, R12.reuse, 0x3, PT ;  /* 0x000000030c00780c */ /* 0x040fe40003f64070 */
[----:B------:R-:W-:Y:S01]  /*05a0*/  ISETP.GT.U32.AND P2, PT, R12, 0x1, PT ;  /* 0x000000010c00780c */ /* 0x000fe20003f44070 */
[----:B--2---:R-:W-:Y:S04]  /*05b0*/  STS [R7], R26 ;  /* 0x0000001a07007388 */ /* 0x004fe80000000800 */
[----:B---3--:R-:W-:Y:S01]  /*05c0*/  STS [R4+0x200], R25 ;  /* 0x0002001904007388 */ /* 0x008fe20000000800 */
[----:B------:R-:W-:Y:S06]  /*05d0*/  BAR.SYNC.DEFER_BLOCKING 0x0 ;  /* 0x0000000000007b1d */ /* 0x000fec0000010000 */
[----:B------:R-:W-:Y:S04]  /*05e0*/  @!P1 LDS R27, [R6] ;  /* 0x00000000061b9984 */ /* 0x000fe80000000800 */
[----:B------:R-:W1:Y:S02]  /*05f0*/  @!P1 LDS R28, [R5+0x4] ;  /* 0x00000400051c9984 */ /* 0x000e640000000800 */
[----:B-1----:R-:W-:-:S05]  /*0600*/  @!P1 IMAD.IADD R28, R27, 0x1, R28 ;  /* 0x000000011b1c9824 */ /* 0x002fca00078e021c */
[----:B------:R-:W-:Y:S01]  /*0610*/  @!P1 STS [R5+0x4], R28 ;  /* 0x0000041c05009388 */ /* 0x000fe20000000800 */
[----:B------:R-:W-:Y:S01]  /*0620*/  BAR.SYNC.DEFER_BLOCKING 0x0 ;  /* 0x0000000000007b1d */ /* 0x000fe20000010000 */
[----:B------:R-:W-:-:S05]  /*0630*/  ISETP.NE.AND P1, PT, R12, RZ, PT ;  /* 0x000000ff0c00720c */ /* 0x000fca0003f25270 */
[----:B------:R-:W-:Y:S04]  /*0640*/  @!P0 LDS R27, [R0+-0x4] ;  /* 0xfffffc00001b8984 */ /* 0x000fe80000000800 */
[----:B------:R-:W1:Y:S02]  /*0650*/  @!P0 LDS R2, [R14+-0x4] ;  /* 0xfffffc000e028984 */ /* 0x000e640000000800 */
[----:B-1----:R-:W-:-:S05]  /*0660*/  @!P0 IMAD.IADD R27, R27, 0x1, R2 ;  /* 0x000000011b1b8824 */ /* 0x002fca00078e0202 */
[----:B------:R1:W-:Y:S01]  /*0670*/  @!P0 STS [R14+-0x4], R27 ;  /* 0xfffffc1b0e008388 */ /* 0x0003e20000000800 */
[----:B------:R-:W-:Y:S06]  /*0680*/  BAR.SYNC.DEFER_BLOCKING 0x0 ;  /* 0x0000000000007b1d */ /* 0x000fec0000010000 */
[----:B-1----:R-:W1:Y:S01]  /*0690*/  @!P1 S2R R27, SR_CgaCtaId ;  /* 0x00000000001b9919 */ /* 0x002e620000008800 */
[----:B------:R-:W-:Y:S04]  /*06a0*/  @!P6 LDS R2, [R15+-0x4] ;  /* 0xfffffc000f02e984 */ /* 0x000fe80000000800 */
[----:B------:R-:W2:Y:S02]  /*06b0*/  @!P6 LDS R3, [R17+-0x4] ;  /* 0xfffffc001103e984 */ /* 0x000ea40000000800 */
[----:B--2---:R-:W-:-:S05]  /*06c0*/  @!P6 IMAD.IADD R2, R2, 0x1, R3 ;  /* 0x000000010202e824 */ /* 0x004fca00078e0203 */
[----:B------:R-:W-:Y:S01]  /*06d0*/  @!P6 STS [R17+-0x4], R2 ;  /* 0xfffffc021100e388 */ /* 0x000fe20000000800 */
[----:B------:R-:W-:Y:S06]  /*06e0*/  BAR.SYNC.DEFER_BLOCKING 0x0 ;  /* 0x0000000000007b1d */ /* 0x000fec0000010000 */
[----:B------:R-:W-:Y:S04]  /*06f0*/  @!P5 LDS R3, [R16+-0x4] ;  /* 0xfffffc001003d984 */ /* 0x000fe80000000800 */
[----:B------:R-:W2:Y:S02]  /*0700*/  @!P5 LDS R26, [R21+-0x4] ;  /* 0xfffffc00151ad984 */ /* 0x000ea40000000800 */
[----:B--2---:R-:W-:-:S05]  /*0710*/  @!P5 IMAD.IADD R26, R3, 0x1, R26 ;  /* 0x00000001031ad824 */ /* 0x004fca00078e021a */
[----:B------:R2:W-:Y:S01]  /*0720*/  @!P5 STS [R21+-0x4], R26 ;  /* 0xfffffc1a1500d388 */ /* 0x0005e20000000800 */
[----:B------:R-:W-:Y:S01]  /*0730*/  BAR.SYNC.DEFER_BLOCKING 0x0 ;  /* 0x0000000000007b1d */ /* 0x000fe20000010000 */
[----:B--2---:R-:W-:-:S05]  /*0740*/  @!P1 MOV R26, 0x400 ;  /* 0x00000400001a9802 */ /* 0x004fca0000000f00 */
[----:B------:R-:W-:Y:S04]  /*0750*/  @!P4 LDS R3, [R20+-0x4] ;  /* 0xfffffc001403c984 */ /* 0x000fe80000000800 */
[----:B------:R-:W2:Y:S02]  /*0760*/  @!P4 LDS R28, [R19+-0x4] ;  /* 0xfffffc00131cc984 */ /* 0x000ea40000000800 */
[----:B--2---:R-:W-:-:S05]  /*0770*/  @!P4 IMAD.IADD R28, R3, 0x1, R28 ;  /* 0x00000001031cc824 */ /* 0x004fca00078e021c */
[----:B------:R1:W-:Y:S01]  /*0780*/  @!P4 STS [R19+-0x4], R28 ;  /* 0xfffffc1c1300c388 */ /* 0x0003e20000000800 */
[----:B------:R-:W-:Y:S01]  /*0790*/  BAR.SYNC.DEFER_BLOCKING 0x0 ;  /* 0x0000000000007b1d */ /* 0x000fe20000010000 */
[----:B-1----:R-:W-:-:S05]  /*07a0*/  @!P1 LEA R28, R27, R26, 0x18 ;  /* 0x0000001a1b1c9211 */ /* 0x002fca00078ec0ff */
[----:B------:R-:W-:Y:S04]  /*07b0*/  @!P3 LDS R2, [R18+0x7c] ;  /* 0x00007c001202b984 */ /* 0x000fe80000000800 */
[----:B------:R-:W1:Y:S02]  /*07c0*/  @!P3 LDS R3, [R22+-0x4] ;  /* 0xfffffc001603b984 */ /* 0x000e640000000800 */
[----:B-1----:R-:W-:-:S05]  /*07d0*/  @!P3 IMAD.IADD R3, R2, 0x1, R3 ;  /* 0x000000010203b824 */ /* 0x002fca00078e0203 */
[----:B------:R-:W-:Y:S01]  /*07e0*/  @!P3 STS [R22+-0x4], R3 ;  /* 0xfffffc031600b388 */ /* 0x000fe20000000800 */
[----:B------:R-:W-:Y:S06]  /*07f0*/  BAR.SYNC.DEFER_BLOCKING 0x0 ;  /* 0x0000000000007b1d */ /* 0x000fec0000010000 */
[----:B------:R-:W-:Y:S04]  /*0800*/  @!P2 LDS R2, [R23+0xfc] ;  /* 0x0000fc001702a984 */ /* 0x000fe80000000800 */
[----:B------:R-:W1:Y:S02]  /*0810*/  @!P2 LDS R25, [R24+-0x4] ;  /* 0xfffffc001819a984 */ /* 0x000e640000000800 */
[----:B-1----:R-:W-:Y:S01]  /*0820*/  @!P2 IMAD.IADD R25, R2, 0x1, R25 ;  /* 0x000000010219a824 */ /* 0x002fe200078e0219 */
[----:B------:R-:W-:-:S04]  /*0830*/  @!P1 MOV R2, 0x400 ;  /* 0x0000040000029802 */ /* 0x000fc80000000f00 */
[----:B------:R-:W-:Y:S01]  /*0840*/  @!P2 STS [R24+-0x4], R25 ;  /* 0xfffffc191800a388 */ /* 0x000fe20000000800 */
[----:B------:R-:W-:Y:S01]  /*0850*/  @!P1 LEA R29, R27, R2, 0x18 ;  /* 0x000000021b1d9211 */ /* 0x000fe200078ec0ff */
        /* <DEDUP_REMOVED lines=16> */
[----:B------:R-:W-:Y:S04]  /*0960*/  @!P3 LDS R26, [R18+0x7c] ;  /* 0x00007c00121ab984 */ /* 0x000fe80000000800 */
[----:B------:R-:W1:Y:S02]  /*0970*/  @!P3 LDS R29, [R22+-0x4] ;  /* 0xfffffc00161db984 */ /* 0x000e640000000800 */
[----:B-1----:R-:W-:-:S02]  /*0980*/  @!P3 IMAD.IADD R3, R26, 0x1, R29 ;  /* 0x000000011a03b824 */ /* 0x002fc400078e021d */
        /* <DEDUP_REMOVED lines=27> */
[----:B------:R-:W-:Y:S04]  /*0b40*/  @!P1 LDS R2, [R6] ;  /* 0x0000000006029984 */ /* 0x000fe80000000800 */
[----:B------:R-:W1:Y:S02]  /*0b50*/  @!P1 LDS R25, [R5+0x4] ;  /* 0x0000040005199984 */ /* 0x000e640000000800 */
[----:B-1----:R-:W-:-:S02]  /*0b60*/  @!P1 IMAD.IADD R26, R2, 0x1, R25 ;  /* 0x00000001021a9824 */ /* 0x002fc400078e0219 */
[----:B------:R-:W-:Y:S01]  /*0b70*/  @!P1 STS [R6], R25 ;  /* 0x0000001906009388 */ /* 0x000fe20000000800 */
[----:B------:R-:W-:Y:S02]  /*0b80*/  IADD3 R2, P0, PT, R11, UR10, RZ ;  /* 0x0000000a0b027c10 */ /* 0x000fe4000ff1e0ff */
[C---:B0-----:R-:W-:Y:S01]  /*0b90*/  LEA R11, P2, R8.reuse, R11, 0xa ;  /* 0x0000000b080b7211 */ /* 0x041fe200078450ff */
[----:B------:R-:W-:Y:S01]  /*0ba0*/  @!P1 STS [R5+0x4], R26 ;  /* 0x0000041a05009388 */ /* 0x000fe20000000800 */
[----:B------:R-:W-:Y:S01]  /*0bb0*/  IADD3.X R3, PT, PT, R9, UR11, RZ, P0, !PT ;  /* 0x0000000b09037c10 */ /* 0x000fe200087fe4ff */
[----:B------:R-:W-:Y:S01]  /*0bc0*/  BAR.SYNC.DEFER_BLOCKING 0x0 ;  /* 0x0000000000007b1d */ /* 0x000fe20000010000 */
        /* <DEDUP_REMOVED lines=11> */
.L_x_127:
        /* <DEDUP_REMOVED lines=16> */
.L_x_186:


//--------------------- .text._Z4scanIiLi256EEvlPT_PKS0_ --------------------------
	.section	.text._Z4scanIiLi256EEvlPT_PKS0_,"ax",@progbits
	.align	128
        .global         _Z4scanIiLi256EEvlPT_PKS0_
        .type           _Z4scanIiLi256EEvlPT_PKS0_,@function
        .size           _Z4scanIiLi256EEvlPT_PKS0_,(.L_x_187 - _Z4scanIiLi256EEvlPT_PKS0_)
        .other          _Z4scanIiLi256EEvlPT_PKS0_,@"STO_CUDA_ENTRY STV_DEFAULT"
_Z4scanIiLi256EEvlPT_PKS0_:
.text._Z4scanIiLi256EEvlPT_PKS0_:
        /* <DEDUP_REMOVED lines=26> */
[C---:B------:R-:W-:Y:S01]  /*01a0*/  IMAD.SHL.U32 R10, R0.reuse, 0x100, RZ ;  /* 0x00000100000a7824 */ /* 0x040fe200078e00ff */
[----:B------:R-:W-:Y:S01]  /*01b0*/  LOP3.LUT R12, R11, 0xffffffc0, RZ, 0x3c, !PT ;  /* 0xffffffc00b0c7812 */ /* 0x000fe200078e3cff */
[----:B------:R-:W-:Y:S01]  /*01c0*/  IMAD.SHL.U32 R18, R0, 0x10, RZ ;  /* 0x0000001000127824 */ /* 0x000fe200078e00ff */
[----:B------:R-:W-:Y:S01]  /*01d0*/  IADD3 R4, PT, PT, R16, 0x8, R3 ;  /* 0x0000000810047810 */ /* 0x000fe20007ffe003 */
[----:B------:R-:W-:Y:S01]  /*01e0*/  IMAD.WIDE.U32 R14, R0, 0x8, R14 ;  /* 0x00000008000e7825 */ /* 0x000fe200078e000e */
[----:B------:R-:W-:-:S02]  /*01f0*/  LOP3.LUT R13, R10, 0xffffff80, RZ, 0x3c, !PT ;  /* 0xffffff800a0d7812 */ /* 0x000fc400078e3cff */
[----:B------:R-:W-:Y:S01]  /*0200*/  IADD3 R6, PT, PT, R7, 0x10, R4 ;  /* 0x0000001007067810 */ /* 0x000fe20007ffe004 */
[----:B------:R-:W-:Y:S01]  /*0210*/  IMAD.MOV.U32 R7, RZ, RZ, R14 ;  /* 0x000000ffff077224 */ /* 0x000fe200078e000e */
[----:B------:R-:W-:Y:S02]  /*0220*/  IADD3 R22, PT, PT, -R18, 0x18, R3 ;  /* 0x0000001812167810 */ /* 0x000fe40007ffe103 */
[----:B------:R-:W-:-:S04]  /*0230*/  IADD3 R9, PT, PT, R11, 0x20, R6 ;  /* 0x000000200b097810 */ /* 0x000fc80007ffe006 */
[----:B------:R-:W-:-:S05]  /*0240*/  IADD3 R10, PT, PT, R10, 0x40, R9 ;  /* 0x000000400a0a7810 */ /* 0x000fca0007ffe009 */
[----:B------:R-:W-:Y:S02]  /*0250*/  IMAD.IADD R11, R10, 0x1, R13 ;  /* 0x000000010a0b7824 */ /* 0x000fe400078e020d */
[----:B------:R-:W-:Y:S02]  /*0260*/  IMAD.MOV.U32 R13, RZ, RZ, R15 ;  /* 0x000000ffff0d7224 */ /* 0x000fe400078e000f */
[----:B------:R-:W-:-:S04]  /*0270*/  IMAD.IADD R12, R12, 0x1, R11 ;  /* 0x000000010c0c7824 */ /* 0x000fc800078e020b */
[----:B------:R-:W-:-:S04]  /*0280*/  IMAD.IADD R19, R19, 0x1, R12 ;  /* 0x0000000113137824 */ /* 0x000fc800078e020c */
[----:B--234-:R-:W-:-:S07]  /*0290*/  IMAD.IADD R20, R20, 0x1, R19 ;  /* 0x0000000114147824 */ /* 0x01cfce00078e0213 */
.L_x_128:
[----:B0-----:R-:W0:Y:S02]  /*02a0*/  LDC.64 R14, c[0x0][0x390] ;  /* 0x0000e400ff0e7b82 */ /* 0x001e240000000a00 */
[----:B0-----:R-:W-:-:S04]  /*02b0*/  IADD3 R24, P0, P1, R7, 0x4, R14 ;  /* 0x0000000407187810 */ /* 0x001fc8000791e00e */
[----:B------:R-:W-:-:S05]  /*02c0*/  IADD3.X R25, PT, PT, R13, R15, RZ, P0, P1 ;  /* 0x0000000f0d197210 */ /* 0x000fca00007e24ff */
[----:B------:R-:W2:Y:S04]  /*02d0*/  LDG.E.CONSTANT R14, desc[UR8][R24.64+-0x4] ;  /* 0xfffffc08180e7981 */ /* 0x000ea8000c1e9900 */
[----:B------:R-:W2:Y:S01]  /*02e0*/  LDG.E.CONSTANT R15, desc[UR8][R24.64] ;  /* 0x00000008180f7981 */ /* 0x000ea2000c1e9900 */
[C---:B------:R-:W-:Y:S02]  /*02f0*/  ISETP.GT.U32.AND P1, PT, R0.reuse, 0x7f, PT ;  /* 0x0000007f0000780c */ /* 0x040fe40003f24070 */
[C---:B------:R-:W-:Y:S02]  /*0300*/  ISETP.GT.U32.AND P0, PT, R0.reuse, 0x3f, PT ;  /* 0x0000003f0000780c */ /* 0x040fe40003f04070 */
[C---:B------:R-:W-:Y:S02]  /*0310*/  ISETP.GT.U32.AND P6, PT, R0.reuse, 0x1f, PT ;  /* 0x0000001f0000780c */ /* 0x040fe40003fc4070 */
[----:B------:R-:W-:-:S02]  /*0320*/  ISETP.GT.U32.AND P5, PT, R0, 0xf, PT ;  /* 0x0000000f0000780c */ /* 0x000fc40003fa4070 */
[C---:B------:R-:W-:Y:S02]  /*0330*/  ISETP.GT.U32.AND P4, PT, R0.reuse, 0x7, PT ;  /* 0x000000070000780c */ /* 0x040fe40003f84070 */
[C---:B------:R-:W-:Y:S02]  /*0340*/  ISETP.GT.U32.AND P3, PT, R0.reuse, 0x3, PT ;  /* 0x000000030000780c */ /* 0x040fe40003f64070 */
[----:B------:R-:W-:Y:S01]  /*0350*/  ISETP.GT.U32.AND P2, PT, R0, 0x1, PT ;  /* 0x000000010000780c */ /* 0x000fe20003f44070 */
[----:B--2---:R-:W-:Y:S01]  /*0360*/  STS.64 [R21], R14 ;  /* 0x0000000e15007388 */ /* 0x004fe20000000a00 */
[----:B------:R-:W-:Y:S06]  /*0370*/  BAR.SYNC.DEFER_BLOCKING 0x0 ;  /* 0x0000000000007b1d */ /* 0x000fec0000010000 */
[----:B------:R-:W0:Y:S02]  /*0380*/  @!P1 LDS.64 R16, [R21] ;  /* 0x0000000015109984 */ /* 0x000e240000000a00 */
[----:B0-----:R-:W-:-:S05]  /*0390*/  @!P1 IMAD.IADD R16, R16, 0x1, R17 ;  /* 0x0000000110109824 */ /* 0x001fca00078e0211 */
[----:B------:R-:W-:Y:S01]  /*03a0*/  @!P1 STS [R21+0x4], R16 ;  /* 0x0000041015009388 */ /* 0x000fe20000000800 */
[----:B------:R-:W-:Y:S01]  /*03b0*/  BAR.SYNC.DEFER_BLOCKING 0x0 ;  /* 0x0000000000007b1d */ /* 0x000fe20000010000 */
[----:B------:R-:W-:-:S13]  /*03c0*/  ISETP.NE.AND P1, PT, R0, RZ, PT ;  /* 0x000000ff0000720c */ /* 0x000fda0003f25270 */
[----:B------:R-:W0:Y:S01]  /*03d0*/  @!P1 S2R R24, SR_CgaCtaId ;  /* 0x0000000000189919 */ /* 0x000e220000008800 */
        /* <DEDUP_REMOVED lines=62> */
[----:B0-----:R-:W-:-:S05]  /*07c0*/  @!P0 LOP3.LUT R17, R18, 0xfffffff8, RZ, 0x3c, !PT ;  /* 0xfffffff812118812 */ /* 0x001fca00078e3cff */
        /* <DEDUP_REMOVED lines=13> */
[----:B------:R-:W0:Y:S04]  /*08a0*/  @!P0 LDS R26, [R22+-0x14] ;  /* 0xffffec00161a8984 */ /* 0x000e280000000800 */
[----:B------:R-:W1:Y:S04]  /*08b0*/  @!P0 LDS R14, [R28+0x7c] ;  /* 0x00007c001c0e8984 */ /* 0x000e680000000800 */
[----:B0-----:R-:W-:Y:S01]  /*08c0*/  @!P0 STS [R28+0x7c], R26 ;  /* 0x00007c1a1c008388 */ /* 0x001fe20000000800 */
[----:B-1----:R-:W-:-:S05]  /*08d0*/  @!P0 IMAD.IADD R27, R14, 0x1, R26 ;  /* 0x000000010e1b8824 */ /* 0x002fca00078e021a */
        /* <DEDUP_REMOVED lines=19> */
.L_x_129:
        /* <DEDUP_REMOVED lines=15> */
.L_x_187:


//--------------------- .text._Z9scan_bcaoIsLi256EEvlPT_PKS0_ --------------------------
	.section	.text._Z9scan_bcaoIsLi256EEvlPT_PKS0_,"ax",@progbits
	.align	128
        .global         _Z9scan_bcaoIsLi256EEvlPT_PKS0_
        .type           _Z9scan_bcaoIsLi256EEvlPT_PKS0_,@function
        .size           _Z9scan_bcaoIsLi256EEvlPT_PKS0_,(.L_x_188 - _Z9scan_bcaoIsLi256EEvlPT_PKS0_)
        .other          _Z9scan_bcaoIsLi256EEvlPT_PKS0_,@"STO_CUDA_ENTRY STV_DEFAULT"
_Z9scan_bcaoIsLi256EEvlPT_PKS0_:
.text._Z9scan_bcaoIsLi256EEvlPT_PKS0_:
        /* <DEDUP_REMOVED lines=80> */
.L_x_130:
[----:B--2---:R-:W1:Y:S02]  /*0500*/  LDC.64 R2, c[0x0][0x390] ;  /* 0x0000e400ff027b82 */ /* 0x004e640000000a00 */
[----:B-1----:R-:W-:-:S04]  /*0510*/  IADD3 R2, P0, P2, R11, 0x100, R2 ;  /* 0x000001000b027810 */ /* 0x002fc80007a1e002 */
[----:B------:R-:W-:-:S05]  /*0520*/  IADD3.X R3, PT, PT, R9, R3, RZ, P0, P2 ;  /* 0x0000000309037210 */ /* 0x000fca00007e44ff */
[----:B------:R-:W2:Y:S04]  /*0530*/  LDG.E.U16.CONSTANT R26, desc[UR6][R2.64+-0x100] ;  /* 0xffff0006021a7981 */ /* 0x000ea8000c1e9500 */
[----:B------:R-:W3:Y:S01]  /*0540*/  LDG.E.U16.CONSTANT R25, desc[UR6][R2.64] ;  /* 0x0000000602197981 */ /* 0x000ee2000c1e9500 */
[C---:B------:R-:W-:Y:S02]  /*0550*/  ISETP.GT.U32.AND P0, PT, R12.reuse, 0x3f, PT ;  /* 0x0000003f0c00780c */ /* 0x040fe40003f04070 */
[C---:B------:R-:W-:Y:S02]  /*0560*/  ISETP.GT.U32.AND P6, PT, R12.reuse, 0x1f, PT ;  /* 0x0000001f0c00780c */ /* 0x040fe40003fc4070 */
[C---:B------:R-:W-:Y:S02]  /*0570*/  ISETP.GT.U32.AND P5, PT, R12.reuse, 0xf, PT ;  /* 0x0000000f0c00780c */ /* 0x040fe40003fa4070 */
[----:B------:R-:W-:-:S02]  /*0580*/  ISETP.GT.U32.AND P4, PT, R12, 0x7, PT ;  /* 0x000000070c00780c */ /* 0x000fc40003f84070 */
[C---:B------:R-:W-:Y:S02]  /*0590*/  ISETP.GT.U32.AND P3, PT, R12.reuse, 0x3, PT ;  /* 0x000000030c00780c */ /* 0x040fe40003f64070 */
[----:B------:R-:W-:Y:S01]  /*05a0*/  ISETP.GT.U32.AND P2, PT, R12, 0x1, PT ;  /* 0x000000010c00780c */ /* 0x000fe20003f44070 */
[----:B--2---:R-:W-:Y:S04]  /*05b0*/  STS.U16 [R7], R26 ;  /* 0x0000001a07007388 */ /* 0x004fe80000000400 */
[----:B---3--:R-:W-:Y:S01]  /*05c0*/  STS.U16 [R4+0x100], R25 ;  /* 0x0001001904007388 */ /* 0x008fe20000000400 */
[----:B------:R-:W-:Y:S06]  /*05d0*/  BAR.SYNC.DEFER_BLOCKING 0x0 ;  /* 0x0000000000007b1d */ /* 0x000fec0000010000 */
[----:B------:R-:W-:Y:S04]  /*05e0*/  @!P1 LDS.U16 R27, [R6] ;  /* 0x00000000061b9984 */ /* 0x000fe80000000400 */
[----:B------:R-:W1:Y:S02]  /*05f0*/  @!P1 LDS.U16 R28, [R5+0x2] ;  /* 0x00000200051c9984 */ /* 0x000e640000000400 */
[----:B-1----:R-:W-:-:S05]  /*0600*/  @!P1 IMAD.IADD R28, R27, 0x1, R28 ;  /* 0x000000011b1c9824 */ /* 0x002fca00078e021c */
[----:B------:R-:W-:Y:S01]  /*0610*/  @!P1 STS.U16 [R5+0x2], R28 ;  /* 0x0000021c05009388 */ /* 0x000fe20000000400 */
[----:B------:R-:W-:Y:S01]  /*0620*/  BAR.SYNC.DEFER_BLOCKING 0x0 ;  /* 0x0000000000007b1d */ /* 0x000fe20000010000 */
[----:B------:R-:W-:-:S05]  /*0630*/  ISETP.NE.AND P1, PT, R12, RZ, PT ;  /* 0x000000ff0c00720c */ /* 0x000fca0003f25270 */
[----:B------:R-:W-:Y:S04]  /*0640*/  @!P0 LDS.U16 R27, [R0+-0x2] ;  /* 0xfffffe00001b8984 */ /* 0x000fe80000000400 */
[----:B------:R-:W1:Y:S02]  /*0650*/  @!P0 LDS.U16 R2, [R14+-0x2] ;  /* 0xfffffe000e028984 */ /* 0x000e640000000400 */
[----:B-1----:R-:W-:-:S05]  /*0660*/  @!P0 IMAD.IADD R27, R27, 0x1, R2 ;  /* 0x000000011b1b8824 */ /* 0x002fca00078e0202 */
[----:B------:R1:W-:Y:S01]  /*0670*/  @!P0 STS.U16 [R14+-0x2], R27 ;  /* 0xfffffe1b0e008388 */ /* 0x0003e20000000400 */
[----:B------:R-:W-:Y:S06]  /*0680*/  BAR.SYNC.DEFER_BLOCKING 0x0 ;  /* 0x0000000000007b1d */ /* 0x000fec0000010000 */
[----:B-1----:R-:W1:Y:S01]  /*0690*/  @!P1 S2R R27, SR_CgaCtaId ;  /* 0x00000000001b9919 */ /* 0x002e620000008800 */
[----:B------:R-:W-:Y:S04]  /*06a0*/  @!P6 LDS.U16 R2, [R15+-0x2] ;  /* 0xfffffe000f02e984 */ /* 0x000fe80000000400 */
[----:B------:R-:W2:Y:S02]  /*06b0*/  @!P6 LDS.U16 R3, [R17+-0x2] ;  /* 0xfffffe001103e984 */ /* 0x000ea40000000400 */
[----:B--2---:R-:W-:-:S05]  /*06c0*/  @!P6 IMAD.IADD R2, R2, 0x1, R3 ;  /* 0x000000010202e824 */ /* 0x004fca00078e0203 */
[----:B------:R-:W-:Y:S01]  /*06d0*/  @!P6 STS.U16 [R17+-0x2], R2 ;  /* 0xfffffe021100e388 */ /* 0x000fe20000000400 */
[----:B------:R-:W-:Y:S06]  /*06e0*/  BAR.SYNC.DEFER_BLOCKING 0x0 ;  /* 0x0000000000007b1d */ /* 0x000fec0000010000 */
[----:B------:R-:W-:Y:S04]  /*06f0*/  @!P5 LDS.U16 R3, [R16+-0x2] ;  /* 0xfffffe001003d984 */ /* 0x000fe80000000400 */
[----:B------:R-:W2:Y:S02]  /*0700*/  @!P5 LDS.U16 R26, [R21+-0x2] ;  /* 0xfffffe00151ad984 */ /* 0x000ea40000000400 */
[----:B--2---:R-:W-:-:S05]  /*0710*/  @!P5 IMAD.IADD R26, R3, 0x1, R26 ;  /* 0x00000001031ad824 */ /* 0x004fca00078e021a */
[----:B------:R2:W-:Y:S01]  /*0720*/  @!P5 STS.U16 [R21+-0x2], R26 ;  /* 0xfffffe1a1500d388 */ /* 0x0005e20000000400 */
[----:B------:R-:W-:Y:S01]  /*0730*/  BAR.SYNC.DEFER_BLOCKING 0x0 ;  /* 0x0000000000007b1d */ /* 0x000fe20000010000 */
[----:B--2---:R-:W-:-:S05]  /*0740*/  @!P1 MOV R26, 0x400 ;  /* 0x00000400001a9802 */ /* 0x004fca0000000f00 */
[----:B------:R-:W-:Y:S04]  /*0750*/  @!P4 LDS.U16 R3, [R20+-0x2] ;  /* 0xfffffe001403c984 */ /* 0x000fe80000000400 */
[----:B------:R-:W2:Y:S02]  /*0760*/  @!P4 LDS.U16 R28, [R19+-0x2] ;  /* 0xfffffe00131cc984 */ /* 0x000ea40000000400 */
[----:B--2---:R-:W-:-:S05]  /*0770*/  @!P4 IMAD.IADD R28, R3, 0x1, R28 ;  /* 0x00000001031cc824 */ /* 0x004fca00078e021c */
[----:B------:R1:W-:Y:S01]  /*0780*/  @!P4 STS.U16 [R19+-0x2], R28 ;  /* 0xfffffe1c1300c388 */ /* 0x0003e20000000400 */
[----:B------:R-:W-:Y:S01]  /*0790*/  BAR.SYNC.DEFER_BLOCKING 0x0 ;  /* 0x0000000000007b1d */ /* 0x000fe20000010000 */
[----:B-1----:R-:W-:-:S05]  /*07a0*/  @!P1 LEA R28, R27, R26, 0x18 ;  /* 0x0000001a1b1c9211 */ /* 0x002fca00078ec0ff */
[----:B------:R-:W-:Y:S04]  /*07b0*/  @!P3 LDS.U16 R2, [R18+0x3e] ;  /* 0x00003e001202b984 */ /* 0x000fe80000000400 */
[----:B------:R-:W1:Y:S02]  /*07c0*/  @!P3 LDS.U16 R3, [R22+-0x2] ;  /* 0xfffffe001603b984 */ /* 0x000e640000000400 */
[----:B-1----:R-:W-:-:S05]  /*07d0*/  @!P3 IMAD.IADD R3, R2, 0x1, R3 ;  /* 0x000000010203b824 */ /* 0x002fca00078e0203 */
[----:B------:R-:W-:Y:S01]  /*07e0*/  @!P3 STS.U16 [R22+-0x2], R3 ;  /* 0xfffffe031600b388 */ /* 0x000fe20000000400 */
[----:B------:R-:W-:Y:S06]  /*07f0*/  BAR.SYNC.DEFER_BLOCKING 0x0 ;  /* 0x0000000000007b1d */ /* 0x000fec0000010000 */
[----:B------:R-:W-:Y:S04]  /*0800*/  @!P2 LDS.U16 R2, [R23+0x7e] ;  /* 0x00007e001702a984 */ /* 0x000fe80000000400 */
[----:B------:R-:W1:Y:S02]  /*0810*/  @!P2 LDS.U16 R25, [R24+-0x2] ;  /* 0xfffffe001819a984 */ /* 0x000e640000000400 */
[----:B-1----:R-:W-:Y:S01]  /*0820*/  @!P2 IMAD.IADD R25, R2, 0x1, R25 ;  /* 0x000000010219a824 */ /* 0x002fe200078e0219 */
[----:B------:R-:W-:-:S04]  /*0830*/  @!P1 MOV R2, 0x400 ;  /* 0x0000040000029802 */ /* 0x000fc80000000f00 */
[----:B------:R-:W-:Y:S01]  /*0840*/  @!P2 STS.U16 [R24+-0x2], R25 ;  /* 0xfffffe191800a388 */ /* 0x000fe20000000400 */
[----:B------:R-:W-:Y:S01]  /*0850*/  @!P1 LEA R29, R27, R2, 0x18 ;  /* 0x000000021b1d9211 */ /* 0x000fe200078ec0ff */
        /* <DEDUP_REMOVED lines=16> */
[----:B------:R-:W-:Y:S04]  /*0960*/  @!P3 LDS.U16 R26, [R18+0x3e] ;  /* 0x00003e00121ab984 */ /* 0x000fe80000000400 */
[----:B------:R-:W1:Y:S02]  /*0970*/  @!P3 LDS.U16 R29, [R22+-0x2] ;  /* 0xfffffe00161db984 */ /* 0x000e640000000400 */
[----:B-1----:R-:W-:-:S02]  /*0980*/  @!P3 IMAD.IADD R3, R26, 0x1, R29 ;  /* 0x000000011a03b824 */ /* 0x002fc400078e021d */
        /* <DEDUP_REMOVED lines=27> */
[----:B------:R-:W-:Y:S04]  /*0b40*/  @!P1 LDS.U16 R2, [R6] ;  /* 0x0000000006029984 */ /* 0x000fe80000000400 */
[----:B------:R-:W1:Y:S02]  /*0b50*/  @!P1 LDS.U16 R25, [R5+0x2] ;  /* 0x0000020005199984 */ /* 0x000e640000000400 */
[----:B-1----:R-:W-:-:S02]  /*0b60*/  @!P1 IMAD.IADD R26, R2, 0x1, R25 ;  /* 0x00000001021a9824 */ /* 0x002fc400078e0219 */
[----:B------:R-:W-:Y:S01]  /*0b70*/  @!P1 STS.U16 [R6], R25 ;  /* 0x0000001906009388 */ /* 0x000fe20000000400 */
[----:B------:R-:W-:Y:S02]  /*0b80*/  IADD3 R2, P0, PT, R11, UR10, RZ ;  /* 0x0000000a0b027c10 */ /* 0x000fe4000ff1e0ff */
[C---:B0-----:R-:W-:Y:S01]  /*0b90*/  LEA R11, P2, R8.reuse, R11, 0x9 ;  /* 0x0000000b080b7211 */ /* 0x041fe200078448ff */
[----:B------:R-:W-:Y:S01]  /*0ba0*/  @!P1 STS.U16 [R5+0x2], R26 ;  /* 0x0000021a05009388 */ /* 0x000fe20000000400 */
[----:B------:R-:W-:Y:S01]  /*0bb0*/  IADD3.X R3, PT, PT, R9, UR11, RZ, P0, !PT ;  /* 0x0000000b09037c10 */ /* 0x000fe200087fe4ff */
[----:B------:R-:W-:Y:S01]  /*0bc0*/  BAR.SYNC.DEFER_BLOCKING 0x0 ;  /* 0x0000000000007b1d */ /* 0x000fe20000010000 */
        /* <DEDUP_REMOVED lines=11> */
.L_x_131:
        /* <DEDUP_REMOVED lines=16> */
.L_x_188:


//--------------------- .text._Z4scanIsLi256EEvlPT_PKS0_ --------------------------
	.section	.text._Z4scanIsLi256EEvlPT_PKS0_,"ax",@progbits
	.align	128
        .global         _Z4scanIsLi256EEvlPT_PKS0_
        .type           _Z4scanIsLi256EEvlPT_PKS0_,@function
        .size           _Z4scanIsLi256EEvlPT_PKS0_,(.L_x_189 - _Z4scanIsLi256EEvlPT_PKS0_)
        .other          _Z4scanIsLi256EEvlPT_PKS0_,@"STO_CUDA_ENTRY STV_DEFAULT"
_Z4scanIsLi256EEvlPT_PKS0_:
.text._Z4scanIsLi256EEvlPT_PKS0_:
        /* <DEDUP_REMOVED lines=25> */
[----:B------:R-:W-:Y:S02]  /*0190*/  IMAD.IADD R9, R9, 0x1, R4 ;  /* 0x0000000109097824 */ /* 0x000fe400078e0204 */
[C---:B------:R-:W-:Y:S01]  /*01a0*/  IMAD.SHL.U32 R5, R0.reuse, 0x80, RZ ;  /* 0x0000008000057824 */ /* 0x040fe200078e00ff */
[----:B------:R-:W-:Y:S01]  /*01b0*/  LOP3.LUT R16, R13, 0xffffffe0, RZ, 0x3c, !PT ;  /* 0xffffffe00d107812 */ /* 0x000fe200078e3cff */
[----:B------:R-:W-:Y:S01]  /*01c0*/  IMAD.WIDE.U32 R2, R0, 0x4, R2 ;  /* 0x0000000400027825 */ /* 0x000fe200078e0002 */
[----:B------:R-:W-:-:S02]  /*01d0*/  IADD3 R10, PT, PT, R18, 0x4, R9 ;  /* 0x00000004120a7810 */ /* 0x000fc40007ffe009 */
[----:B------:R-:W-:Y:S01]  /*01e0*/  LOP3.LUT R14, R5, 0xffffffc0, RZ, 0x3c, !PT ;  /* 0xffffffc0050e7812 */ /* 0x000fe200078e3cff */
[----:B------:R-:W-:Y:S01]  /*01f0*/  IMAD.MOV.U32 R18, RZ, RZ, R2 ;  /* 0x000000ffff127224 */ /* 0x000fe200078e0002 */
[C---:B------:R-:W-:Y:S01]  /*0200*/  IADD3 R8, PT, PT, R15.reuse, 0x8, R10 ;  /* 0x000000080f087810 */ /* 0x040fe20007ffe00a */
[----:B------:R-:W-:Y:S01]  /*0210*/  IMAD.MOV.U32 R20, RZ, RZ, R3 ;  /* 0x000000ffff147224 */ /* 0x000fe200078e0003 */
[----:B------:R-:W-:Y:S02]  /*0220*/  LOP3.LUT R15, R15, 0xfffffff0, RZ, 0x3c, !PT ;  /* 0xfffffff00f0f7812 */ /* 0x000fe400078e3cff */
[----:B------:R-:W-:-:S04]  /*0230*/  IADD3 R6, PT, PT, R13, 0x10, R8 ;  /* 0x000000100d067810 */ /* 0x000fc80007ffe008 */
[----:B------:R-:W-:-:S05]  /*0240*/  IADD3 R5, PT, PT, R5, 0x20, R6 ;  /* 0x0000002005057810 */ /* 0x000fca0007ffe006 */
[----:B------:R-:W-:-:S04]  /*0250*/  IMAD.IADD R13, R5, 0x1, R14 ;  /* 0x00000001050d7824 */ /* 0x000fc800078e020e */
[----:B------:R-:W-:Y:S02]  /*0260*/  IMAD.IADD R14, R16, 0x1, R13 ;  /* 0x00000001100e7824 */ /* 0x000fe400078e020d */
[----:B------:R-:W-:Y:S02]  /*0270*/  IMAD.SHL.U32 R16, R0, 0x8, RZ ;  /* 0x0000000800107824 */ /* 0x000fe400078e00ff */
[----:B------:R-:W-:-:S03]  /*0280*/  IMAD.IADD R15, R15, 0x1, R14 ;  /* 0x000000010f0f7824 */ /* 0x000fc600078e020e */
[----:B------:R-:W-:Y:S01]  /*0290*/  IADD3 R19, PT, PT, -R16, 0xc, R9 ;  /* 0x0000000c10137810 */ /* 0x000fe20007ffe109 */
[----:B--234-:R-:W-:-:S07]  /*02a0*/  IMAD.IADD R21, R22, 0x1, R15 ;  /* 0x0000000116157824 */ /* 0x01cfce00078e020f */
.L_x_132:
        /* <DEDUP_REMOVED lines=10> */
[----:B------:R-:W-:Y:S02]  /*0350*/  ISETP.GT.U32.AND P2, PT, R0, 0x1, PT ;  /* 0x000000010000780c */ /* 0x000fe40003f44070 */
        /* <DEDUP_REMOVED lines=8> */
[----:B------:R-:W-:-:S13]  /*03e0*/  ISETP.NE.AND P1, PT, R0, RZ, PT ;  /* 0x000000ff0000720c */ /* 0x000fda0003f25270 */
[----:B------:R-:W0:Y:S01]  /*03f0*/  @!P1 S2R R24, SR_CgaCtaId ;  /* 0x0000000000189919 */ /* 0x000e220000008800 */
        /* <DEDUP_REMOVED lines=43> */
[----:B------:R-:W-:-:S05]  /*06b0*/  ISETP.GE.U32.AND P1, PT, R0, 0x80, PT ;  /* 0x000000800000780c */ /* 0x000fca0003f26070 */
        /* <DEDUP_REMOVED lines=18> */
[----:B0-----:R-:W-:-:S05]  /*07e0*/  @!P0 LOP3.LUT R22, R16, 0xfffffffc, RZ, 0x3c, !PT ;  /* 0xfffffffc10168812 */ /* 0x001fca00078e3cff */
        /* <DEDUP_REMOVED lines=13> */
[----:B------:R-:W0:Y:S04]  /*08c0*/  @!P0 LDS.U16 R22, [R19+-0xa] ;  /* 0xfffff60013168984 */ /* 0x000e280000000400 */
[----:B------:R-:W1:Y:S04]  /*08d0*/  @!P0 LDS.U16 R3, [R27+0x3e] ;  /* 0x00003e001b038984 */ /* 0x000e680000000400 */
[----:B0-----:R-:W-:Y:S01]  /*08e0*/  @!P0 STS.U16 [R27+0x3e], R22 ;  /* 0x00003e161b008388 */ /* 0x001fe20000000400 */
[----:B-1----:R-:W-:-:S05]  /*08f0*/  @!P0 IMAD.IADD R24, R3, 0x1, R22 ;  /* 0x0000000103188824 */ /* 0x002fca00078e0216 */
        /* <DEDUP_REMOVED lines=22> */
.L_x_133:
        /* <DEDUP_REMOVED lines=10> */
.L_x_189:


//--------------------- .text._Z9scan_bcaoIcLi256EEvlPT_PKS0_ --------------------------
	.section	.text._Z9scan_bcaoIcLi256EEvlPT_PKS0_,"ax",@progbits
	.align	128
        .global         _Z9scan_bcaoIcLi256EEvlPT_PKS0_
        .type           _Z9scan_bcaoIcLi256EEvlPT_PKS0_,@function
        .size           _Z9scan_bcaoIcLi256EEvlPT_PKS0_,(.L_x_190 - _Z9scan_bcaoIcLi256EEvlPT_PKS0_)
        .other          _Z9scan_bcaoIcLi256EEvlPT_PKS0_,@"STO_CUDA_ENTRY STV_DEFAULT"
_Z9scan_bcaoIcLi256EEvlPT_PKS0_:
.text._Z9scan_bcaoIcLi256EEvlPT_PKS0_:
        /* <DEDUP_REMOVED lines=9> */
[----:B------:R-:W-:Y:S01]  /*0090*/  IMAD.U32 R7, RZ, RZ, UR7 ;  /* 0x00000007ff077e24 */ /* 0x000fe2000f8e00ff */
[----:B------:R-:W1:Y:S01]  /*00a0*/  S2UR UR6, SR_CgaCtaId ;  /* 0x00000000000679c3 */ /* 0x000e620000008800 */
[----:B------:R-:W-:Y:S01]  /*00b0*/  IMAD.U32 R6, RZ, RZ, UR7 ;  /* 0x00000007ff067e24 */ /* 0x000fe2000f8e00ff */
[----:B------:R-:W-:Y:S01]  /*00c0*/  UMOV UR5, 0x400 ;  /* 0x0000040000057882 */ /* 0x000fe20000000000 */
[----:B------:R-:W-:Y:S01]  /*00d0*/  IMAD.U32 R9, RZ, RZ, UR4 ;  /* 0x00000004ff097e24 */ /* 0x000fe2000f8e00ff */
[----:B------:R-:W2:Y:S01]  /*00e0*/  LDCU UR8, c[0x0][0x370] ;  /* 0x00006e00ff0877ac */ /* 0x000ea20008000800 */
[----:B------:R-:W3:Y:S01]  /*00f0*/  LDCU.64 UR10, c[0x0][0x358] ;  /* 0x00006b00ff0a77ac */ /* 0x000ee20008000a00 */
[----:B------:R-:W4:Y:S01]  /*0100*/  LDCU.64 UR12, c[0x0][0x390] ;  /* 0x00007200ff0c77ac */ /* 0x000f220008000a00 */
[----:B-1----:R-:W-:Y:S01]  /*0110*/  ULEA UR5, UR6, UR5, 0x18 ;  /* 0x0000000506057291 */ /* 0x002fe2000f8ec0ff */
[C---:B0-----:R-:W-:Y:S01]  /*0120*/  IMAD.SHL.U32 R3, R0.reuse, 0x2, RZ ;  /* 0x0000000200037824 */ /* 0x041fe200078e00ff */
[----:B------:R-:W-:Y:S01]  /*0130*/  LEA R7, P0, R7, R0, 0x8 ;  /* 0x0000000007077211 */ /* 0x000fe200078040ff */
[C---:B------:R-:W-:Y:S01]  /*0140*/  IMAD.SHL.U32 R4, R0.reuse, 0x4, RZ ;  /* 0x0000000400047824 */ /* 0x040fe200078e00ff */
[----:B------:R-:W-:Y:S01]  /*0150*/  LEA R14, R0, 0x10, 0x5 ;  /* 0x00000010000e7811 */ /* 0x000fe200078e28ff */
[C---:B------:R-:W-:Y:S01]  /*0160*/  VIADD R2, R3.reuse, 0x2 ;  /* 0x0000000203027836 */ /* 0x040fe20000000000 */
[----:B------:R-:W-:Y:S01]  /*0170*/  LEA.HI.X R6, R6, RZ, R9, 0x8, P0 ;  /* 0x000000ff06067211 */ /* 0x000fe200000f4409 */
[----:B------:R-:W-:Y:S01]  /*0180*/  VIADD R5, R4, 0x2 ;  /* 0x0000000204057836 */ /* 0x000fe20000000000 */
[----:B------:R-:W-:Y:S01]  /*0190*/  ISETP.GT.U32.AND P1, PT, R0, 0x7f, PT ;  /* 0x0000007f0000780c */ /* 0x000fe20003f24070 */
[----:B------:R-:W-:Y:S01]  /*01a0*/  IMAD.SHL.U32 R11, R2, 0x2, RZ ;  /* 0x00000002020b7824 */ /* 0x000fe200078e00ff */
[----:B------:R-:W-:Y:S01]  /*01b0*/  LEA.HI R20, R3, R3, RZ, 0x1b ;  /* 0x0000000303147211 */ /* 0x000fe200078fd8ff */
[C---:B------:R-:W-:Y:S01]  /*01c0*/  IMAD.IADD R12, R4.reuse, 0x1, R5 ;  /* 0x00000001040c7824 */ /* 0x040fe200078e0205 */
[----:B------:R-:W-:Y:S01]  /*01d0*/  LEA.HI R8, R4, R5, RZ, 0x1b ;  /* 0x0000000504087211 */ /* 0x000fe200078fd8ff */
[----:B------:R-:W-:Y:S01]  /*01e0*/  IMAD.SHL.U32 R10, R0, 0x8, RZ ;  /* 0x00000008000a7824 */ /* 0x000fe200078e00ff */
[C---:B------:R-:W-:Y:S01]  /*01f0*/  LEA.HI R9, R4.reuse, R11, RZ, 0x1b ;  /* 0x0000000b04097211 */ /* 0x040fe200078fd8ff */
[----:B------:R-:W-:-:S02]  /*0200*/  IMAD.IADD R5, R4, 0x1, R11 ;  /* 0x0000000104057824 */ /* 0x000fc400078e020b */
[----:B------:R-:W-:Y:S02]  /*0210*/  IMAD.SHL.U32 R4, R0, 0x10, RZ ;  /* 0x0000001000047824 */ /* 0x000fe400078e00ff */
[----:B------:R-:W-:Y:S02]  /*0220*/  IMAD.SHL.U32 R17, R2, 0x8, RZ ;  /* 0x0000000802117824 */ /* 0x000fe400078e00ff */
[----:B------:R-:W-:Y:S02]  /*0230*/  VIADD R13, R10, 0x4 ;  /* 0x000000040a0d7836 */ /* 0x000fe40000000000 */
[----:B------:R-:W-:Y:S01]  /*0240*/  IMAD.SHL.U32 R16, R2, 0x10, RZ ;  /* 0x0000001002107824 */ /* 0x000fe200078e00ff */
[----:B------:R-:W-:Y:S02]  /*0250*/  IADD3 R19, PT, PT, R17, 0xf, R4 ;  /* 0x0000000f11137810 */ /* 0x000fe40007ffe004 */
[----:B------:R-:W-:Y:S02]  /*0260*/  IADD3 R15, PT, PT, R13, 0x3, R10 ;  /* 0x000000030d0f7810 */ /* 0x000fe40007ffe00a */
[----:B------:R-:W-:Y:S01]  /*0270*/  LEA.HI R10, R12, R13, RZ, 0x1b ;  /* 0x0000000d0c0a7211 */ /* 0x000fe200078fd8ff */
[----:B------:R-:W-:-:S02]  /*0280*/  IMAD.IADD R13, R16, 0x1, R19 ;  /* 0x00000001100d7824 */ /* 0x000fc400078e0213 */
[----:B------:R-:W-:Y:S02]  /*0290*/  VIADD R12, R4, 0x8 ;  /* 0x00000008040c7836 */ /* 0x000fe40000000000 */
[----:B------:R-:W-:Y:S01]  /*02a0*/  IMAD.SHL.U32 R4, R2, 0x4, RZ ;  /* 0x0000000402047824 */ /* 0x000fe200078e00ff */
[----:B------:R-:W-:Y:S02]  /*02b0*/  SHF.R.U32.HI R21, RZ, 0x5, R13 ;  /* 0x00000005ff157819 */ /* 0x000fe4000001160d */
[----:B------:R-:W-:Y:S01]  /*02c0*/  LEA.HI R11, R15, R12, RZ, 0x1b ;  /* 0x0000000c0f0b7211 */ /* 0x000fe200078fd8ff */
[----:B------:R-:W-:Y:S01]  /*02d0*/  IMAD.IADD R15, R12, 0x1, R15 ;  /* 0x000000010c0f7824 */ /* 0x000fe200078e020f */
[----:B------:R-:W-:Y:S01]  /*02e0*/  LEA.HI R12, R5, R4, RZ, 0x1b ;  /* 0x00000004050c7211 */ /* 0x000fe200078fd8ff */
[----:B------:R-:W-:Y:S02]  /*02f0*/  IMAD.IADD R18, R2, 0x1, R21 ;  /* 0x0000000102127824 */ /* 0x000fe400078e0215 */
[----:B------:R-:W-:Y:S01]  /*0300*/  IMAD.IADD R4, R4, 0x1, R5 ;  /* 0x0000000104047824 */ /* 0x000fe200078e0205 */
[----:B------:R-:W-:Y:S01]  /*0310*/  LEA.HI R13, R15, R14, RZ, 0x1b ;  /* 0x0000000e0f0d7211 */ /* 0x000fe200078fd8ff */
[----:B------:R-:W-:Y:S01]  /*0320*/  IMAD.IADD R5, R14, 0x1, R15 ;  /* 0x000000010e057824 */ /* 0x000fe200078e020f */
[----:B------:R-:W-:Y:S01]  /*0330*/  LEA.HI R14, R19, R16, RZ, 0x1b ;  /* 0x00000010130e7211 */ /* 0x000fe200078fd8ff */
[----:B------:R-:W-:Y:S01]  /*0340*/  IMAD R16, R2, 0x20, R21 ;  /* 0x0000002002107824 */ /* 0x000fe200078e0215 */
[----:B------:R-:W-:Y:S01]  /*0350*/  LOP3.LUT R19, R18, 0x7ffffff, RZ, 0xc0, !PT ;  /* 0x07ffffff12137812 */ /* 0x000fe200078ec0ff */
[----:B------:R-:W-:Y:S01]  /*0360*/  VIADD R21, R0, 0x80 ;  /* 0x0000008000157836 */ /* 0x000fe20000000000 */
[----:B------:R-:W-:-:S02]  /*0370*/  SHF.R.U32.HI R5, RZ, 0x5, R5 ;  /* 0x00000005ff057819 */ /* 0x000fc40000011605 */
[----:B------:R-:W-:Y:S01]  /*0380*/  LEA.HI R15, R4, R17, RZ, 0x1b ;  /* 0x00000011040f7211 */ /* 0x000fe200078fd8ff */
[----:B------:R-:W-:Y:S01]  /*0390*/  IMAD R19, R2, 0x40, R19 ;  /* 0x0000004002137824 */ /* 0x000fe200078e0213 */
[----:B------:R-:W-:Y:S01]  /*03a0*/  IADD3 R2, PT, PT, R5, 0x1, R3 ;  /* 0x0000000105027810 */ /* 0x000fe20007ffe003 */
[C---:B------:R-:W-:Y:S01]  /*03b0*/  IMAD R22, R0.reuse, 0x40, R5 ;  /* 0x0000004000167824 */ /* 0x040fe200078e0205 */
[-C--:B------:R-:W-:Y:S02]  /*03c0*/  LEA.HI R18, R0, R0.reuse, RZ, 0x1b ;  /* 0x0000000000127211 */ /* 0x080fe400078fd8ff */
[----:B------:R-:W-:Y:S02]  /*03d0*/  LOP3.LUT R23, R2, 0x7ffffff, RZ, 0xc0, !PT ;  /* 0x07ffffff02177812 */ /* 0x000fe400078ec0ff */
[C---:B------:R-:W-:Y:S02]  /*03e0*/  LEA.HI R17, R0.reuse, R3, RZ, 0x1c ;  /* 0x0000000300117211 */ /* 0x040fe400078fe0ff */
[----:B------:R-:W-:Y:S01]  /*03f0*/  LEA.HI R21, R21, R0, RZ, 0x1b ;  /* 0x0000000015157211 */ /* 0x000fe200078fd8ff */
[----:B--234-:R-:W-:-:S07]  /*0400*/  IMAD R23, R0, 0x80, R23 ;  /* 0x0000008000177824 */ /* 0x01cfce00078e0217 */
.L_x_134:
        /* <DEDUP_REMOVED lines=11> */
[----:B------:R-:W-:Y:S01]  /*04c0*/  ISETP.GT.U32.AND P2, PT, R0, 0x1, PT ;  /* 0x000000010000780c */ /* 0x000fe20003f44070 */
        /* <DEDUP_REMOVED lines=8> */
[----:B------:R-:W-:-:S13]  /*0550*/  ISETP.NE.AND P1, PT, R0, RZ, PT ;  /* 0x000000ff0000720c */ /* 0x000fda0003f25270 */
[----:B------:R-:W0:Y:S01]  /*0560*/  @!P1 S2R R27, SR_CgaCtaId ;  /* 0x00000000001b9919 */ /* 0x000e220000008800 */
[----:B------:R-:W-:Y:S04]  /*0570*/  @!P0 LDS.U8 R24, [R8+UR5+-0x1] ;  /* 0xffffff0508188984 */ /* 0x000fe80008000000 */
[----:B------:R-:W1:Y:S02]  /*0580*/  @!P0 LDS.U8 R3, [R9+UR5+-0x1] ;  /* 0xffffff0509038984 */ /* 0x000e640008000000 */
[----:B-1----:R-:W-:-:S05]  /*0590*/  @!P0 IMAD.IADD R24, R24, 0x1, R3 ;  /* 0x0000000118188824 */ /* 0x002fca00078e0203 */
[----:B------:R1:W-:Y:S01]  /*05a0*/  @!P0 STS.U8 [R9+UR5+-0x1], R24 ;  /* 0xffffff1809008988 */ /* 0x0003e20008000005 */
[----:B------:R-:W-:Y:S01]  /*05b0*/  BAR.SYNC.DEFER_BLOCKING 0x0 ;  /* 0x0000000000007b1d */ /* 0x000fe20000010000 */
[----:B-1----:R-:W-:-:S04]  /*05c0*/  @!P1 MOV R24, 0x400 ;  /* 0x0000040000189802 */ /* 0x002fc80000000f00 */
[----:B0-----:R-:W-:Y:S01]  /*05d0*/  @!P1 LEA R27, R27, R24, 0x18 ;  /* 0x000000181b1b9211 */ /* 0x001fe200078ec0ff */
        /* <DEDUP_REMOVED lines=13> */
[----:B------:R0:W-:Y:S01]  /*06b0*/  @!P4 STS.U8 [R14+UR5+-0x1], R5 ;  /* 0xffffff050e00c988 */ /* 0x0001e20008000005 */
[----:B------:R-:W-:Y:S06]  /*06c0*/  BAR.SYNC.DEFER_BLOCKING 0x0 ;  /* 0x0000000000007b1d */ /* 0x000fec0000010000 */
[----:B0-----:R-:W0:Y:S01]  /*06d0*/  @!P1 S2R R5, SR_CgaCtaId ;  /* 0x0000000000059919 */ /* 0x001e220000008800 */
[----:B------:R-:W-:Y:S04]  /*06e0*/  @!P3 LDS.U8 R3, [R22+UR5+0x1f] ;  /* 0x00001f051603b984 */ /* 0x000fe80008000000 */
[----:B------:R-:W1:Y:S02]  /*06f0*/  @!P3 LDS.U8 R4, [R16+UR5+-0x1] ;  /* 0xffffff051004b984 */ /* 0x000e640008000000 */
[----:B-1----:R-:W-:Y:S01]  /*0700*/  @!P3 IMAD.IADD R3, R3, 0x1, R4 ;  /* 0x000000010303b824 */ /* 0x002fe200078e0204 */
[----:B------:R-:W-:-:S04]  /*0710*/  @!P1 MOV R4, 0x400 ;  /* 0x0000040000049802 */ /* 0x000fc80000000f00 */
[----:B------:R-:W-:Y:S01]  /*0720*/  @!P3 STS.U8 [R16+UR5+-0x1], R3 ;  /* 0xffffff031000b988 */ /* 0x000fe20008000005 */
[----:B------:R-:W-:Y:S06]  /*0730*/  BAR.SYNC.DEFER_BLOCKING 0x0 ;  /* 0x0000000000007b1d */ /* 0x000fec0000010000 */
[----:B------:R-:W-:Y:S04]  /*0740*/  @!P2 LDS.U8 R2, [R23+UR5+0x3f] ;  /* 0x00003f051702a984 */ /* 0x000fe80008000000 */
[----:B------:R-:W1:Y:S02]  /*0750*/  @!P2 LDS.U8 R25, [R19+UR5+-0x1] ;  /* 0xffffff051319a984 */ /* 0x000e640008000000 */
[----:B-1----:R-:W-:Y:S01]  /*0760*/  @!P2 IMAD.IADD R2, R2, 0x1, R25 ;  /* 0x000000010202a824 */ /* 0x002fe200078e0219 */
[----:B0-----:R-:W-:-:S04]  /*0770*/  @!P1 LEA R25, R5, R4, 0x18 ;  /* 0x0000000405199211 */ /* 0x001fc800078ec0ff */
[----:B------:R-:W-:Y:S01]  /*0780*/  @!P2 STS.U8 [R19+UR5+-0x1], R2 ;  /* 0xffffff021300a988 */ /* 0x000fe20008000005 */
        /* <DEDUP_REMOVED lines=15> */
[----:B------:R-:W-:Y:S06]  /*0880*/  BAR.SYNC.DEFER_BLOCKING 0x0 ;  /* 0x0000000000007b1d */ /* 0x000fec0000010000 */
[----:B------:R-:W-:Y:S04]  /*0890*/  @!P3 LDS.U8 R5, [R22+UR5+0x1f] ;  /* 0x00001f051605b984 */ /* 0x000fe80008000000 */
[----:B------:R-:W0:Y:S02]  /*08a0*/  @!P3 LDS.U8 R25, [R16+UR5+-0x1] ;  /* 0xffffff051019b984 */ /* 0x000e240008000000 */
[----:B0-----:R-:W-:-:S02]  /*08b0*/  @!P3 IMAD.IADD R5, R5, 0x1, R25 ;  /* 0x000000010505b824 */ /* 0x001fc400078e0219 */
[----:B------:R-:W-:Y:S04]  /*08c0*/  @!P3 STS.U8 [R22+UR5+0x1f], R25 ;  /* 0x00001f191600b988 */ /* 0x000fe80008000005 */
        /* <DEDUP_REMOVED lines=23> */
[----:B------:R0:W-:Y:S04]  /*0a40*/  @!P0 STS.U8 [R8+UR5+-0x1], R4 ;  /* 0xffffff0408008988 */ /* 0x0001e80008000005 */
[----:B------:R1:W-:Y:S01]  /*0a50*/  @!P0 STS.U8 [R9+UR5+-0x1], R24 ;  /* 0xffffff1809008988 */ /* 0x0003e20008000005 */
[----:B------:R-:W-:Y:S08]  /*0a60*/  BAR.SYNC.DEFER_BLOCKING 0x0 ;  /* 0x0000000000007b1d */ /* 0x000ff00000010000 */
[----:B0-----:R-:W0:Y:S01]  /*0a70*/  LDC.64 R4, c[0x0][0x380] ;  /* 0x0000e000ff047b82 */ /* 0x001e220000000a00 */
[----:B-1----:R-:W-:Y:S01]  /*0a80*/  IMAD.U32 R24, RZ, RZ, UR4 ;  /* 0x00000004ff187e24 */ /* 0x002fe2000f8e00ff */
[----:B------:R-:W-:Y:S04]  /*0a90*/  @!P1 LDS.U8 R2, [R17+UR5] ;  /* 0x0000000511029984 */ /* 0x000fe80008000000 */
[----:B------:R-:W1:Y:S02]  /*0aa0*/  @!P1 LDS.U8 R25, [R20+UR5+0x1] ;  /* 0x0000010514199984 */ /* 0x000e640008000000 */
[----:B-1----:R-:W-:-:S02]  /*0ab0*/  @!P1 IMAD.IADD R27, R2, 0x1, R25 ;  /* 0x00000001021b9824 */ /* 0x002fc400078e0219 */
[----:B------:R-:W-:Y:S01]  /*0ac0*/  @!P1 STS.U8 [R17+UR5], R25 ;  /* 0x0000001911009988 */ /* 0x000fe20008000005 */
[----:B------:R-:W1:Y:S03]  /*0ad0*/  LDC.64 R2, c[0x0][0x388] ;  /* 0x0000e200ff027b82 */ /* 0x000e660000000a00 */
[----:B------:R-:W-:Y:S05]  /*0ae0*/  @!P1 STS.U8 [R20+UR5+0x1], R27 ;  /* 0x0000011b14009988 */ /* 0x000fea0008000005 */
[----:B------:R-:W-:Y:S01]  /*0af0*/  BAR.SYNC.DEFER_BLOCKING 0x0 ;  /* 0x0000000000007b1d */ /* 0x000fe20000010000 */
[----:B-1----:R-:W-:-:S04]  /*0b00*/  IADD3 R2, P0, P2, R7, 0x80, R2 ;  /* 0x0000008007027810 */ /* 0x002fc80007a1e002 */
[----:B------:R-:W-:Y:S02]  /*0b10*/  IADD3.X R3, PT, PT, R6, R3, RZ, P0, P2 ;  /* 0x0000000306037210 */ /* 0x000fe400007e44ff */
[----:B0-----:R-:W-:Y:S01]  /*0b20*/  ISETP.LE.U32.AND P0, PT, R4, UR7, PT ;  /* 0x0000000704007c0c */ /* 0x001fe2000bf03070 */
        /* <DEDUP_REMOVED lines=11> */
.L_x_135:
        /* <DEDUP_REMOVED lines=10> */
.L_x_190:


//--------------------- .text._Z4scanIcLi256EEvlPT_PKS0_ --------------------------
	.section	.text._Z4scanIcLi256EEvlPT_PKS0_,"ax",@progbits
	.align	128
        .global         _Z4scanIcLi256EEvlPT_PKS0_
        .type           _Z4scanIcLi256EEvlPT_PKS0_,@function
        .size           _Z4scanIcLi256EEvlPT_PKS0_,(.L_x_191 - _Z4scanIcLi256EEvlPT_PKS0_)
        .other          _Z4scanIcLi256EEvlPT_PKS0_,@"STO_CUDA_ENTRY STV_DEFAULT"
_Z4scanIcLi256EEvlPT_PKS0_:
.text._Z4scanIcLi256EEvlPT_PKS0_:
        /* <DEDUP_REMOVED lines=23> */
[----:B------:R-:W-:Y:S01]  /*0170*/  IMAD.SHL.U32 R3, R21, 0x20, RZ ;  /* 0x0000002015037824 */ /* 0x000fe200078e00ff */
[----:B------:R-:W-:Y:S01]  /*0180*/  LOP3.LUT R14, R9, 0xffffffe0, RZ, 0x3c, !PT ;  /* 0xffffffe0090e7812 */ /* 0x000fe200078e3cff */
[----:B------:R-:W-:Y:S01]  /*0190*/  IMAD.SHL.U32 R17, R21, 0x4, RZ ;  /* 0x0000000415117824 */ /* 0x000fe200078e00ff */
[----:B------:R-:W-:-:S02]  /*01a0*/  IADD3 R5, PT, PT, R19, 0x2, R4 ;  /* 0x0000000213057810 */ /* 0x000fc40007ffe004 */
[C---:B------:R-:W-:Y:S02]  /*01b0*/  LOP3.LUT R16, R3.reuse, 0xfffffff0, RZ, 0x3c, !PT ;  /* 0xfffffff003107812 */ /* 0x040fe400078e3cff */
[C---:B------:R-:W-:Y:S02]  /*01c0*/  IADD3 R6, PT, PT, R2.reuse, 0x4, R5 ;  /* 0x0000000402067810 */ /* 0x040fe40007ffe005 */
[----:B------:R-:W-:Y:S02]  /*01d0*/  LOP3.LUT R2, R2, 0xfffffff8, RZ, 0x3c, !PT ;  /* 0xfffffff802027812 */ /* 0x000fe400078e3cff */
[----:B------:R-:W-:Y:S02]  /*01e0*/  IADD3 R8, PT, PT, R3, 0x8, R6 ;  /* 0x0000000803087810 */ /* 0x000fe40007ffe006 */
[----:B------:R-:W-:Y:S02]  /*01f0*/  LOP3.LUT R3, R19, 0xfffffffc, RZ, 0x3c, !PT ;  /* 0xfffffffc13037812 */ /* 0x000fe400078e3cff */
[----:B------:R-:W-:-:S02]  /*0200*/  IADD3 R9, PT, PT, R9, 0x10, R8 ;  /* 0x0000001009097810 */ /* 0x000fc40007ffe008 */
[----:B------:R-:W-:-:S03]  /*0210*/  IADD3 R18, PT, PT, -R17, 0x6, R4 ;  /* 0x0000000611127810 */ /* 0x000fc60007ffe104 */
[----:B------:R-:W-:Y:S02]  /*0220*/  IMAD.IADD R11, R9, 0x1, R14 ;  /* 0x00000001090b7824 */ /* 0x000fe400078e020e */
[----:B------:R-:W-:Y:S02]  /*0230*/  IMAD.SHL.U32 R14, R21, 0x2, RZ ;  /* 0x00000002150e7824 */ /* 0x000fe400078e00ff */
[----:B------:R-:W-:-:S03]  /*0240*/  IMAD.IADD R15, R16, 0x1, R11 ;  /* 0x00000001100f7824 */ /* 0x000fc600078e020b */
[----:B------:R-:W-:Y:S01]  /*0250*/  LEA R13, P0, R7, R14, 0x8 ;  /* 0x0000000e070d7211 */ /* 0x000fe200078040ff */
[----:B------:R-:W-:-:S03]  /*0260*/  IMAD.IADD R16, R2, 0x1, R15 ;  /* 0x0000000102107824 */ /* 0x000fc600078e020f */
[----:B------:R-:W-:Y:S01]  /*0270*/  LEA.HI.X R19, R7, RZ, R12, 0x8, P0 ;  /* 0x000000ff07137211 */ /* 0x000fe200000f440c */
[----:B--234-:R-:W-:-:S08]  /*0280*/  IMAD.IADD R20, R3, 0x1, R16 ;  /* 0x0000000103147824 */ /* 0x01cfd000078e0210 */
.L_x_136:
        /* <DEDUP_REMOVED lines=16> */
[----:B------:R0:W-:Y:S01]  /*0390*/  @!P1 STS.U8 [R14+UR4+0x1], R27 ;  /* 0x0000011b0e009988 */ /* 0x0001e20008000004 */
[----:B------:R-:W-:Y:S01]  /*03a0*/  BAR.SYNC.DEFER_BLOCKING 0x0 ;  /* 0x0000000000007b1d */ /* 0x000fe20000010000 */
[----:B------:R-:W-:-:S13]  /*03b0*/  ISETP.NE.AND P1, PT, R21, RZ, PT ;  /* 0x000000ff1500720c */ /* 0x000fda0003f25270 */
[----:B0-----:R-:W0:Y:S01]  /*03c0*/  @!P1 S2R R27, SR_CgaCtaId ;  /* 0x00000000001b9919 */ /* 0x001e220000008800 */
[----:B------:R-:W-:Y:S01]  /*03d0*/  @!P1 MOV R24, 0x400 ;  /* 0x0000040000189802 */ /* 0x000fe20000000f00 */
[----:B------:R-:W-:Y:S04]  /*03e0*/  @!P0 LDS.U8 R22, [R0+0x1] ;  /* 0x0000010000168984 */ /* 0x000fe80000000000 */
[----:B------:R-:W1:Y:S01]  /*03f0*/  @!P0 LDS.U8 R3, [R0+0x3] ;  /* 0x0000030000038984 */ /* 0x000e620000000000 */
[----:B0-----:R-:W-:Y:S01]  /*0400*/  @!P1 LEA R27, R27, R24, 0x18 ;  /* 0x000000181b1b9211 */ /* 0x001fe200078ec0ff */
[----:B-1----:R-:W-:-:S05]  /*0410*/  @!P0 IMAD.IADD R3, R22, 0x1, R3 ;  /* 0x0000000116038824 */ /* 0x002fca00078e0203 */
[----:B------:R-:W-:Y:S01]  /*0420*/  @!P0 STS.U8 [R0+0x3], R3 ;  /* 0x0000030300008388 */ /* 0x000fe20000000000 */
[----:B------:R-:W-:Y:S06]  /*0430*/  BAR.SYNC.DEFER_BLOCKING 0x0 ;  /* 0x0000000000007b1d */ /* 0x000fec0000010000 */
        /* <DEDUP_REMOVED lines=13> */
[----:B------:R0:W-:Y:S01]  /*0510*/  @!P4 STS.U8 [R6+0x17], R3 ;  /* 0x000017030600c388 */ /* 0x0001e20000000000 */
[----:B------:R-:W-:Y:S01]  /*0520*/  BAR.SYNC.DEFER_BLOCKING 0x0 ;  /* 0x0000000000007b1d */ /* 0x000fe20000010000 */
[----:B0-----:R-:W-:-:S05]  /*0530*/  @!P1 MOV R3, 0x400 ;  /* 0x0000040000039802 */ /* 0x001fca0000000f00 */
        /* <DEDUP_REMOVED lines=9> */
[----:B0-----:R-:W-:-:S04]  /*05d0*/  @!P1 LEA R25, R22, R3, 0x18 ;  /* 0x0000000316199211 */ /* 0x001fc800078ec0ff */
[----:B------:R-:W-:Y:S01]  /*05e0*/  @!P2 STS.U8 [R9+0x5f], R2 ;  /* 0x00005f020900a388 */ /* 0x000fe20000000000 */
[----:B------:R-:W-:Y:S06]  /*05f0*/  BAR.SYNC.DEFER_BLOCKING 0x0 ;  /* 0x0000000000007b1d */ /* 0x000fec0000010000 */
[----:B------:R-:W-:Y:S02]  /*0600*/  @!P1 STS.U8 [R25+0xff], RZ ;  /* 0x0000ffff19009388 */ /* 0x000fe40000000000 */
[----:B------:R-:W-:Y:S06]  /*0610*/  BAR.SYNC.DEFER_BLOCKING 0x0 ;  /* 0x0000000000007b1d */ /* 0x000fec0000010000 */
[----:B------:R-:W-:Y:S04]  /*0620*/  @!P1 LDS.U8 R3, [R27+0x7f] ;  /* 0x00007f001b039984 */ /* 0x000fe80000000000 */
[----:B------:R-:W0:Y:S02]  /*0630*/  @!P1 LDS.U8 R22, [R27+0xff] ;  /* 0x0000ff001b169984 */ /* 0x000e240000000000 */
[----:B0-----:R-:W-:-:S02]  /*0640*/  @!P1 IMAD.IADD R3, R3, 0x1, R22 ;  /* 0x0000000103039824 */ /* 0x001fc400078e0216 */
[----:B------:R-:W-:Y:S04]  /*0650*/  @!P1 STS.U8 [R27+0x7f], R22 ;  /* 0x00007f161b009388 */ /* 0x000fe80000000000 */
[----:B------:R0:W-:Y:S01]  /*0660*/  @!P1 STS.U8 [R27+0xff], R3 ;  /* 0x0000ff031b009388 */ /* 0x0001e20000000000 */
[----:B------:R-:W-:Y:S01]  /*0670*/  BAR.SYNC.DEFER_BLOCKING 0x0 ;  /* 0x0000000000007b1d */ /* 0x000fe20000010000 */
[----:B------:R-:W-:Y:S02]  /*0680*/  ISETP.GT.U32.AND P1, PT, R21, 0x7f, PT ;  /* 0x0000007f1500780c */ /* 0x000fe40003f24070 */
[----:B0-----:R-:W-:-:S03]  /*0690*/  @!P0 LOP3.LUT R27, R17, 0xfffffffe, RZ, 0x3c, !PT ;  /* 0xfffffffe111b8812 */ /* 0x001fc600078e3cff */
        /* <DEDUP_REMOVED lines=9> */
[----:B------:R0:W-:Y:S04]  /*0730*/  @!P3 STS.U8 [R11+0x1f], R26 ;  /* 0x00001f1a0b00b388 */ /* 0x0001e80000000000 */
[----:B------:R-:W-:Y:S01]  /*0740*/  @!P3 STS.U8 [R8+0x2f], R23 ;  /* 0x00002f170800b388 */ /* 0x000fe20000000000 */
[----:B------:R-:W-:Y:S01]  /*0750*/  BAR.SYNC.DEFER_BLOCKING 0x0 ;  /* 0x0000000000007b1d */ /* 0x000fe20000010000 */
[----:B0-----:R-:W-:-:S05]  /*0760*/  @!P0 IMAD.IADD R26, R27, 0x1, R20 ;  /* 0x000000011b1a8824 */ /* 0x001fca00078e0214 */
        /* <DEDUP_REMOVED lines=18> */
[----:B------:R-:W0:Y:S04]  /*0890*/  @!P0 LDS.U8 R25, [R18+-0x5] ;  /* 0xfffffb0012198984 */ /* 0x000e280000000000 */
[----:B------:R-:W1:Y:S04]  /*08a0*/  @!P0 LDS.U8 R2, [R26+0x1f] ;  /* 0x00001f001a028984 */ /* 0x000e680000000000 */
[----:B0-----:R-:W-:Y:S01]  /*08b0*/  @!P0 STS.U8 [R26+0x1f], R25 ;  /* 0x00001f191a008388 */ /* 0x001fe20000000000 */
[----:B-1----:R-:W-:-:S05]  /*08c0*/  @!P0 IMAD.IADD R27, R2, 0x1, R25 ;  /* 0x00000001021b8824 */ /* 0x002fca00078e0219 */
[----:B------:R-:W-:Y:S01]  /*08d0*/  @!P0 STS.U8 [R18+-0x5], R27 ;  /* 0xfffffb1b12008388 */ /* 0x000fe20000000000 */
[----:B------:R-:W-:Y:S01]  /*08e0*/  BAR.SYNC.DEFER_BLOCKING 0x0 ;  /* 0x0000000000007b1d */ /* 0x000fe20000010000 */
[----:B------:R-:W-:Y:S02]  /*08f0*/  IADD3.X R2, P0, PT, R13, UR14, RZ, PT, !PT ;  /* 0x0000000e0d027c10 */ /* 0x000fe4000bf1e4ff */
[C---:B------:R-:W-:Y:S02]  /*0900*/  LEA R13, P2, R10.reuse, R13, 0x8 ;  /* 0x0000000d0a0d7211 */ /* 0x040fe400078440ff */
[----:B------:R-:W-:Y:S02]  /*0910*/  IADD3.X R3, PT, PT, R19, UR15, RZ, P0, !PT ;  /* 0x0000000f13037c10 */ /* 0x000fe400087fe4ff */
        /* <DEDUP_REMOVED lines=16> */
.L_x_137:
        /* <DEDUP_REMOVED lines=14> */
.L_x_191:


//--------------------- .text._Z9scan_bcaoIlLi128EEvlPT_PKS0_ --------------------------
	.section	.text._Z9scan_bcaoIlLi128EEvlPT_PKS0_,"ax",@progbits
	.align	128
        .global         _Z9scan_bcaoIlLi128EEvlPT_PKS0_
        .type           _Z9scan_bcaoIlLi128EEvlPT_PKS0_,@function
        .size           _Z9scan_bcaoIlLi128EEvlPT_PKS0_,(.L_x_192 - _Z9scan_bcaoIlLi128EEvlPT_PKS0_)
        .other          _Z9scan_bcaoIlLi128EEvlPT_PKS0_,@"STO_CUDA_ENTRY STV_DEFAULT"
_Z9scan_bcaoIlLi128EEvlPT_PKS0_:
.text._Z9scan_bcaoIlLi128EEvlPT_PKS0_:
        /* <DEDUP_REMOVED lines=11> */
[----:B------:R-:W2:Y:S03]  /*00b0*/  LDCU.64 UR6, c[0x0][0x358] ;  /* 0x00006b00ff0677ac */ /* 0x000ea60008000a00 */
[----:B------:R-:W-:Y:S01]  /*00c0*/  SHF.L.U64.HI R5, R27, 0xa, R2 ;  /* 0x0000000a1b057819 */ /* 0x000fe20000010202 */
[----:B------:R-:W3:Y:S01]  /*00d0*/  LDCU.128 UR8, c[0x0][0x380] ;  /* 0x00007000ff0877ac */ /* 0x000ee20008000c00 */
[----:B-1----:R-:W-:Y:S01]  /*00e0*/  ULEA UR4, UR5, UR4, 0x18 ;  /* 0x0000000405047291 */ /* 0x002fe2000f8ec0ff */
[C---:B0-----:R-:W-:Y:S01]  /*00f0*/  IMAD.SHL.U32 R7, R0.reuse, 0x2, RZ ;  /* 0x0000000200077824 */ /* 0x041fe200078e00ff */
[C---:B------:R-:W-:Y:S01]  /*0100*/  ISETP.GT.U32.AND P1, PT, R0.reuse, 0x3f, PT ;  /* 0x0000003f0000780c */ /* 0x040fe20003f24070 */
[C---:B------:R-:W-:Y:S01]  /*0110*/  IMAD.SHL.U32 R3, R0.reuse, 0x4, RZ ;  /* 0x0000000400037824 */ /* 0x040fe200078e00ff */
[----:B------:R-:W-:Y:S01]  /*0120*/  ISETP.GT.U32.AND P0, PT, R0, 0x3f, PT ;  /* 0x0000003f0000780c */ /* 0x000fe20003f04070 */
[----:B------:R-:W-:-:S02]  /*0130*/  VIADD R6, R7, 0x2 ;  /* 0x0000000207067836 */ /* 0x000fc40000000000 */
[----:B------:R-:W-:Y:S02]  /*0140*/  IMAD.SHL.U32 R9, R0, 0x8, RZ ;  /* 0x0000000800097824 */ /* 0x000fe400078e00ff */
[----:B------:R-:W-:Y:S02]  /*0150*/  IMAD.SHL.U32 R8, R6, 0x2, RZ ;  /* 0x0000000206087824 */ /* 0x000fe400078e00ff */
[C---:B------:R-:W-:Y:S02]  /*0160*/  VIADD R4, R3.reuse, 0x2 ;  /* 0x0000000203047836 */ /* 0x040fe40000000000 */
[C---:B------:R-:W-:Y:S01]  /*0170*/  IMAD.IADD R13, R3.reuse, 0x1, R8 ;  /* 0x00000001030d7824 */ /* 0x040fe200078e0208 */
[----:B------:R-:W-:Y:S01]  /*0180*/  LEA.HI R18, R3, R8, RZ, 0x1b ;  /* 0x0000000803127211 */ /* 0x000fe200078fd8ff */
[----:B------:R-:W-:Y:S01]  /*0190*/  VIADD R8, R9, 0x4 ;  /* 0x0000000409087836 */ /* 0x000fe20000000000 */
[C---:B------:R-:W-:Y:S01]  /*01a0*/  LEA.HI R11, R3.reuse, R4, RZ, 0x1b ;  /* 0x00000004030b7211 */ /* 0x040fe200078fd8ff */
[----:B------:R-:W-:Y:S01]  /*01b0*/  IMAD.SHL.U32 R10, R0, 0x10, RZ ;  /* 0x00000010000a7824 */ /* 0x000fe200078e00ff */
[----:B------:R-:W-:Y:S01]  /*01c0*/  LEA R18, R18, UR4, 0x3 ;  /* 0x0000000412127c11 */ /* 0x000fe2000f8e18ff */
[----:B------:R-:W-:Y:S01]  /*01d0*/  IMAD.IADD R19, R3, 0x1, R4 ;  /* 0x0000000103137824 */ /* 0x000fe200078e0204 */
[----:B------:R-:W-:Y:S01]  /*01e0*/  IADD3 R12, PT, PT, R8, 0x3, R9 ;  /* 0x00000003080c7810 */ /* 0x000fe20007ffe009 */
[----:B------:R-:W-:Y:S01]  /*01f0*/  IMAD.SHL.U32 R4, R27, 0x400, RZ ;  /* 0x000004001b047824 */ /* 0x000fe200078e00ff */
[----:B------:R-:W-:Y:S01]  /*0200*/  LEA R11, R11, UR4, 0x3 ;  /* 0x000000040b0b7c11 */ /* 0x000fe2000f8e18ff */
[----:B------:R-:W-:Y:S01]  /*0210*/  VIADD R3, R10, 0x8 ;  /* 0x000000080a037836 */ /* 0x000fe20000000000 */
[----:B------:R-:W-:Y:S01]  /*0220*/  LEA.HI R19, R19, R8, RZ, 0x1b ;  /* 0x0000000813137211 */ /* 0x000fe200078fd8ff */
[----:B------:R-:W-:-:S03]  /*0230*/  IMAD.WIDE.U32 R4, R0, 0x8, R4 ;  /* 0x0000000800047825 */ /* 0x000fc600078e0004 */
[----:B------:R-:W-:Y:S01]  /*0240*/  LEA.HI R20, R12, R3, RZ, 0x1b ;  /* 0x000000030c147211 */ /* 0x000fe200078fd8ff */
[----:B------:R-:W-:Y:S01]  /*0250*/  IMAD.IADD R12, R3, 0x1, R12 ;  /* 0x00000001030c7824 */ /* 0x000fe200078e020c */
[----:B------:R-:W-:Y:S01]  /*0260*/  LEA R19, R19, UR4, 0x3 ;  /* 0x0000000413137c11 */ /* 0x000fe2000f8e18ff */
[----:B------:R-:W-:Y:S01]  /*0270*/  IMAD.MOV.U32 R3, RZ, RZ, R4 ;  /* 0x000000ffff037224 */ /* 0x000fe200078e0004 */
[----:B------:R-:W-:Y:S01]  /*0280*/  LEA R20, R20, UR4, 0x3 ;  /* 0x0000000414147c11 */ /* 0x000fe2000f8e18ff */
[----:B------:R-:W-:Y:S01]  /*0290*/  IMAD.MOV.U32 R4, RZ, RZ, R5 ;  /* 0x000000ffff047224 */ /* 0x000fe200078e0005 */
[----:B------:R-:W-:Y:S01]  /*02a0*/  LEA R5, R0, 0x10, 0x5 ;  /* 0x0000001000057811 */ /* 0x000fe200078e28ff */
[C---:B------:R-:W-:Y:S02]  /*02b0*/  IMAD.SHL.U32 R8, R6.reuse, 0x4, RZ ;  /* 0x0000000406087824 */ /* 0x040fe400078e00ff */
[----:B------:R-:W-:Y:S01]  /*02c0*/  IMAD.SHL.U32 R9, R6, 0x8, RZ ;  /* 0x0000000806097824 */ /* 0x000fe200078e00ff */
[----:B------:R-:W-:Y:S01]  /*02d0*/  LEA.HI R23, R12, R5, RZ, 0x1b ;  /* 0x000000050c177211 */ /* 0x000fe200078fd8ff */
[----:B------:R-:W-:Y:S01]  /*02e0*/  IMAD.IADD R12, R5, 0x1, R12 ;  /* 0x00000001050c7824 */ /* 0x000fe200078e020c */
[----:B------:R-:W-:Y:S01]  /*02f0*/  LEA.HI R21, R13, R8, RZ, 0x1b ;  /* 0x000000080d157211 */ /* 0x000fe200078fd8ff */
[C---:B------:R-:W-:Y:S01]  /*0300*/  IMAD.SHL.U32 R14, R6.reuse, 0x10, RZ ;  /* 0x00000010060e7824 */ /* 0x040fe200078e00ff */
[----:B------:R-:W-:Y:S01]  /*0310*/  IADD3 R15, PT, PT, R9, 0xf, R10 ;  /* 0x0000000f090f7810 */ /* 0x000fe20007ffe00a */
[----:B------:R-:W-:Y:S01]  /*0320*/  IMAD.SHL.U32 R5, R6, 0x20, RZ ;  /* 0x0000002006057824 */ /* 0x000fe200078e00ff */
[----:B------:R-:W-:Y:S01]  /*0330*/  LEA.HI R10, R0, R7, RZ, 0x1c ;  /* 0x00000007000a7211 */ /* 0x000fe200078fe0ff */
[----:B------:R-:W0:Y:S01]  /*0340*/  LDC R6, c[0x0][0x370] ;  /* 0x0000dc00ff067b82 */ /* 0x000e220000000800 */
[----:B------:R-:W-:Y:S01]  /*0350*/  IMAD.IADD R24, R8, 0x1, R13 ;  /* 0x0000000108187824 */ /* 0x000fe200078e020d */
[----:B------:R-:W-:Y:S01]  /*0360*/  LEA.HI R22, R15, R14, RZ, 0x1b ;  /* 0x0000000e0f167211 */ /* 0x000fe200078fd8ff */
[C---:B------:R-:W-:Y:S01]  /*0370*/  IMAD.SHL.U32 R25, R0.reuse, 0x40, RZ ;  /* 0x0000004000197824 */ /* 0x040fe200078e00ff */
[----:B------:R-:W-:Y:S01]  /*0380*/  LEA.HI R8, R0, R0, RZ, 0x1b ;  /* 0x0000000000087211 */ /* 0x000fe200078fd8ff */
[----:B------:R-:W-:Y:S01]  /*0390*/  IMAD.IADD R14, R14, 0x1, R15 ;  /* 0x000000010e0e7824 */ /* 0x000fe200078e020f */
[----:B------:R-:W-:Y:S01]  /*03a0*/  LEA.HI R24, R24, R9, RZ, 0x1b ;  /* 0x0000000918187211 */ /* 0x000fe200078fd8ff */
[----:B------:R-:W-:Y:S01]  /*03b0*/  VIADD R9, R0, 0x40 ;  /* 0x0000004000097836 */ /* 0x000fe20000000000 */
[----:B------:R-:W-:-:S02]  /*03c0*/  LEA.HI R25, R12, R25, RZ, 0x1b ;  /* 0x000000190c197211 */ /* 0x000fc400078fd8ff */
[----:B------:R-:W-:Y:S02]  /*03d0*/  LEA.HI R5, R14, R5, RZ, 0x1b ;  /* 0x000000050e057211 */ /* 0x000fe400078fd8ff */
[----:B------:R-:W-:Y:S02]  /*03e0*/  LEA.HI R9, R9, R0, RZ, 0x1b ;  /* 0x0000000009097211 */ /* 0x000fe400078fd8ff */
        /* <DEDUP_REMOVED lines=11> */
.L_x_140:
[----:B--2---:R-:W1:Y:S02]  /*04a0*/  LDC.64 R12, c[0x0][0x390] ;  /* 0x0000e400ff0c7b82 */ /* 0x004e640000000a00 */
[----:B-1----:R-:W-:-:S04]  /*04b0*/  IADD3 R16, P2, P3, R3, 0x200, R12 ;  /* 0x0000020003107810 */ /* 0x002fc80007b5e00c */
[----:B------:R-:W-:-:S05]  /*04c0*/  IADD3.X R17, PT, PT, R4, R13, RZ, P2, P3 ;  /* 0x0000000d04117210 */ /* 0x000fca00017e64ff */
        /* <DEDUP_REMOVED lines=65> */
.L_x_139:
[----:B------:R-:W-:Y:S05]  /*08e0*/  BSYNC.RECONVERGENT B0 ;  /* 0x0000000000007941 */ /* 0x000fea0003800200 */
.L_x_138:
[----:B------:R-:W-:Y:S06]  /*08f0*/  BAR.SYNC.DEFER_BLOCKING 0x0 ;  /* 0x0000000000007b1d */ /* 0x000fec0000010000 */
        /* <DEDUP_REMOVED lines=42> */
[----:B0-----:R-:W-:Y:S02]  /*0ba0*/  LEA R3, P3, R6, R3, 0xa ;  /* 0x0000000306037211 */ /* 0x001fe400078650ff */
        /* <DEDUP_REMOVED lines=16> */
.L_x_141:
        /* <DEDUP_REMOVED lines=13> */
.L_x_192:


//--------------------- .text._Z4scanIlLi128EEvlPT_PKS0_ --------------------------
	.section	.text._Z4scanIlLi128EEvlPT_PKS0_,"ax",@progbits
	.align	128
        .global         _Z4scanIlLi128EEvlPT_PKS0_
        .type           _Z4scanIlLi128EEvlPT_PKS0_,@function
        .size           _Z4scanIlLi128EEvlPT_PKS0_,(.L_x_193 - _Z4scanIlLi128EEvlPT_PKS0_)
        .other          _Z4scanIlLi128EEvlPT_PKS0_,@"STO_CUDA_ENTRY STV_DEFAULT"
_Z4scanIlLi128EEvlPT_PKS0_:
.text._Z4scanIlLi128EEvlPT_PKS0_:
        /* <DEDUP_REMOVED lines=18> */
[----:B0-----:R-:W-:-:S05]  /*0120*/  IMAD.SHL.U32 R25, R5, 0x20, RZ ;  /* 0x0000002005197824 */ /* 0x001fca00078e00ff */
[C---:B------:R-:W-:Y:S01]  /*0130*/  LEA R21, R5.reuse, UR4, 0x4 ;  /* 0x0000000405157c11 */ /* 0x040fe2000f8e20ff */
[----:B------:R-:W-:Y:S02]  /*0140*/  IMAD.SHL.U32 R9, R5, 0x40, RZ ;  /* 0x0000004005097824 */ /* 0x000fe400078e00ff */
[----:B------:R-:W-:Y:S02]  /*0150*/  VIADD R2, R25, UR4 ;  /* 0x0000000419027c36 */ /* 0x000fe40008000000 */
[----:B------:R-:W-:Y:S01]  /*0160*/  IMAD.SHL.U32 R8, R5, 0x80, RZ ;  /* 0x0000008005087824 */ /* 0x000fe200078e00ff */
[----:B------:R-:W-:Y:S01]  /*0170*/  LOP3.LUT R20, R9, 0xffffffe0, RZ, 0x3c, !PT ;  /* 0xffffffe009147812 */ /* 0x000fe200078e3cff */
[C---:B------:R-:W-:Y:S01]  /*0180*/  IMAD.SHL.U32 R7, R5.reuse, 0x100, RZ ;  /* 0x0000010005077824 */ /* 0x040fe200078e00ff */
[----:B------:R-:W-:Y:S01]  /*0190*/  IADD3 R2, PT, PT, R2, 0x10, R25 ;  /* 0x0000001002027810 */ /* 0x000fe20007ffe019 */
[----:B------:R-:W-:-:S03]  /*01a0*/  IMAD.WIDE.U32 R18, R5, 0x10, R18 ;  /* 0x0000001005127825 */ /* 0x000fc600078e0012 */
[----:B------:R-:W-:Y:S01]  /*01b0*/  IADD3 R23, PT, PT, R9, 0x10, R2 ;  /* 0x0000001009177810 */ /* 0x000fe20007ffe002 */
[----:B------:R-:W-:Y:S01]  /*01c0*/  IMAD.MOV.U32 R16, RZ, RZ, R18 ;  /* 0x000000ffff107224 */ /* 0x000fe200078e0012 */
[C---:B------:R-:W-:Y:S02]  /*01d0*/  LOP3.LUT R11, R7.reuse, 0xffffff80, RZ, 0x3c, !PT ;  /* 0xffffff80070b7812 */ /* 0x040fe400078e3cff */
[C---:B------:R-:W-:Y:S02]  /*01e0*/  IADD3 R22, PT, PT, R8.reuse, 0x20, R23 ;  /* 0x0000002008167810 */ /* 0x040fe40007ffe017 */
[----:B------:R-:W-:Y:S02]  /*01f0*/  LOP3.LUT R8, R8, 0xffffffc0, RZ, 0x3c, !PT ;  /* 0xffffffc008087812 */ /* 0x000fe400078e3cff */
[----:B------:R-:W-:Y:S02]  /*0200*/  IADD3 R6, PT, PT, R7, 0x40, R22 ;  /* 0x0000004007067810 */ /* 0x000fe40007ffe016 */
[----:B------:R-:W-:-:S03]  /*0210*/  IADD3 R18, PT, PT, -R25, 0x30, R2 ;  /* 0x0000003019127810 */ /* 0x000fc60007ffe102 */
[----:B------:R-:W-:-:S04]  /*0220*/  IMAD.IADD R7, R6, 0x1, R11 ;  /* 0x0000000106077824 */ /* 0x000fc800078e020b */
[----:B------:R-:W-:-:S04]  /*0230*/  IMAD.IADD R17, R8, 0x1, R7 ;  /* 0x0000000108117824 */ /* 0x000fc800078e0207 */
[----:B--234-:R-:W-:-:S07]  /*0240*/  IMAD.IADD R20, R20, 0x1, R17 ;  /* 0x0000000114147824 */ /* 0x01cfce00078e0211 */
.L_x_146:
[----:B------:R-:W-:-:S04]  /*0250*/  IADD3 R26, P0, PT, R16, UR10, RZ ;  /* 0x0000000a101a7c10 */ /* 0x000fc8000ff1e0ff */
[----:B------:R-:W-:-:S05]  /*0260*/  IADD3.X R27, PT, PT, R19, UR11, RZ, P0, !PT ;  /* 0x0000000b131b7c10 */ /* 0x000fca00087fe4ff */
        /* <DEDUP_REMOVED lines=13> */
[----:B------:R-:W-:Y:S04]  /*0340*/  @!P0 LDS.64 R14, [R25+UR4+0x8] ;  /* 0x00000804190e8984 */ /* 0x000fe80008000a00 */
[----:B------:R-:W0:Y:S02]  /*0350*/  @!P0 LDS.64 R12, [R25+UR4+0x18] ;  /* 0x00001804190c8984 */ /* 0x000e240008000a00 */
[----:B0-----:R-:W-:-:S05]  /*0360*/  @!P0 IADD3 R14, P2, PT, R14, R12, RZ ;  /* 0x0000000c0e0e8210 */ /* 0x001fca0007f5e0ff */
[----:B------:R-:W-:Y:S01]  /*0370*/  @!P0 IMAD.X R15, R15, 0x1, R13, P2 ;  /* 0x000000010f0f8824 */ /* 0x000fe200010e060d */
[----:B------:R-:W-:-:S04]  /*0380*/  ISETP.GT.U32.AND P2, PT, R5, 0x7, PT ;  /* 0x000000070500780c */ /* 0x000fc80003f44070 */
[----:B------:R-:W-:Y:S01]  /*0390*/  @!P0 STS.64 [R25+UR4+0x18], R14 ;  /* 0x0000180e19008988 */ /* 0x000fe20008000a04 */
        /* <DEDUP_REMOVED lines=19> */
[----:B------:R-:W-:-:S04]  /*04d0*/  ISETP.NE.AND P5, PT, R5, RZ, PT ;  /* 0x000000ff0500720c */ /* 0x000fc80003fa5270 */
[----:B------:R-:W-:Y:S01]  /*04e0*/  @!P3 STS.64 [R22+0xb8], R12 ;  /* 0x0000b80c1600b388 */ /* 0x000fe20000000a00 */
[----:B------:R-:W-:Y:S08]  /*04f0*/  BAR.SYNC.DEFER_BLOCKING 0x0 ;  /* 0x0000000000007b1d */ /* 0x000ff00000010000 */
[----:B------:R-:W0:Y:S01]  /*0500*/  @!P5 S2R R15, SR_CgaCtaId ;  /* 0x00000000000fd919 */ /* 0x000e220000008800 */
[----:B------:R-:W-:Y:S04]  /*0510*/  @!P4 LDS.64 R10, [R6+0x78] ;  /* 0x00007800060ac984 */ /* 0x000fe80000000a00 */
[----:B------:R-:W1:Y:S02]  /*0520*/  @!P4 LDS.64 R8, [R6+0x178] ;  /* 0x000178000608c984 */ /* 0x000e640000000a00 */
[----:B-1----:R-:W-:-:S02]  /*0530*/  @!P4 IADD3 R8, P6, PT, R10, R8, RZ ;  /* 0x000000080a08c210 */ /* 0x002fc40007fde0ff */
[----:B------:R-:W-:-:S03]  /*0540*/  @!P5 MOV R10, 0x400 ;  /* 0x00000400000ad802 */ /* 0x000fc60000000f00 */
[----:B------:R-:W-:Y:S01]  /*0550*/  @!P4 IMAD.X R9, R11, 0x1, R9, P6 ;  /* 0x000000010b09c824 */ /* 0x000fe200030e0609 */
[----:B0-----:R-:W-:-:S04]  /*0560*/  @!P5 LEA R10, R15, R10, 0x18 ;  /* 0x0000000a0f0ad211 */ /* 0x001fc800078ec0ff */
[----:B------:R0:W-:Y:S01]  /*0570*/  @!P4 STS.64 [R6+0x178], R8 ;  /* 0x000178080600c388 */ /* 0x0001e20000000a00 */
        /* <DEDUP_REMOVED lines=13> */
.L_x_143:
[----:B------:R-:W-:Y:S05]  /*0650*/  BSYNC.RECONVERGENT B0 ;  /* 0x0000000000007941 */ /* 0x000fea0003800200 */
.L_x_142:
        /* <DEDUP_REMOVED lines=31> */
[----:B0-----:R-:W-:Y:S01]  /*0850*/  LOP3.LUT R9, R25, 0xfffffff0, RZ, 0x3c, !PT ;  /* 0xfffffff019097812 */ /* 0x001fe200078e3cff */
[----:B------:R-:W0:Y:S04]  /*0860*/  LDS.64 R10, [R18+-0x28] ;  /* 0xffffd800120a7984 */ /* 0x000e280000000a00 */
[----:B------:R-:W-:-:S05]  /*0870*/  IMAD.IADD R13, R9, 0x1, R20 ;  /* 0x00000001090d7824 */ /* 0x000fca00078e0214 */
[----:B------:R-:W1:Y:S04]  /*0880*/  LDS.64 R8, [R13+0x78] ;  /* 0x000078000d087984 */ /* 0x000e680000000a00 */
[----:B0-----:R2:W-:Y:S01]  /*0890*/  STS.64 [R13+0x78], R10 ;  /* 0x0000780a0d007388 */ /* 0x0015e20000000a00 */
[----:B-1----:R-:W-:-:S05]  /*08a0*/  IADD3 R8, P0, PT, R8, R10, RZ ;  /* 0x0000000a08087210 */ /* 0x002fca0007f1e0ff */
[----:B------:R-:W-:-:S05]  /*08b0*/  IMAD.X R9, R9, 0x1, R11, P0 ;  /* 0x0000000109097824 */ /* 0x000fca00000e060b */
[----:B------:R2:W-:Y:S03]  /*08c0*/  STS.64 [R18+-0x28], R8 ;  /* 0xffffd80812007388 */ /* 0x0005e60000000a00 */
.L_x_145:
[----:B------:R-:W-:Y:S05]  /*08d0*/  BSYNC.RECONVERGENT B0 ;  /* 0x0000000000007941 */ /* 0x000fea0003800200 */
.L_x_144:
[----:B------:R-:W-:Y:S01]  /*08e0*/  BAR.SYNC.DEFER_BLOCKING 0x0 ;  /* 0x0000000000007b1d */ /* 0x000fe20000010000 */
[----:B------:R-:W-:-:S13]  /*08f0*/  ISETP.GE.U32.AND P0, PT, R5, 0x40, PT ;  /* 0x000000400500780c */ /* 0x000fda0003f06070 */
[----:B0-2---:R-:W-:Y:S04]  /*0900*/  @P0 LDS.128 R8, [R21] ;  /* 0x0000000015080984 */ /* 0x005fe80000000c00 */
        /* <DEDUP_REMOVED lines=20> */
.L_x_147:
        /* <DEDUP_REMOVED lines=11> */
.L_x_193:


//--------------------- .text._Z9scan_bcaoIiLi128EEvlPT_PKS0_ --------------------------
	.section	.text._Z9scan_bcaoIiLi128EEvlPT_PKS0_,"ax",@progbits
	.align	128
        .global         _Z9scan_bcaoIiLi128EEvlPT_PKS0_
        .type           _Z9scan_bcaoIiLi128EEvlPT_PKS0_,@function
        .size           _Z9scan_bcaoIiLi128EEvlPT_PKS0_,(.L_x_194 - _Z9scan_bcaoIiLi128EEvlPT_PKS0_)
        .other          _Z9scan_bcaoIiLi128EEvlPT_PKS0_,@"STO_CUDA_ENTRY STV_DEFAULT"
_Z9scan_bcaoIiLi128EEvlPT_PKS0_:
.text._Z9scan_bcaoIiLi128EEvlPT_PKS0_:
        /* <DEDUP_REMOVED lines=16> */
[C---:B0-----:R-:W-:Y:S01]  /*0100*/  IMAD.SHL.U32 R4, R9.reuse, 0x2, RZ ;  /* 0x0000000209047824 */ /* 0x041fe200078e00ff */
[C---:B------:R-:W-:Y:S01]  /*0110*/  ISETP.GT.U32.AND P1, PT, R9.reuse, 0x3f, PT ;  /* 0x0000003f0900780c */ /* 0x040fe20003f24070 */
[----:B------:R-:W-:-:S02]  /*0120*/  IMAD.SHL.U32 R6, R9, 0x4, RZ ;  /* 0x0000000409067824 */ /* 0x000fc400078e00ff */
[----:B------:R-:W-:Y:S02]  /*0130*/  VIADD R5, R4, 0x2 ;  /* 0x0000000204057836 */ /* 0x000fe40000000000 */
[----:B------:R-:W-:Y:S02]  /*0140*/  IMAD.SHL.U32 R8, R9, 0x8, RZ ;  /* 0x0000000809087824 */ /* 0x000fe400078e00ff */
[C---:B------:R-:W-:Y:S02]  /*0150*/  VIADD R7, R6.reuse, 0x2 ;  /* 0x0000000206077836 */ /* 0x040fe40000000000 */
[----:B------:R-:W-:Y:S02]  /*0160*/  IMAD.SHL.U32 R13, R5, 0x2, RZ ;  /* 0x00000002050d7824 */ /* 0x000fe400078e00ff */
[----:B------:R-:W-:Y:S01]  /*0170*/  IMAD.SHL.U32 R17, R9, 0x10, RZ ;  /* 0x0000001009117824 */ /* 0x000fe200078e00ff */
[----:B------:R-:W-:Y:S01]  /*0180*/  LEA.HI R0, R6, R7, RZ, 0x1b ;  /* 0x0000000706007211 */ /* 0x000fe200078fd8ff */
[----:B------:R-:W-:Y:S01]  /*0190*/  VIADD R15, R8, 0x4 ;  /* 0x00000004080f7836 */ /* 0x000fe20000000000 */
[----:B------:R-:W-:Y:S01]  /*01a0*/  LEA.HI R12, R6, R13, RZ, 0x1b ;  /* 0x0000000d060c7211 */ /* 0x000fe200078fd8ff */
[----:B------:R-:W-:Y:S01]  /*01b0*/  IMAD.SHL.U32 R20, R5, 0x8, RZ ;  /* 0x0000000805147824 */ /* 0x000fe200078e00ff */
[----:B------:R-:W-:Y:S01]  /*01c0*/  LEA R0, R0, UR4, 0x2 ;  /* 0x0000000400007c11 */ /* 0x000fe2000f8e10ff */
[----:B------:R-:W-:Y:S01]  /*01d0*/  IMAD.IADD R14, R6, 0x1, R7 ;  /* 0x00000001060e7824 */ /* 0x000fe200078e0207 */
[----:B------:R-:W-:Y:S01]  /*01e0*/  LEA R12, R12, UR4, 0x2 ;  /* 0x000000040c0c7c11 */ /* 0x000fe2000f8e10ff */
[----:B------:R-:W-:Y:S01]  /*01f0*/  IMAD.IADD R7, R6, 0x1, R13 ;  /* 0x0000000106077824 */ /* 0x000fe200078e020d */
[----:B------:R-:W-:Y:S01]  /*0200*/  IADD3 R13, PT, PT, R15, 0x3, R8 ;  /* 0x000000030f0d7810 */ /* 0x000fe20007ffe008 */
[----:B------:R-:W-:Y:S01]  /*0210*/  VIADD R6, R17, 0x8 ;  /* 0x0000000811067836 */ /* 0x000fe20000000000 */
[----:B------:R-:W-:Y:S01]  /*0220*/  IADD3 R19, PT, PT, R20, 0xf, R17 ;  /* 0x0000000f14137810 */ /* 0x000fe20007ffe011 */
[----:B------:R-:W-:Y:S01]  /*0230*/  IMAD.WIDE.U32 R2, R9, 0x4, R2 ;  /* 0x0000000409027825 */ /* 0x000fe200078e0002 */
[----:B------:R-:W-:-:S02]  /*0240*/  LEA.HI R14, R14, R15, RZ, 0x1b ;  /* 0x0000000f0e0e7211 */ /* 0x000fc400078fd8ff */
[----:B------:R-:W-:Y:S01]  /*0250*/  LEA.HI R16, R13, R6, RZ, 0x1b ;  /* 0x000000060d107211 */ /* 0x000fe200078fd8ff */
[----:B------:R-:W-:Y:S01]  /*0260*/  IMAD.SHL.U32 R8, R5, 0x10, RZ ;  /* 0x0000001005087824 */ /* 0x000fe200078e00ff */
[----:B------:R-:W-:Y:S01]  /*0270*/  LEA R14, R14, UR4, 0x2 ;  /* 0x000000040e0e7c11 */ /* 0x000fe2000f8e10ff */
[----:B------:R-:W-:Y:S01]  /*0280*/  IMAD.IADD R6, R6, 0x1, R13 ;  /* 0x0000000106067824 */ /* 0x000fe200078e020d */
[----:B------:R-:W-:Y:S01]  /*0290*/  LEA R16, R16, UR4, 0x2 ;  /* 0x0000000410107c11 */ /* 0x000fe2000f8e10ff */
[----:B------:R-:W-:Y:S01]  /*02a0*/  IMAD.MOV.U32 R15, RZ, RZ, R3 ;  /* 0x000000ffff0f7224 */ /* 0x000fe200078e0003 */
[----:B------:R-:W-:Y:S01]  /*02b0*/  LEA R3, R9, 0x10, 0x5 ;  /* 0x0000001009037811 */ /* 0x000fe200078e28ff */
[----:B------:R-:W-:Y:S01]  /*02c0*/  IMAD.IADD R21, R8, 0x1, R19 ;  /* 0x0000000108157824 */ /* 0x000fe200078e0213 */
[----:B------:R-:W-:Y:S01]  /*02d0*/  LEA.HI R18, R19, R8, RZ, 0x1b ;  /* 0x0000000813127211 */ /* 0x000fe200078fd8ff */
[----:B------:R-:W-:Y:S01]  /*02e0*/  IMAD.MOV.U32 R13, RZ, RZ, R2 ;  /* 0x000000ffff0d7224 */ /* 0x000fe200078e0002 */
[----:B------:R-:W0:Y:S01]  /*02f0*/  LDC R8, c[0x0][0x370] ;  /* 0x0000dc00ff087b82 */ /* 0x000e220000000800 */
[----:B------:R-:W-:Y:S01]  /*0300*/  LEA.HI R19, R6, R3, RZ, 0x1b ;  /* 0x0000000306137211 */ /* 0x000fe200078fd8ff */
[----:B------:R-:W-:Y:S01]  /*0310*/  IMAD.SHL.U32 R2, R5, 0x4, RZ ;  /* 0x0000000405027824 */ /* 0x000fe200078e00ff */
[----:B------:R-:W-:Y:S01]  /*0320*/  LEA R18, R18, UR4, 0x2 ;  /* 0x0000000412127c11 */ /* 0x000fe2000f8e10ff */
[----:B------:R-:W-:Y:S01]  /*0330*/  IMAD.IADD R6, R3, 0x1, R6 ;  /* 0x0000000103067824 */ /* 0x000fe200078e0206 */
[----:B------:R-:W-:Y:S01]  /*0340*/  LEA R19, R19, UR4, 0x2 ;  /* 0x0000000413137c11 */ /* 0x000fe2000f8e10ff */
[----:B------:R-:W-:Y:S01]  /*0350*/  IMAD.SHL.U32 R3, R9, 0x40, RZ ;  /* 0x0000004009037824 */ /* 0x000fe200078e00ff */
[----:B------:R-:W-:Y:S01]  /*0360*/  LEA.HI R17, R7, R2, RZ, 0x1b ;  /* 0x0000000207117211 */ /* 0x000fe200078fd8ff */
[----:B------:R-:W-:-:S02]  /*0370*/  IMAD.IADD R7, R2, 0x1, R7 ;  /* 0x0000000102077824 */ /* 0x000fc400078e0207 */
[----:B------:R-:W-:Y:S01]  /*0380*/  IMAD.SHL.U32 R2, R5, 0x20, RZ ;  /* 0x0000002005027824 */ /* 0x000fe200078e00ff */
[----:B------:R-:W-:Y:S01]  /*0390*/  LEA.HI R3, R6, R3, RZ, 0x1b ;  /* 0x0000000306037211 */ /* 0x000fe200078fd8ff */
[----:B------:R-:W-:Y:S01]  /*03a0*/  VIADD R6, R9, 0x40 ;  /* 0x0000004009067836 */ /* 0x000fe20000000000 */
[----:B------:R-:W-:Y:S02]  /*03b0*/  LEA.HI R20, R7, R20, RZ, 0x1b ;  /* 0x0000001407147211 */ /* 0x000fe400078fd8ff */
[----:B------:R-:W-:Y:S02]  /*03c0*/  LEA.HI R5, R9, R4, RZ, 0x1c ;  /* 0x0000000409057211 */ /* 0x000fe400078fe0ff */
[----:B------:R-:W-:Y:S02]  /*03d0*/  LEA.HI R2, R21, R2, RZ, 0x1b ;  /* 0x0000000215027211 */ /* 0x000fe400078fd8ff */
[-C--:B------:R-:W-:Y:S02]  /*03e0*/  LEA.HI R7, R9, R9.reuse, RZ, 0x1b ;  /* 0x0000000909077211 */ /* 0x080fe400078fd8ff */
[----:B------:R-:W-:-:S02]  /*03f0*/  LEA.HI R6, R6, R9, RZ, 0x1b ;  /* 0x0000000906067211 */ /* 0x000fc400078fd8ff */
        /* <DEDUP_REMOVED lines=8> */
[----:B--23--:R-:W-:-:S07]  /*0480*/  LEA R22, R2, UR4, 0x2 ;  /* 0x0000000402167c11 */ /* 0x00cfce000f8e10ff */
.L_x_148:
        /* <DEDUP_REMOVED lines=18> */
[----:B------:R-:W-:-:S13]  /*05b0*/  ISETP.NE.AND P1, PT, R9, RZ, PT ;  /* 0x000000ff0900720c */ /* 0x000fda0003f25270 */
[----:B------:R-:W1:Y:S01]  /*05c0*/  @!P1 S2R R27, SR_CgaCtaId ;  /* 0x00000000001b9919 */ /* 0x000e620000008800 */
        /* <DEDUP_REMOVED lines=18> */
[----:B--2---:R-:W-:Y:S02]  /*06f0*/  @!P3 IMAD.IADD R3, R3, 0x1, R24 ;  /* 0x000000010303b824 */ /* 0x004fe400078e0218 */
[----:B------:R-:W2:Y:S03]  /*0700*/  @!P1 S2R R24, SR_CgaCtaId ;  /* 0x0000000000189919 */ /* 0x000ea60000008800 */
[----:B------:R-:W-:Y:S01]  /*0710*/  @!P3 STS [R18+-0x4], R3 ;  /* 0xfffffc031200b388 */ /* 0x000fe20000000800 */
[----:B------:R-:W-:Y:S06]  /*0720*/  BAR.SYNC.DEFER_BLOCKING 0x0 ;  /* 0x0000000000007b1d */ /* 0x000fec0000010000 */
[----:B------:R-:W-:Y:S01]  /*0730*/  @!P2 LDS R2, [R21+0x7c] ;  /* 0x00007c001502a984 */ /* 0x000fe20000000800 */
[----:B--2---:R-:W-:-:S03]  /*0740*/  @!P1 LEA R26, R24, R23, 0x18 ;  /* 0x00000017181a9211 */ /* 0x004fc600078ec0ff */
        /* <DEDUP_REMOVED lines=45> */
[----:B------:R-:W-:Y:S02]  /*0a20*/  IADD3 R2, P0, PT, R13, UR10, RZ ;  /* 0x0000000a0d027c10 */ /* 0x000fe4000ff1e0ff */
[----:B0-----:R-:W-:-:S03]  /*0a30*/  LEA R13, P2, R8, R13, 0x9 ;  /* 0x0000000d080d7211 */ /* 0x001fc600078448ff */
[----:B------:R-:W-:Y:S04]  /*0a40*/  @!P1 LDS R3, [R5] ;  /* 0x0000000005039984 */ /* 0x000fe80000000800 */
[----:B------:R-:W0:Y:S02]  /*0a50*/  @!P1 LDS R24, [R4+0x4] ;  /* 0x0000040004189984 */ /* 0x000e240000000800 */
[----:B0-----:R-:W-:Y:S02]  /*0a60*/  @!P1 IMAD.IADD R23, R3, 0x1, R24 ;  /* 0x0000000103179824 */ /* 0x001fe400078e0218 */
[----:B------:R-:W-:Y:S01]  /*0a70*/  @!P1 STS [R5], R24 ;  /* 0x0000001805009388 */ /* 0x000fe20000000800 */
[----:B------:R-:W-:Y:S02]  /*0a80*/  IADD3.X R3, PT, PT, R15, UR11, RZ, P0, !PT ;  /* 0x0000000b0f037c10 */ /* 0x000fe400087fe4ff */
[C---:B------:R-:W-:Y:S01]  /*0a90*/  IADD3 R11, P0, PT, R8.reuse, R11, RZ ;  /* 0x0000000b080b7210 */ /* 0x040fe20007f1e0ff */
[----:B------:R-:W-:Y:S01]  /*0aa0*/  @!P1 STS [R4+0x4], R23 ;  /* 0x0000041704009388 */ /* 0x000fe20000000800 */
[----:B------:R-:W-:Y:S01]  /*0ab0*/  LEA.HI.X R15, R8, R15, RZ, 0x9, P2 ;  /* 0x0000000f080f7211 */ /* 0x000fe200010f4cff */
[----:B------:R-:W-:Y:S02]  /*0ac0*/  BAR.SYNC.DEFER_BLOCKING 0x0 ;  /* 0x0000000000007b1d */ /* 0x000fe40000010000 */
        /* <DEDUP_REMOVED lines=9> */
.L_x_149:
        /* <DEDUP_REMOVED lines=10> */
.L_x_194:


//--------------------- .text._Z4scanIiLi128EEvlPT_PKS0_ --------------------------
	.section	.text._Z4scanIiLi128EEvlPT_PKS0_,"ax",@progbits
	.align	128
        .global         _Z4scanIiLi128EEvlPT_PKS0_
        .type           _Z4scanIiLi128EEvlPT_PKS0_,@function
        .size           _Z4scanIiLi128EEvlPT_PKS0_,(.L_x_195 - _Z4scanIiLi128EEvlPT_PKS0_)
        .other          _Z4scanIiLi128EEvlPT_PKS0_,@"STO_CUDA_ENTRY STV_DEFAULT"
_Z4scanIiLi128EEvlPT_PKS0_:
.text._Z4scanIiLi128EEvlPT_PKS0_:
        /* <DEDUP_REMOVED lines=20> */
[C---:B------:R-:W-:Y:S02]  /*0140*/  IMAD.SHL.U32 R5, R18.reuse, 0x20, RZ ;  /* 0x0000002012057824 */ /* 0x040fe400078e00ff */
[----:B------:R-:W-:Y:S02]  /*0150*/  VIADD R14, R17, UR4 ;  /* 0x00000004110e7c36 */ /* 0x000fe40008000000 */
[C---:B------:R-:W-:Y:S02]  /*0160*/  IMAD.SHL.U32 R7, R18.reuse, 0x40, RZ ;  /* 0x0000004012077824 */ /* 0x040fe400078e00ff */
[----:B------:R-:W-:Y:S01]  /*0170*/  IMAD.SHL.U32 R10, R18, 0x80, RZ ;  /* 0x00000080120a7824 */ /* 0x000fe200078e00ff */
[----:B------:R-:W-:Y:S01]  /*0180*/  IADD3 R14, PT, PT, R14, 0x8, R17 ;  /* 0x000000080e0e7810 */ /* 0x000fe20007ffe011 */
[----:B------:R-:W-:Y:S01]  /*0190*/  IMAD.WIDE.U32 R2, R18, 0x8, R2 ;  /* 0x0000000812027825 */ /* 0x000fe200078e0002 */
[----:B------:R-:W-:-:S02]  /*01a0*/  LOP3.LUT R0, R7, 0xffffffe0, RZ, 0x3c, !PT ;  /* 0xffffffe007007812 */ /* 0x000fc400078e3cff */
[----:B------:R-:W-:Y:S01]  /*01b0*/  IADD3 R12, PT, PT, R5, 0x8, R14 ;  /* 0x00000008050c7810 */ /* 0x000fe20007ffe00e */
[----:B------:R-:W-:Y:S01]  /*01c0*/  IMAD.MOV.U32 R8, RZ, RZ, R2 ;  /* 0x000000ffff087224 */ /* 0x000fe200078e0002 */
[C---:B------:R-:W-:Y:S01]  /*01d0*/  LOP3.LUT R9, R10.reuse, 0xffffffc0, RZ, 0x3c, !PT ;  /* 0xffffffc00a097812 */ /* 0x040fe200078e3cff */
[----:B------:R-:W-:Y:S01]  /*01e0*/  IMAD.MOV.U32 R20, RZ, RZ, R3 ;  /* 0x000000ffff147224 */ /* 0x000fe200078e0003 */
[----:B------:R-:W-:Y:S02]  /*01f0*/  IADD3 R11, PT, PT, R7, 0x10, R12 ;  /* 0x00000010070b7810 */ /* 0x000fe40007ffe00c */
[----:B------:R-:W-:Y:S02]  /*0200*/  LOP3.LUT R5, R5, 0xfffffff0, RZ, 0x3c, !PT ;  /* 0xfffffff005057812 */ /* 0x000fe400078e3cff */
[----:B------:R-:W-:Y:S02]  /*0210*/  IADD3 R10, PT, PT, R10, 0x20, R11 ;  /* 0x000000200a0a7810 */ /* 0x000fe40007ffe00b */
[----:B------:R-:W-:-:S03]  /*0220*/  IADD3 R21, PT, PT, -R17, 0x18, R14 ;  /* 0x0000001811157810 */ /* 0x000fc60007ffe10e */
[----:B------:R-:W-:-:S04]  /*0230*/  IMAD.IADD R9, R10, 0x1, R9 ;  /* 0x000000010a097824 */ /* 0x000fc800078e0209 */
[----:B------:R-:W-:-:S04]  /*0240*/  IMAD.IADD R0, R0, 0x1, R9 ;  /* 0x0000000100007824 */ /* 0x000fc800078e0209 */
[----:B--234-:R-:W-:-:S07]  /*0250*/  IMAD.IADD R22, R5, 0x1, R0 ;  /* 0x0000000105167824 */ /* 0x01cfce00078e0200 */
.L_x_150:
[----:B0-----:R-:W-:-:S04]  /*0260*/  IADD3 R2, P0, PT, R8, UR6, RZ ;  /* 0x0000000608027c10 */ /* 0x001fc8000ff1e0ff */
[----:B------:R-:W-:-:S05]  /*0270*/  IADD3.X R3, PT, PT, R20, UR7, RZ, P0, !PT ;  /* 0x0000000714037c10 */ /* 0x000fca00087fe4ff */
[----:B------:R-:W2:Y:S04]  /*0280*/  LDG.E.CONSTANT R4, desc[UR8][R2.64] ;  /* 0x0000000802047981 */ /* 0x000ea8000c1e9900 */
[----:B------:R-:W2:Y:S01]  /*0290*/  LDG.E.CONSTANT R5, desc[UR8][R2.64+0x4] ;  /* 0x0000040802057981 */ /* 0x000ea2000c1e9900 */
[C---:B------:R-:W-:Y:S02]  /*02a0*/  ISETP.GT.U32.AND P1, PT, R18.reuse, 0x3f, PT ;  /* 0x0000003f1200780c */ /* 0x040fe40003f24070 */
[C---:B------:R-:W-:Y:S02]  /*02b0*/  ISETP.GT.U32.AND P0, PT, R18.reuse, 0x1f, PT ;  /* 0x0000001f1200780c */ /* 0x040fe40003f04070 */
[C---:B------:R-:W-:Y:S02]  /*02c0*/  ISETP.GT.U32.AND P2, PT, R18.reuse, 0x7, PT ;  /* 0x000000071200780c */ /* 0x040fe40003f44070 */
[----:B------:R-:W-:-:S02]  /*02d0*/  ISETP.GT.U32.AND P3, PT, R18, 0x3, PT ;  /* 0x000000031200780c */ /* 0x000fc40003f64070 */
[C---:B------:R-:W-:Y:S02]  /*02e0*/  ISETP.GT.U32.AND P4, PT, R18.reuse, 0x1, PT ;  /* 0x000000011200780c */ /* 0x040fe40003f84070 */
[----:B------:R-:W-:-:S05]  /*02f0*/  ISETP.NE.AND P5, PT, R18, RZ, PT ;  /* 0x000000ff1200720c */ /* 0x000fca0003fa5270 */
[----:B------:R-:W-:-:S05]  /*0300*/  @!P0 LOP3.LUT R25, R17, 0xfffffff8, RZ, 0x3c, !PT ;  /* 0xfffffff811198812 */ /* 0x000fca00078e3cff */
[----:B------:R-:W-:Y:S01]  /*0310*/  @!P0 IMAD.IADD R26, R25, 0x1, R22 ;  /* 0x00000001191a8824 */ /* 0x000fe200078e0216 */
[----:B--2---:R-:W-:Y:S01]  /*0320*/  STS.64 [R19], R4 ;  /* 0x0000000413007388 */ /* 0x004fe20000000a00 */
[----:B------:R-:W-:Y:S06]  /*0330*/  BAR.SYNC.DEFER_BLOCKING 0x0 ;  /* 0x0000000000007b1d */ /* 0x000fec0000010000 */
[----:B------:R-:W0:Y:S02]  /*0340*/  @!P1 LDS.64 R6, [R19] ;  /* 0x0000000013069984 */ /* 0x000e240000000a00 */
[----:B0-----:R-:W-:-:S05]  /*0350*/  @!P1 IMAD.IADD R6, R6, 0x1, R7 ;  /* 0x0000000106069824 */ /* 0x001fca00078e0207 */
[----:B------:R0:W-:Y:S01]  /*0360*/  @!P1 STS [R19+0x4], R6 ;  /* 0x0000040613009388 */ /* 0x0001e20000000800 */
[----:B------:R-:W-:Y:S01]  /*0370*/  BAR.SYNC.DEFER_BLOCKING 0x0 ;  /* 0x0000000000007b1d */ /* 0x000fe20000010000 */
[----:B------:R-:W-:-:S05]  /*0380*/  ISETP.GT.U32.AND P1, PT, R18, 0xf, PT ;  /* 0x0000000f1200780c */ /* 0x000fca0003f24070 */
[----:B0-----:R-:W0:Y:S01]  /*0390*/  @!P5 S2R R6, SR_CgaCtaId ;  /* 0x000000000006d919 */ /* 0x001e220000008800 */
[----:B------:R-:W-:Y:S04]  /*03a0*/  @!P0 LDS R7, [R17+UR4+0x4] ;  /* 0x0000040411078984 */ /* 0x000fe80008000800 */
[----:B------:R-:W1:Y:S02]  /*03b0*/  @!P0 LDS R24, [R17+UR4+0xc] ;  /* 0x00000c0411188984 */ /* 0x000e640008000800 */
[----:B-1----:R-:W-:-:S05]  /*03c0*/  @!P0 IMAD.IADD R2, R7, 0x1, R24 ;  /* 0x0000000107028824 */ /* 0x002fca00078e0218 */
[----:B------:R-:W-:Y:S01]  /*03d0*/  @!P0 STS [R17+UR4+0xc], R2 ;  /* 0x00000c0211008988 */ /* 0x000fe20008000804 */
        /* <DEDUP_REMOVED lines=82> */
.L_x_151:
        /* <DEDUP_REMOVED lines=16> */
.L_x_195:


//--------------------- .text._Z9scan_bcaoIsLi128EEvlPT_PKS0_ --------------------------
	.section	.text._Z9scan_bcaoIsLi128EEvlPT_PKS0_,"ax",@progbits
	.align	128
        .global         _Z9scan_bcaoIsLi128EEvlPT_PKS0_
        .type           _Z9scan_bcaoIsLi128EEvlPT_PKS0_,@function
        .size           _Z9scan_bcaoIsLi128EEvlPT_PKS0_,(.L_x_196 - _Z9scan_bcaoIsLi128EEvlPT_PKS0_)
        .other          _Z9scan_bcaoIsLi128EEvlPT_PKS0_,@"STO_CUDA_ENTRY STV_DEFAULT"
_Z9scan_bcaoIsLi128EEvlPT_PKS0_:
.text._Z9scan_bcaoIsLi128EEvlPT_PKS0_:
        /* <DEDUP_REMOVED lines=73> */
.L_x_152:
        /* <DEDUP_REMOVED lines=18> */
[----:B------:R-:W-:-:S13]  /*05b0*/  ISETP.NE.AND P1, PT, R9, RZ, PT ;  /* 0x000000ff0900720c */ /* 0x000fda0003f25270 */
[----:B------:R-:W1:Y:S01]  /*05c0*/  @!P1 S2R R27, SR_CgaCtaId ;  /* 0x00000000001b9919 */ /* 0x000e620000008800 */
        /* <DEDUP_REMOVED lines=18> */
[----:B--2---:R-:W-:Y:S02]  /*06f0*/  @!P3 IMAD.IADD R3, R3, 0x1, R24 ;  /* 0x000000010303b824 */ /* 0x004fe400078e0218 */
[----:B------:R-:W2:Y:S03]  /*0700*/  @!P1 S2R R24, SR_CgaCtaId ;  /* 0x0000000000189919 */ /* 0x000ea60000008800 */
[----:B------:R-:W-:Y:S01]  /*0710*/  @!P3 STS.U16 [R18+-0x2], R3 ;  /* 0xfffffe031200b388 */ /* 0x000fe20000000400 */
[----:B------:R-:W-:Y:S06]  /*0720*/  BAR.SYNC.DEFER_BLOCKING 0x0 ;  /* 0x0000000000007b1d */ /* 0x000fec0000010000 */
[----:B------:R-:W-:Y:S01]  /*0730*/  @!P2 LDS.U16 R2, [R21+0x3e] ;  /* 0x00003e001502a984 */ /* 0x000fe20000000400 */
[----:B--2---:R-:W-:-:S03]  /*0740*/  @!P1 LEA R26, R24, R23, 0x18 ;  /* 0x00000017181a9211 */ /* 0x004fc600078ec0ff */
        /* <DEDUP_REMOVED lines=45> */
[----:B------:R-:W-:Y:S02]  /*0a20*/  IADD3 R2, P0, PT, R13, UR10, RZ ;  /* 0x0000000a0d027c10 */ /* 0x000fe4000ff1e0ff */
[----:B0-----:R-:W-:-:S03]  /*0a30*/  LEA R13, P2, R8, R13, 0x8 ;  /* 0x0000000d080d7211 */ /* 0x001fc600078440ff */
[----:B------:R-:W-:Y:S04]  /*0a40*/  @!P1 LDS.U16 R3, [R5] ;  /* 0x0000000005039984 */ /* 0x000fe80000000400 */
[----:B------:R-:W0:Y:S02]  /*0a50*/  @!P1 LDS.U16 R24, [R4+0x2] ;  /* 0x0000020004189984 */ /* 0x000e240000000400 */
[----:B0-----:R-:W-:Y:S02]  /*0a60*/  @!P1 IMAD.IADD R23, R3, 0x1, R24 ;  /* 0x0000000103179824 */ /* 0x001fe400078e0218 */
[----:B------:R-:W-:Y:S01]  /*0a70*/  @!P1 STS.U16 [R5], R24 ;  /* 0x0000001805009388 */ /* 0x000fe20000000400 */
[----:B------:R-:W-:Y:S02]  /*0a80*/  IADD3.X R3, PT, PT, R15, UR11, RZ, P0, !PT ;  /* 0x0000000b0f037c10 */ /* 0x000fe400087fe4ff */
[C---:B------:R-:W-:Y:S01]  /*0a90*/  IADD3 R11, P0, PT, R8.reuse, R11, RZ ;  /* 0x0000000b080b7210 */ /* 0x040fe20007f1e0ff */
[----:B------:R-:W-:Y:S01]  /*0aa0*/  @!P1 STS.U16 [R4+0x2], R23 ;  /* 0x0000021704009388 */ /* 0x000fe20000000400 */
[----:B------:R-:W-:Y:S01]  /*0ab0*/  LEA.HI.X R15, R8, R15, RZ, 0x8, P2 ;  /* 0x0000000f080f7211 */ /* 0x000fe200010f44ff */
[----:B------:R-:W-:Y:S02]  /*0ac0*/  BAR.SYNC.DEFER_BLOCKING 0x0 ;  /* 0x0000000000007b1d */ /* 0x000fe40000010000 */
        /* <DEDUP_REMOVED lines=9> */
.L_x_153:
        /* <DEDUP_REMOVED lines=10> */
.L_x_196:


//--------------------- .text._Z4scanIsLi128EEvlPT_PKS0_ --------------------------
	.section	.text._Z4scanIsLi128EEvlPT_PKS0_,"ax",@progbits
	.align	128
        .global         _Z4scanIsLi128EEvlPT_PKS0_
        .type           _Z4scanIsLi128EEvlPT_PKS0_,@function
        .size           _Z4scanIsLi128EEvlPT_PKS0_,(.L_x_197 - _Z4scanIsLi128EEvlPT_PKS0_)
        .other          _Z4scanIsLi128EEvlPT_PKS0_,@"STO_CUDA_ENTRY STV_DEFAULT"
_Z4scanIsLi128EEvlPT_PKS0_:
.text._Z4scanIsLi128EEvlPT_PKS0_:
        /* <DEDUP_REMOVED lines=18> */
[----:B0-----:R-:W-:-:S02]  /*0120*/  IMAD.SHL.U32 R4, R0, 0x8, RZ ;  /* 0x0000000800047824 */ /* 0x001fc400078e00ff */
[----:B------:R-:W-:-:S03]  /*0130*/  IMAD.SHL.U32 R14, R0, 0x10, RZ ;  /* 0x00000010000e7824 */ /* 0x000fc600078e00ff */
[----:B------:R-:W-:Y:S02]  /*0140*/  VIADD R7, R4, UR4 ;  /* 0x0000000404077c36 */ /* 0x000fe40008000000 */
[----:B------:R-:W-:Y:S01]  /*0150*/  IMAD.SHL.U32 R12, R0, 0x20, RZ ;  /* 0x00000020000c7824 */ /* 0x000fe200078e00ff */
[----:B------:R-:W-:Y:S01]  /*0160*/  LOP3.LUT R19, R14, 0xfffffff8, RZ, 0x3c, !PT ;  /* 0xfffffff80e137812 */ /* 0x000fe200078e3cff */
[C---:B------:R-:W-:Y:S01]  /*0170*/  IMAD.SHL.U32 R11, R0.reuse, 0x40, RZ ;  /* 0x00000040000b7824 */ /* 0x040fe200078e00ff */
[----:B------:R-:W-:Y:S01]  /*0180*/  IADD3 R7, PT, PT, R7, 0x4, R4 ;  /* 0x0000000407077810 */ /* 0x000fe20007ffe004 */
[----:B------:R-:W-:Y:S01]  /*0190*/  IMAD.WIDE.U32 R2, R0, 0x4, R2 ;  /* 0x0000000400027825 */ /* 0x000fe200078e0002 */
[----:B------:R-:W-:Y:S02]  /*01a0*/  LOP3.LUT R15, R12, 0xfffffff0, RZ, 0x3c, !PT ;  /* 0xfffffff00c0f7812 */ /* 0x000fe400078e3cff */
[----:B------:R-:W-:Y:S01]  /*01b0*/  IADD3 R9, PT, PT, R14, 0x4, R7 ;  /* 0x000000040e097810 */ /* 0x000fe20007ffe007 */
[----:B------:R-:W-:Y:S01]  /*01c0*/  IMAD.MOV.U32 R13, RZ, RZ, R2 ;  /* 0x000000ffff0d7224 */ /* 0x000fe200078e0002 */
[----:B------:R-:W-:-:S02]  /*01d0*/  LOP3.LUT R16, R11, 0xffffffe0, RZ, 0x3c, !PT ;  /* 0xffffffe00b107812 */ /* 0x000fc400078e3cff */
[----:B------:R-:W-:Y:S02]  /*01e0*/  IADD3 R10, PT, PT, R12, 0x8, R9 ;  /* 0x000000080c0a7810 */ /* 0x000fe40007ffe009 */
[----:B------:R-:W-:Y:S02]  /*01f0*/  IADD3 R17, PT, PT, -R4, 0xc, R7 ;  /* 0x0000000c04117810 */ /* 0x000fe40007ffe107 */
[----:B------:R-:W-:-:S05]  /*0200*/  IADD3 R11, PT, PT, R11, 0x10, R10 ;  /* 0x000000100b0b7810 */ /* 0x000fca0007ffe00a */
[----:B------:R-:W-:Y:S01]  /*0210*/  IMAD.IADD R12, R11, 0x1, R16 ;  /* 0x000000010b0c7824 */ /* 0x000fe200078e0210 */
[----:B------:R-:W-:-:S03]  /*0220*/  LEA R16, R0, UR4, 0x2 ;  /* 0x0000000400107c11 */ /* 0x000fc6000f8e10ff */
[----:B------:R-:W-:Y:S02]  /*0230*/  IMAD.IADD R14, R15, 0x1, R12 ;  /* 0x000000010f0e7824 */ /* 0x000fe400078e020c */
[----:B------:R-:W-:Y:S02]  /*0240*/  IMAD.MOV.U32 R15, RZ, RZ, R3 ;  /* 0x000000ffff0f7224 */ /* 0x000fe400078e0003 */
[----:B--234-:R-:W-:-:S07]  /*0250*/  IMAD.IADD R18, R19, 0x1, R14 ;  /* 0x0000000113127824 */ /* 0x01cfce00078e020e */
.L_x_154:
        /* <DEDUP_REMOVED lines=19> */
[----:B------:R-:W-:Y:S04]  /*0390*/  @!P0 LDS.U16 R2, [R4+UR4+0x2] ;  /* 0x0000020404028984 */ /* 0x000fe80008000400 */
[----:B------:R-:W0:Y:S02]  /*03a0*/  @!P0 LDS.U16 R3, [R4+UR4+0x6] ;  /* 0x0000060404038984 */ /* 0x000e240008000400 */
[----:B0-----:R-:W-:-:S05]  /*03b0*/  @!P0 IMAD.IADD R3, R2, 0x1, R3 ;  /* 0x0000000102038824 */ /* 0x001fca00078e0203 */
[----:B------:R-:W-:Y:S01]  /*03c0*/  @!P0 STS.U16 [R4+UR4+0x6], R3 ;  /* 0x0000060304008988 */ /* 0x000fe20008000404 */
[----:B------:R-:W-:Y:S06]  /*03d0*/  BAR.SYNC.DEFER_BLOCKING 0x0 ;  /* 0x0000000000007b1d */ /* 0x000fec0000010000 */
[----:B------:R-:W-:Y:S04]  /*03e0*/  @!P1 LDS.U16 R2, [R7+0x2] ;  /* 0x0000020007029984 */ /* 0x000fe80000000400 */
[----:B------:R-:W0:Y:S02]  /*03f0*/  @!P1 LDS.U16 R21, [R7+0xa] ;  /* 0x00000a0007159984 */ /* 0x000e240000000400 */
[----:B0-----:R-:W-:-:S02]  /*0400*/  @!P1 IMAD.IADD R2, R2, 0x1, R21 ;  /* 0x0000000102029824 */ /* 0x001fc400078e0215 */
[----:B------:R-:W0:Y:S03]  /*0410*/  @!P5 S2R R21, SR_CgaCtaId ;  /* 0x000000000015d919 */ /* 0x000e260000008800 */
[----:B------:R-:W-:Y:S01]  /*0420*/  @!P1 STS.U16 [R7+0xa], R2 ;  /* 0x00000a0207009388 */ /* 0x000fe20000000400 */
[----:B------:R-:W-:Y:S06]  /*0430*/  BAR.SYNC.DEFER_BLOCKING 0x0 ;  /* 0x0000000000007b1d */ /* 0x000fec0000010000 */
[----:B------:R-:W-:Y:S04]  /*0440*/  @!P2 LDS.U16 R19, [R9+0x6] ;  /* 0x000006000913a984 */ /* 0x000fe80000000400 */
[----:B------:R-:W1:Y:S02]  /*0450*/  @!P2 LDS.U16 R20, [R9+0x16] ;  /* 0x000016000914a984 */ /* 0x000e640000000400 */
[----:B-1----:R-:W-:-:S05]  /*0460*/  @!P2 IMAD.IADD R20, R19, 0x1, R20 ;  /* 0x000000011314a824 */ /* 0x002fca00078e0214 */
[----:B------:R1:W-:Y:S01]  /*0470*/  @!P2 STS.U16 [R9+0x16], R20 ;  /* 0x000016140900a388 */ /* 0x0003e20000000400 */
[----:B------:R-:W-:Y:S01]  /*0480*/  BAR.SYNC.DEFER_BLOCKING 0x0 ;  /* 0x0000000000007b1d */ /* 0x000fe20000010000 */
[----:B-1----:R-:W-:-:S04]  /*0490*/  @!P5 MOV R20, 0x400 ;  /* 0x000004000014d802 */ /* 0x002fc80000000f00 */
[----:B0-----:R-:W-:Y:S01]  /*04a0*/  @!P5 LEA R21, R21, R20, 0x18 ;  /* 0x000000141515d211 */ /* 0x001fe200078ec0ff */
[----:B------:R-:W-:Y:S04]  /*04b0*/  @!P3 LDS.U16 R3, [R10+0xe] ;  /* 0x00000e000a03b984 */ /* 0x000fe80000000400 */
[----:B------:R-:W0:Y:S02]  /*04c0*/  @!P3 LDS.U16 R22, [R10+0x2e] ;  /* 0x00002e000a16b984 */ /* 0x000e240000000400 */
[----:B0-----:R-:W-:Y:S02]  /*04d0*/  @!P3 IMAD.IADD R3, R3, 0x1, R22 ;  /* 0x000000010303b824 */ /* 0x001fe400078e0216 */
[----:B------:R-:W0:Y:S03]  /*04e0*/  @!P5 S2R R22, SR_CgaCtaId ;  /* 0x000000000016d919 */ /* 0x000e260000008800 */
        /* <DEDUP_REMOVED lines=44> */
[----:B------:R-:W0:Y:S04]  /*07b0*/  @!P0 LDS.U16 R19, [R17+-0xa] ;  /* 0xfffff60011138984 */ /* 0x000e280000000400 */
[----:B------:R-:W1:Y:S04]  /*07c0*/  @!P0 LDS.U16 R2, [R26+0x1e] ;  /* 0x00001e001a028984 */ /* 0x000e680000000400 */
[----:B0-----:R-:W-:Y:S01]  /*07d0*/  @!P0 STS.U16 [R26+0x1e], R19 ;  /* 0x00001e131a008388 */ /* 0x001fe20000000400 */
[----:B-1----:R-:W-:-:S05]  /*07e0*/  @!P0 IMAD.IADD R20, R2, 0x1, R19 ;  /* 0x0000000102148824 */ /* 0x002fca00078e0213 */
        /* <DEDUP_REMOVED lines=22> */
.L_x_155:
        /* <DEDUP_REMOVED lines=11> */
.L_x_197:


//--------------------- .text._Z9scan_bcaoIcLi128EEvlPT_PKS0_ --------------------------
	.section	.text._Z9scan_bcaoIcLi128EEvlPT_PKS0_,"ax",@progbits
	.align	128
        .global         _Z9scan_bcaoIcLi128EEvlPT_PKS0_
        .type           _Z9scan_bcaoIcLi128EEvlPT_PKS0_,@function
        .size           _Z9scan_bcaoIcLi128EEvlPT_PKS0_,(.L_x_198 - _Z9scan_bcaoIcLi128EEvlPT_PKS0_)
        .other          _Z9scan_bcaoIcLi128EEvlPT_PKS0_,@"STO_CUDA_ENTRY STV_DEFAULT"
_Z9scan_bcaoIcLi128EEvlPT_PKS0_:
.text._Z9scan_bcaoIcLi128EEvlPT_PKS0_:
        /* <DEDUP_REMOVED lines=12> */
[----:B------:R-:W3:Y:S01]  /*00c0*/  LDCU.64 UR10, c[0x0][0x390] ;  /* 0x00007200ff0a77ac */ /* 0x000ee20008000a00 */
[----:B-1----:R-:W-:Y:S01]  /*00d0*/  ULEA UR4, UR5, UR4, 0x18 ;  /* 0x0000000405047291 */ /* 0x002fe2000f8ec0ff */
[----:B0-----:R-:W-:Y:S01]  /*00e0*/  IMAD.SHL.U32 R2, R13, 0x2, RZ ;  /* 0x000000020d027824 */ /* 0x001fe200078e00ff */
[----:B------:R-:W-:Y:S01]  /*00f0*/  LEA R21, P0, R19, R13, 0x7 ;  /* 0x0000000d13157211 */ /* 0x000fe200078038ff */
[C---:B------:R-:W-:Y:S01]  /*0100*/  IMAD.SHL.U32 R0, R13.reuse, 0x4, RZ ;  /* 0x000000040d007824 */ /* 0x040fe200078e00ff */
[C---:B------:R-:W-:Y:S01]  /*0110*/  ISETP.GT.U32.AND P1, PT, R13.reuse, 0x3f, PT ;  /* 0x0000003f0d00780c */ /* 0x040fe20003f24070 */
[C---:B------:R-:W-:Y:S01]  /*0120*/  VIADD R3, R2.reuse, 0x2 ;  /* 0x0000000202037836 */ /* 0x040fe20000000000 */
[----:B------:R-:W-:Y:S01]  /*0130*/  LEA.HI R22, R2, R2, RZ, 0x1b ;  /* 0x0000000202167211 */ /* 0x000fe200078fd8ff */
[----:B------:R-:W-:Y:S01]  /*0140*/  IMAD.SHL.U32 R4, R13, 0x8, RZ ;  /* 0x000000080d047824 */ /* 0x000fe200078e00ff */
[----:B------:R-:W-:Y:S01]  /*0150*/  LEA.HI.X R23, R19, RZ, R20, 0x7, P0 ;  /* 0x000000ff13177211 */ /* 0x000fe200000f3c14 */
[----:B------:R-:W-:-:S02]  /*0160*/  IMAD.SHL.U32 R7, R3, 0x2, RZ ;  /* 0x0000000203077824 */ /* 0x000fc400078e00ff */
[C---:B------:R-:W-:Y:S02]  /*0170*/  VIADD R5, R0.reuse, 0x2 ;  /* 0x0000000200057836 */ /* 0x040fe40000000000 */
[----:B------:R-:W-:Y:S01]  /*0180*/  IMAD.SHL.U32 R6, R13, 0x10, RZ ;  /* 0x000000100d067824 */ /* 0x000fe200078e00ff */
[----:B------:R-:W-:Y:S01]  /*0190*/  LEA.HI R11, R0, R7, RZ, 0x1b ;  /* 0x00000007000b7211 */ /* 0x000fe200078fd8ff */
[----:B------:R-:W-:Y:S01]  /*01a0*/  VIADD R9, R4, 0x4 ;  /* 0x0000000404097836 */ /* 0x000fe20000000000 */
[C---:B------:R-:W-:Y:S01]  /*01b0*/  LEA.HI R12, R0.reuse, R5, RZ, 0x1b ;  /* 0x00000005000c7211 */ /* 0x040fe200078fd8ff */
[C---:B------:R-:W-:Y:S02]  /*01c0*/  IMAD.IADD R10, R0.reuse, 0x1, R5 ;  /* 0x00000001000a7824 */ /* 0x040fe400078e0205 */
[----:B------:R-:W-:Y:S01]  /*01d0*/  IMAD.IADD R7, R0, 0x1, R7 ;  /* 0x0000000100077824 */ /* 0x000fe200078e0207 */
[----:B------:R-:W-:Y:S01]  /*01e0*/  IADD3 R5, PT, PT, R9, 0x3, R4 ;  /* 0x0000000309057810 */ /* 0x000fe20007ffe004 */
[----:B------:R-:W-:Y:S01]  /*01f0*/  VIADD R0, R6, 0x8 ;  /* 0x0000000806007836 */ /* 0x000fe20000000000 */
[----:B------:R-:W-:Y:S01]  /*0200*/  LEA.HI R10, R10, R9, RZ, 0x1b ;  /* 0x000000090a0a7211 */ /* 0x000fe200078fd8ff */
[----:B------:R-:W-:Y:S01]  /*0210*/  IMAD.SHL.U32 R15, R3, 0x8, RZ ;  /* 0x00000008030f7824 */ /* 0x000fe200078e00ff */
[----:B------:R-:W-:Y:S01]  /*0220*/  LEA R4, R13, 0x10, 0x5 ;  /* 0x000000100d047811 */ /* 0x000fe200078e28ff */
[----:B------:R-:W-:Y:S01]  /*0230*/  IMAD.SHL.U32 R14, R3, 0x10, RZ ;  /* 0x00000010030e7824 */ /* 0x000fe200078e00ff */
[----:B------:R-:W-:Y:S01]  /*0240*/  LEA.HI R9, R5, R0, RZ, 0x1b ;  /* 0x0000000005097211 */ /* 0x000fe200078fd8ff */
[----:B------:R-:W-:Y:S01]  /*0250*/  IMAD.IADD R5, R0, 0x1, R5 ;  /* 0x0000000100057824 */ /* 0x000fe200078e0205 */
[----:B------:R-:W-:Y:S01]  /*0260*/  IADD3 R17, PT, PT, R15, 0xf, R6 ;  /* 0x0000000f0f117810 */ /* 0x000fe20007ffe006 */
[----:B------:R-:W-:-:S02]  /*0270*/  IMAD.SHL.U32 R0, R3, 0x4, RZ ;  /* 0x0000000403007824 */ /* 0x000fc400078e00ff */
[----:B------:R-:W-:Y:S01]  /*0280*/  IMAD.SHL.U32 R18, R13, 0x40, RZ ;  /* 0x000000400d127824 */ /* 0x000fe200078e00ff */
[----:B------:R-:W-:Y:S01]  /*0290*/  LEA.HI R6, R5, R4, RZ, 0x1b ;  /* 0x0000000405067211 */ /* 0x000fe200078fd8ff */
[----:B------:R-:W-:Y:S01]  /*02a0*/  IMAD.IADD R16, R0, 0x1, R7 ;  /* 0x0000000100107824 */ /* 0x000fe200078e0207 */
[----:B------:R-:W-:Y:S01]  /*02b0*/  LEA.HI R8, R7, R0, RZ, 0x1b ;  /* 0x0000000007087211 */ /* 0x000fe200078fd8ff */
[----:B------:R-:W-:Y:S01]  /*02c0*/  IMAD.IADD R5, R4, 0x1, R5 ;  /* 0x0000000104057824 */ /* 0x000fe200078e0205 */
[----:B------:R-:W0:Y:S01]  /*02d0*/  LDC R0, c[0x0][0x370] ;  /* 0x0000dc00ff007b82 */ /* 0x000e220000000800 */
[----:B------:R-:W-:Y:S01]  /*02e0*/  LEA.HI R7, R17, R14, RZ, 0x1b ;  /* 0x0000000e11077211 */ /* 0x000fe200078fd8ff */
[----:B------:R-:W-:Y:S01]  /*02f0*/  IMAD.IADD R14, R14, 0x1, R17 ;  /* 0x000000010e0e7824 */ /* 0x000fe200078e0211 */
[----:B------:R-:W-:Y:S01]  /*0300*/  LEA.HI R16, R16, R15, RZ, 0x1b ;  /* 0x0000000f10107211 */ /* 0x000fe200078fd8ff */
[----:B------:R-:W-:Y:S01]  /*0310*/  IMAD.SHL.U32 R17, R3, 0x20, RZ ;  /* 0x0000002003117824 */ /* 0x000fe200078e00ff */
[----:B------:R-:W-:Y:S01]  /*0320*/  LEA.HI R18, R5, R18, RZ, 0x1b ;  /* 0x0000001205127211 */ /* 0x000fe200078fd8ff */
[C---:B------:R-:W-:Y:S01]  /*0330*/  VIADD R24, R13.reuse, 0x40 ;  /* 0x000000400d187836 */ /* 0x040fe20000000000 */
[----:B------:R-:W-:-:S02]  /*0340*/  LEA.HI R15, R13, R13, RZ, 0x1b ;  /* 0x0000000d0d0f7211 */ /* 0x000fc400078fd8ff */
[----:B------:R-:W-:Y:S02]  /*0350*/  LEA.HI R17, R14, R17, RZ, 0x1b ;  /* 0x000000110e117211 */ /* 0x000fe400078fd8ff */
[----:B------:R-:W-:Y:S02]  /*0360*/  LEA.HI R14, R13, R2, RZ, 0x1c ;  /* 0x000000020d0e7211 */ /* 0x000fe400078fe0ff */
[----:B--23--:R-:W-:-:S07]  /*0370*/  LEA.HI R24, R24, R13, RZ, 0x1b ;  /* 0x0000000d18187211 */ /* 0x00cfce00078fd8ff */
.L_x_156:
[----:B--2---:R-:W-:-:S04]  /*0380*/  IADD3 R2, P0, PT, R21, UR10, RZ ;  /* 0x0000000a15027c10 */ /* 0x004fc8000ff1e0ff */
[----:B------:R-:W-:-:S05]  /*0390*/  IADD3.X R3, PT, PT, R23, UR11, RZ, P0, !PT ;  /* 0x0000000b17037c10 */ /* 0x000fca00087fe4ff */
[----:B------:R-:W2:Y:S04]  /*03a0*/  LDG.E.U8.CONSTANT R4, desc[UR8][R2.64] ;  /* 0x0000000802047981 */ /* 0x000ea8000c1e9100 */
[----:B------:R-:W3:Y:S01]  /*03b0*/  LDG.E.U8.CONSTANT R5, desc[UR8][R2.64+0x40] ;  /* 0x0000400802057981 */ /* 0x000ee2000c1e9100 */
[C---:B------:R-:W-:Y:S02]  /*03c0*/  ISETP.GT.U32.AND P0, PT, R13.reuse, 0x1f, PT ;  /* 0x0000001f0d00780c */ /* 0x040fe40003f04070 */
[C---:B------:R-:W-:Y:S02]  /*03d0*/  ISETP.GT.U32.AND P5, PT, R13.reuse, 0xf, PT ;  /* 0x0000000f0d00780c */ /* 0x040fe40003fa4070 */
[C---:B------:R-:W-:Y:S02]  /*03e0*/  ISETP.GT.U32.AND P4, PT, R13.reuse, 0x7, PT ;  /* 0x000000070d00780c */ /* 0x040fe40003f84070 */
[----:B------:R-:W-:-:S02]  /*03f0*/  ISETP.GT.U32.AND P3, PT, R13, 0x3, PT ;  /* 0x000000030d00780c */ /* 0x000fc40003f64070 */
[----:B------:R-:W-:Y:S01]  /*0400*/  ISETP.GT.U32.AND P2, PT, R13, 0x1, PT ;  /* 0x000000010d00780c */ /* 0x000fe20003f44070 */
[----:B--2---:R-:W-:Y:S04]  /*0410*/  STS.U8 [R15+UR4], R4 ;  /* 0x000000040f007988 */ /* 0x004fe80008000004 */
[----:B---3--:R-:W-:Y:S01]  /*0420*/  STS.U8 [R24+UR4+0x40], R5 ;  /* 0x0000400518007988 */ /* 0x008fe20008000004 */
[----:B------:R-:W-:Y:S06]  /*0430*/  BAR.SYNC.DEFER_BLOCKING 0x0 ;  /* 0x0000000000007b1d */ /* 0x000fec0000010000 */
[----:B------:R-:W-:Y:S04]  /*0440*/  @!P1 LDS.U8 R25, [R14+UR4] ;  /* 0x000000040e199984 */ /* 0x000fe80008000000 */
[----:B------:R-:W1:Y:S02]  /*0450*/  @!P1 LDS.U8 R26, [R22+UR4+0x1] ;  /* 0x00000104161a9984 */ /* 0x000e640008000000 */
[----:B-1----:R-:W-:-:S05]  /*0460*/  @!P1 IMAD.IADD R25, R25, 0x1, R26 ;  /* 0x0000000119199824 */ /* 0x002fca00078e021a */
[----:B------:R-:W-:Y:S01]  /*0470*/  @!P1 STS.U8 [R22+UR4+0x1], R25 ;  /* 0x0000011916009988 */ /* 0x000fe20008000004 */
[----:B------:R-:W-:Y:S01]  /*0480*/  BAR.SYNC.DEFER_BLOCKING 0x0 ;  /* 0x0000000000007b1d */ /* 0x000fe20000010000 */
[----:B------:R-:W-:-:S13]  /*0490*/  ISETP.NE.AND P1, PT, R13, RZ, PT ;  /* 0x000000ff0d00720c */ /* 0x000fda0003f25270 */
[----:B------:R-:W1:Y:S01]  /*04a0*/  @!P1 S2R R28, SR_CgaCtaId ;  /* 0x00000000001c9919 */ /* 0x000e620000008800 */
[----:B------:R-:W-:Y:S04]  /*04b0*/  @!P0 LDS.U8 R26, [R12+UR4+-0x1] ;  /* 0xffffff040c1a8984 */ /* 0x000fe80008000000 */
[----:B------:R-:W2:Y:S02]  /*04c0*/  @!P0 LDS.U8 R3, [R11+UR4+-0x1] ;  /* 0xffffff040b038984 */ /* 0x000ea40008000000 */
[----:B--2---:R-:W-:-:S05]  /*04d0*/  @!P0 IMAD.IADD R26, R26, 0x1, R3 ;  /* 0x000000011a1a8824 */ /* 0x004fca00078e0203 */
[----:B------:R2:W-:Y:S01]  /*04e0*/  @!P0 STS.U8 [R11+UR4+-0x1], R26 ;  /* 0xffffff1a0b008988 */ /* 0x0005e20008000004 */
[----:B------:R-:W-:Y:S06]  /*04f0*/  BAR.SYNC.DEFER_BLOCKING 0x0 ;  /* 0x0000000000007b1d */ /* 0x000fec0000010000 */
[----:B--2---:R-:W2:Y:S01]  /*0500*/  @!P1 S2R R26, SR_CgaCtaId ;  /* 0x00000000001a9919 */ /* 0x004ea20000008800 */
[----:B------:R-:W-:Y:S04]  /*0510*/  @!P5 LDS.U8 R2, [R10+UR4+-0x1] ;  /* 0xffffff040a02d984 */ /* 0x000fe80008000000 */
[----:B------:R-:W3:Y:S02]  /*0520*/  @!P5 LDS.U8 R3, [R8+UR4+-0x1] ;  /* 0xffffff040803d984 */ /* 0x000ee40008000000 */
[----:B---3--:R-:W-:-:S05]  /*0530*/  @!P5 IMAD.IADD R3, R2, 0x1, R3 ;  /* 0x000000010203d824 */ /* 0x008fca00078e0203 */
[----:B------:R-:W-:Y:S01]  /*0540*/  @!P5 STS.U8 [R8+UR4+-0x1], R3 ;  /* 0xffffff030800d988 */ /* 0x000fe20008000004 */
[----:B------:R-:W-:Y:S06]  /*0550*/  BAR.SYNC.DEFER_BLOCKING 0x0 ;  /* 0x0000000000007b1d */ /* 0x000fec0000010000 */
[----:B------:R-:W-:Y:S04]  /*0560*/  @!P4 LDS.U8 R2, [R9+UR4+-0x1] ;  /* 0xffffff040902c984 */ /* 0x000fe80008000000 */
[----:B------:R-:W3:Y:S02]  /*0570*/  @!P4 LDS.U8 R5, [R16+UR4+-0x1] ;  /* 0xffffff041005c984 */ /* 0x000ee40008000000 */
[----:B---3--:R-:W-:-:S05]  /*0580*/  @!P4 IMAD.IADD R5, R2, 0x1, R5 ;  /* 0x000000010205c824 */ /* 0x008fca00078e0205 */
[----:B------:R3:W-:Y:S01]  /*0590*/  @!P4 STS.U8 [R16+UR4+-0x1], R5 ;  /* 0xffffff051000c988 */ /* 0x0007e20008000004 */
[----:B------:R-:W-:Y:S01]  /*05a0*/  BAR.SYNC.DEFER_BLOCKING 0x0 ;  /* 0x0000000000007b1d */ /* 0x000fe20000010000 */
[----:B---3--:R-:W-:-:S05]  /*05b0*/  @!P1 MOV R5, 0x400 ;  /* 0x0000040000059802 */ /* 0x008fca0000000f00 */
[----:B------:R-:W-:Y:S04]  /*05c0*/  @!P3 LDS.U8 R2, [R6+UR4+-0x1] ;  /* 0xffffff040602b984 */ /* 0x000fe80008000000 */
[----:B------:R-:W3:Y:S02]  /*05d0*/  @!P3 LDS.U8 R25, [R7+UR4+-0x1] ;  /* 0xffffff040719b984 */ /* 0x000ee40008000000 */
[----:B---3--:R-:W-:Y:S01]  /*05e0*/  @!P3 IMAD.IADD R2, R2, 0x1, R25 ;  /* 0x000000010202b824 */ /* 0x008fe200078e0219 */
[----:B--2---:R-:W-:-:S04]  /*05f0*/  @!P1 LEA R25, R26, R5, 0x18 ;  /* 0x000000051a199211 */ /* 0x004fc800078ec0ff */
[----:B------:R-:W-:Y:S01]  /*0600*/  @!P3 STS.U8 [R7+UR4+-0x1], R2 ;  /* 0xffffff020700b988 */ /* 0x000fe20008000004 */
[----:B------:R-:W-:Y:S06]  /*0610*/  BAR.SYNC.DEFER_BLOCKING 0x0 ;  /* 0x0000000000007b1d */ /* 0x000fec0000010000 */
        /* <DEDUP_REMOVED lines=44> */
[----:B------:R1:W-:Y:S01]  /*08e0*/  @!P0 STS.U8 [R11+UR4+-0x1], R4 ;  /* 0xffffff040b008988 */ /* 0x0003e20008000004 */
[----:B------:R-:W-:Y:S08]  /*08f0*/  BAR.SYNC.DEFER_BLOCKING 0x0 ;  /* 0x0000000000007b1d */ /* 0x000ff00000010000 */
[----:B-1----:R-:W1:Y:S01]  /*0900*/  LDC.64 R4, c[0x0][0x380] ;  /* 0x0000e000ff047b82 */ /* 0x002e620000000a00 */
[----:B------:R-:W-:Y:S04]  /*0910*/  @!P1 LDS.U8 R2, [R14+UR4] ;  /* 0x000000040e029984 */ /* 0x000fe80008000000 */
[----:B------:R-:W2:Y:S02]  /*0920*/  @!P1 LDS.U8 R27, [R22+UR4+0x1] ;  /* 0x00000104161b9984 */ /* 0x000ea40008000000 */
[----:B--2---:R-:W-:-:S02]  /*0930*/  @!P1 IMAD.IADD R25, R2, 0x1, R27 ;  /* 0x0000000102199824 */ /* 0x004fc400078e021b */
[----:B------:R-:W-:Y:S01]  /*0940*/  @!P1 STS.U8 [R14+UR4], R27 ;  /* 0x0000001b0e009988 */ /* 0x000fe20008000004 */
[----:B------:R-:W2:Y:S03]  /*0950*/  LDC.64 R2, c[0x0][0x388] ;  /* 0x0000e200ff027b82 */ /* 0x000ea60000000a00 */
[----:B------:R-:W-:Y:S05]  /*0960*/  @!P1 STS.U8 [R22+UR4+0x1], R25 ;  /* 0x0000011916009988 */ /* 0x000fea0008000004 */
[----:B------:R-:W-:Y:S01]  /*0970*/  BAR.SYNC.DEFER_BLOCKING 0x0 ;  /* 0x0000000000007b1d */ /* 0x000fe20000010000 */
[----:B--2---:R-:W-:-:S04]  /*0980*/  IADD3 R2, P0, P2, R21, 0x40, R2 ;  /* 0x0000004015027810 */ /* 0x004fc80007a1e002 */
[----:B------:R-:W-:Y:S02]  /*0990*/  IADD3.X R3, PT, PT, R23, R3, RZ, P0, P2 ;  /* 0x0000000317037210 */ /* 0x000fe400007e44ff */
[C---:B0-----:R-:W-:Y:S01]  /*09a0*/  IADD3 R19, P2, PT, R0.reuse, R19, RZ ;  /* 0x0000001300137210 */ /* 0x041fe20007f5e0ff */
[----:B------:R-:W0:Y:S03]  /*09b0*/  LDS.U8 R26, [R15+UR4] ;  /* 0x000000040f1a7984 */ /* 0x000e260008000000 */
[----:B-1----:R-:W-:Y:S01]  /*09c0*/  ISETP.GE.U32.AND P0, PT, R19, R4, PT ;  /* 0x000000041300720c */ /* 0x002fe20003f06070 */
[----:B------:R-:W1:Y:S01]  /*09d0*/  LDS.U8 R28, [R24+UR4+0x40] ;  /* 0x00004004181c7984 */ /* 0x000e620008000000 */
[----:B------:R-:W-:Y:S01]  /*09e0*/  IMAD.X R20, RZ, RZ, R20, P2 ;  /* 0x000000ffff147224 */ /* 0x000fe200010e0614 */
[----:B------:R-:W-:-:S04]  /*09f0*/  LEA R21, P2, R0, R21, 0x7 ;  /* 0x0000001500157211 */ /* 0x000fc800078438ff */
[----:B------:R-:W-:Y:S02]  /*0a00*/  ISETP.GE.AND.EX P0, PT, R20, R5, PT, P0 ;  /* 0x000000051400720c */ /* 0x000fe40003f06300 */
[----:B------:R-:W-:Y:S01]  /*0a10*/  LEA.HI.X R23, R0, R23, RZ, 0x7, P2 ;  /* 0x0000001700177211 */ /* 0x000fe200010f3cff */
[----:B0-----:R2:W-:Y:S04]  /*0a20*/  STG.E.U8 desc[UR8][R2.64+-0x40], R26 ;  /* 0xffffc01a02007986 */ /* 0x0015e8000c101108 */
[----:B-1----:R2:W-:Y:S06]  /*0a30*/  STG.E.U8 desc[UR8][R2.64], R28 ;  /* 0x0000001c02007986 */ /* 0x0025ec000c101108 */
[----:B------:R-:W-:Y:S05]  /*0a40*/  @!P0 BRA `(.L_x_156) ;  /* 0xfffffff8004c8947 */ /* 0x000fea000383ffff */
[----:B------:R-:W-:Y:S05]  /*0a50*/  EXIT ;  /* 0x000000000000794d */ /* 0x000fea0003800000 */
.L_x_157:
        /* <DEDUP_REMOVED lines=10> */
.L_x_198:


//--------------------- .text._Z4scanIcLi128EEvlPT_PKS0_ --------------------------
	.section	.text._Z4scanIcLi128EEvlPT_PKS0_,"ax",@progbits
	.align	128
        .global         _Z4scanIcLi128EEvlPT_PKS0_
        .type           _Z4scanIcLi128EEvlPT_PKS0_,@function
        .size           _Z4scanIcLi128EEvlPT_PKS0_,(.L_x_199 - _Z4scanIcLi128EEvlPT_PKS0_)
        .other          _Z4scanIcLi128EEvlPT_PKS0_,@"STO_CUDA_ENTRY STV_DEFAULT"
_Z4scanIcLi128EEvlPT_PKS0_:
.text._Z4scanIcLi128EEvlPT_PKS0_:
        /* <DEDUP_REMOVED lines=16> */
[C---:B0-----:R-:W-:Y:S01]  /*0100*/  IMAD.SHL.U32 R0, R20.reuse, 0x4, RZ ;  /* 0x0000000414007824 */ /* 0x041fe200078e00ff */
[C---:B------:R-:W-:Y:S01]  /*0110*/  ISETP.GT.U32.AND P1, PT, R20.reuse, 0x3f, PT ;  /* 0x0000003f1400780c */ /* 0x040fe20003f24070 */
[----:B------:R-:W-:-:S03]  /*0120*/  IMAD.SHL.U32 R2, R20, 0x8, RZ ;  /* 0x0000000814027824 */ /* 0x000fc600078e00ff */
[----:B------:R-:W-:Y:S02]  /*0130*/  VIADD R5, R0, UR4 ;  /* 0x0000000400057c36 */ /* 0x000fe40008000000 */
[C---:B------:R-:W-:Y:S02]  /*0140*/  IMAD.SHL.U32 R3, R20.reuse, 0x10, RZ ;  /* 0x0000001014037824 */ /* 0x040fe400078e00ff */
[C---:B------:R-:W-:Y:S01]  /*0150*/  IMAD.SHL.U32 R11, R20.reuse, 0x20, RZ ;  /* 0x00000020140b7824 */ /* 0x040fe200078e00ff */
[----:B------:R-:W-:Y:S01]  /*0160*/  IADD3 R5, PT, PT, R5, 0x2, R0 ;  /* 0x0000000205057810 */ /* 0x000fe20007ffe000 */
[----:B------:R-:W-:Y:S01]  /*0170*/  IMAD.SHL.U32 R12, R20, 0x2, RZ ;  /* 0x00000002140c7824 */ /* 0x000fe200078e00ff */
[----:B------:R-:W-:Y:S02]  /*0180*/  LOP3.LUT R16, R3, 0xfffffff8, RZ, 0x3c, !PT ;  /* 0xfffffff803107812 */ /* 0x000fe400078e3cff */
[----:B------:R-:W-:Y:S02]  /*0190*/  IADD3 R4, PT, PT, R2, 0x2, R5 ;  /* 0x0000000202047810 */ /* 0x000fe40007ffe005 */
[----:B------:R-:W-:-:S02]  /*01a0*/  LOP3.LUT R13, R11, 0xfffffff0, RZ, 0x3c, !PT ;  /* 0xfffffff00b0d7812 */ /* 0x000fc400078e3cff */
[----:B------:R-:W-:Y:S02]  /*01b0*/  IADD3 R8, PT, PT, R3, 0x4, R4 ;  /* 0x0000000403087810 */ /* 0x000fe40007ffe004 */
[----:B------:R-:W-:Y:S02]  /*01c0*/  LOP3.LUT R2, R2, 0xfffffffc, RZ, 0x3c, !PT ;  /* 0xfffffffc02027812 */ /* 0x000fe400078e3cff */
[----:B------:R-:W-:Y:S02]  /*01d0*/  IADD3 R10, PT, PT, R11, 0x8, R8 ;  /* 0x000000080b0a7810 */ /* 0x000fe40007ffe008 */
[----:B------:R-:W-:Y:S02]  /*01e0*/  LEA R14, P0, R9, R12, 0x7 ;  /* 0x0000000c090e7211 */ /* 0x000fe400078038ff */
[----:B------:R-:W-:Y:S01]  /*01f0*/  IADD3 R15, PT, PT, -R0, 0x6, R5 ;  /* 0x00000006000f7810 */ /* 0x000fe20007ffe105 */
[----:B------:R-:W-:-:S04]  /*0200*/  IMAD.IADD R11, R10, 0x1, R13 ;  /* 0x000000010a0b7824 */ /* 0x000fc800078e020d */
[----:B------:R-:W-:Y:S01]  /*0210*/  IMAD.IADD R13, R16, 0x1, R11 ;  /* 0x00000001100d7824 */ /* 0x000fe200078e020b */
[----:B------:R-:W-:-:S03]  /*0220*/  LEA.HI.X R16, R9, RZ, R6, 0x7, P0 ;  /* 0x000000ff09107211 */ /* 0x000fc600000f3c06 */
[----:B--234-:R-:W-:-:S07]  /*0230*/  IMAD.IADD R17, R2, 0x1, R13 ;  /* 0x0000000102117824 */ /* 0x01cfce00078e020d */
.L_x_158:
        /* <DEDUP_REMOVED lines=8> */
[----:B------:R-:W-:Y:S01]  /*02c0*/  ISETP.NE.AND P5, PT, R20, RZ, PT ;  /* 0x000000ff1400720c */ /* 0x000fe20003fa5270 */
        /* <DEDUP_REMOVED lines=8> */
[----:B------:R-:W-:-:S05]  /*0350*/  ISETP.GT.U32.AND P1, PT, R20, 0xf, PT ;  /* 0x0000000f1400780c */ /* 0x000fca0003f24070 */
[----:B0-----:R-:W0:Y:S01]  /*0360*/  @!P5 S2R R23, SR_CgaCtaId ;  /* 0x000000000017d919 */ /* 0x001e220000008800 */
[----:B------:R-:W-:Y:S04]  /*0370*/  @!P0 LDS.U8 R18, [R0+UR4+0x1] ;  /* 0x0000010400128984 */ /* 0x000fe80008000000 */
[----:B------:R-:W1:Y:S02]  /*0380*/  @!P0 LDS.U8 R3, [R0+UR4+0x3] ;  /* 0x0000030400038984 */ /* 0x000e640008000000 */
[----:B-1----:R-:W-:-:S05]  /*0390*/  @!P0 IMAD.IADD R3, R18, 0x1, R3 ;  /* 0x0000000112038824 */ /* 0x002fca00078e0203 */
[----:B------:R-:W-:Y:S01]  /*03a0*/  @!P0 STS.U8 [R0+UR4+0x3], R3 ;  /* 0x0000030300008988 */ /* 0x000fe20008000004 */
        /* <DEDUP_REMOVED lines=10> */
[----:B------:R-:W-:Y:S06]  /*0450*/  BAR.SYNC.DEFER_BLOCKING 0x0 ;  /* 0x0000000000007b1d */ /* 0x000fec0000010000 */
[----:B-1----:R-:W1:Y:S01]  /*0460*/  @!P5 S2R R19, SR_CgaCtaId ;  /* 0x000000000013d919 */ /* 0x002e620000008800 */
[----:B------:R-:W-:Y:S04]  /*0470*/  @!P3 LDS.U8 R3, [R8+0x7] ;  /* 0x000007000803b984 */ /* 0x000fe80000000000 */
[----:B------:R-:W2:Y:S02]  /*0480*/  @!P3 LDS.U8 R18, [R8+0x17] ;  /* 0x000017000812b984 */ /* 0x000ea40000000000 */
[----:B--2---:R-:W-:Y:S01]  /*0490*/  @!P3 IMAD.IADD R3, R3, 0x1, R18 ;  /* 0x000000010303b824 */ /* 0x004fe200078e0212 */
[----:B------:R-:W-:-:S04]  /*04a0*/  @!P5 MOV R18, 0x400 ;  /* 0x000004000012d802 */ /* 0x000fc80000000f00 */
[----:B------:R-:W-:Y:S01]  /*04b0*/  @!P3 STS.U8 [R8+0x17], R3 ;  /* 0x000017030800b388 */ /* 0x000fe20000000000 */
[----:B-1----:R-:W-:Y:S01]  /*04c0*/  @!P5 LEA R22, R19, R18, 0x18 ;  /* 0x000000121316d211 */ /* 0x002fe200078ec0ff */
        /* <DEDUP_REMOVED lines=28> */
[----:B0-----:R-:W-:-:S05]  /*0690*/  @!P0 LOP3.LUT R22, R0, 0xfffffffe, RZ, 0x3c, !PT ;  /* 0xfffffffe00168812 */ /* 0x001fca00078e3cff */
        /* <DEDUP_REMOVED lines=14> */
[----:B------:R-:W0:Y:S04]  /*0780*/  @!P0 LDS.U8 R18, [R15+-0x5] ;  /* 0xfffffb000f128984 */ /* 0x000e280000000000 */
[----:B------:R-:W1:Y:S04]  /*0790*/  @!P0 LDS.U8 R3, [R25+0xf] ;  /* 0x00000f0019038984 */ /* 0x000e680000000000 */
[----:B0-----:R-:W-:Y:S01]  /*07a0*/  @!P0 STS.U8 [R25+0xf], R18 ;  /* 0x00000f1219008388 */ /* 0x001fe20000000000 */
[----:B-1----:R-:W-:-:S05]  /*07b0*/  @!P0 IMAD.IADD R22, R3, 0x1, R18 ;  /* 0x0000000103168824 */ /* 0x002fca00078e0212 */
[----:B------:R-:W-:Y:S01]  /*07c0*/  @!P0 STS.U8 [R15+-0x5], R22 ;  /* 0xfffffb160f008388 */ /* 0x000fe20000000000 */
[----:B------:R-:W-:Y:S01]  /*07d0*/  BAR.SYNC.DEFER_BLOCKING 0x0 ;  /* 0x0000000000007b1d */ /* 0x000fe20000010000 */
[----:B------:R-:W-:Y:S02]  /*07e0*/  IADD3 R2, P0, PT, R14, UR14, RZ ;  /* 0x0000000e0e027c10 */ /* 0x000fe4000ff1e0ff */
        /* <DEDUP_REMOVED lines=18> */
.L_x_159:
        /* <DEDUP_REMOVED lines=15> */
.L_x_199:


//--------------------- .nv.shared._Z9scan_bcaoIlLi2048EEvlPT_PKS0_ --------------------------
	.section	.nv.shared._Z9scan_bcaoIlLi2048EEvlPT_PKS0_,"aw",@nobits
	.sectionflags	@""
	.align	8
.nv.shared._Z9scan_bcaoIlLi2048EEvlPT_PKS0_:
	.zero		33792


//--------------------- .nv.shared.reserved.0     --------------------------
	.section	.nv.shared.reserved.0,"aw",@nobits
	.weak		__nv_reservedSMEM_offset_0_alias
	.size		__nv_reservedSMEM_offset_0_alias, 0, 64
	.other		__nv_reservedSMEM_offset_0_alias,@"STO_CUDA_RESERVED_SHARED STV_DEFAULT"
__nv_reservedSMEM_offset_0_alias:
	.zero		0
	.zero		64


//--------------------- .nv.shared._Z4scanIlLi2048EEvlPT_PKS0_ --------------------------
	.section	.nv.shared._Z4scanIlLi2048EEvlPT_PKS0_,"aw",@nobits
	.sectionflags	@""
	.align	8
.nv.shared._Z4scanIlLi2048EEvlPT_PKS0_:
	.zero		17408


//--------------------- .nv.shared._Z9scan_bcaoIiLi2048EEvlPT_PKS0_ --------------------------
	.section	.nv.shared._Z9scan_bcaoIiLi2048EEvlPT_PKS0_,"aw",@nobits
	.sectionflags	@""
	.align	4
.nv.shared._Z9scan_bcaoIiLi2048EEvlPT_PKS0_:
	.zero		17408


//--------------------- .nv.shared._Z4scanIiLi2048EEvlPT_PKS0_ --------------------------
	.section	.nv.shared._Z4scanIiLi2048EEvlPT_PKS0_,"aw",@nobits
	.sectionflags	@""
	.align	4
.nv.shared._Z4scanIiLi2048EEvlPT_PKS0_:
	.zero		9216


//--------------------- .nv.shared._Z9scan_bcaoIsLi2048EEvlPT_PKS0_ --------------------------
	.section	.nv.shared._Z9scan_bcaoIsLi2048EEvlPT_PKS0_,"aw",@nobits
	.sectionflags	@""
	.align	2
.nv.shared._Z9scan_bcaoIsLi2048EEvlPT_PKS0_:
	.zero		9216


//--------------------- .nv.shared._Z4scanIsLi2048EEvlPT_PKS0_ --------------------------
	.section	.nv.shared._Z4scanIsLi2048EEvlPT_PKS0_,"aw",@nobits
	.sectionflags	@""
	.align	2
.nv.shared._Z4scanIsLi2048EEvlPT_PKS0_:
	.zero		5120


//--------------------- .nv.shared._Z9scan_bcaoIcLi2048EEvlPT_PKS0_ --------------------------
	.section	.nv.shared._Z9scan_bcaoIcLi2048EEvlPT_PKS0_,"aw",@nobits
	.sectionflags	@""
.nv.shared._Z9scan_bcaoIcLi2048EEvlPT_PKS0_:
	.zero		5120


//--------------------- .nv.shared._Z4scanIcLi2048EEvlPT_PKS0_ --------------------------
	.section	.nv.shared._Z4scanIcLi2048EEvlPT_PKS0_,"aw",@nobits
	.sectionflags	@""
.nv.shared._Z4scanIcLi2048EEvlPT_PKS0_:
	.zero		3072


//--------------------- .nv.shared._Z9scan_bcaoIlLi1024EEvlPT_PKS0_ --------------------------
	.section	.nv.shared._Z9scan_bcaoIlLi1024EEvlPT_PKS0_,"aw",@nobits
	.sectionflags	@""
	.align	8
.nv.shared._Z9scan_bcaoIlLi1024EEvlPT_PKS0_:
	.zero		17408


//--------------------- .nv.shared._Z4scanIlLi1024EEvlPT_PKS0_ --------------------------
	.section	.nv.shared._Z4scanIlLi1024EEvlPT_PKS0_,"aw",@nobits
	.sectionflags	@""
	.align	8
.nv.shared._Z4scanIlLi1024EEvlPT_PKS0_:
	.zero		9216


//--------------------- .nv.shared._Z9scan_bcaoIiLi1024EEvlPT_PKS0_ --------------------------
	.section	.nv.shared._Z9scan_bcaoIiLi1024EEvlPT_PKS0_,"aw",@nobits
	.sectionflags	@""
	.align	4
.nv.shared._Z9scan_bcaoIiLi1024EEvlPT_PKS0_:
	.zero		9216


//--------------------- .nv.shared._Z4scanIiLi1024EEvlPT_PKS0_ --------------------------
	.section	.nv.shared._Z4scanIiLi1024EEvlPT_PKS0_,"aw",@nobits
	.sectionflags	@""
	.align	4
.nv.shared._Z4scanIiLi1024EEvlPT_PKS0_:
	.zero		5120


//--------------------- .nv.shared._Z9scan_bcaoIsLi1024EEvlPT_PKS0_ --------------------------
	.section	.nv.shared._Z9scan_bcaoIsLi1024EEvlPT_PKS0_,"aw",@nobits
	.sectionflags	@""
	.align	2
.nv.shared._Z9scan_bcaoIsLi1024EEvlPT_PKS0_:
	.zero		5120


//--------------------- .nv.shared._Z4scanIsLi1024EEvlPT_PKS0_ --------------------------
	.section	.nv.shared._Z4scanIsLi1024EEvlPT_PKS0_,"aw",@nobits
	.sectionflags	@""
	.align	2
.nv.shared._Z4scanIsLi1024EEvlPT_PKS0_:
	.zero		3072


//--------------------- .nv.shared._Z9scan_bcaoIcLi1024EEvlPT_PKS0_ --------------------------
	.section	.nv.shared._Z9scan_bcaoIcLi1024EEvlPT_PKS0_,"aw",@nobits
	.sectionflags	@""
.nv.shared._Z9scan_bcaoIcLi1024EEvlPT_PKS0_:
	.zero		3072


//--------------------- .nv.shared._Z4scanIcLi1024EEvlPT_PKS0_ --------------------------
	.section	.nv.shared._Z4scanIcLi1024EEvlPT_PKS0_,"aw",@nobits
	.sectionflags	@""
.nv.shared._Z4scanIcLi1024EEvlPT_PKS0_:
	.zero		2048


//--------------------- .nv.shared._Z9scan_bcaoIlLi512EEvlPT_PKS0_ --------------------------
	.section	.nv.shared._Z9scan_bcaoIlLi512EEvlPT_PKS0_,"aw",@nobits
	.sectionflags	@""
	.align	8
.nv.shared._Z9scan_bcaoIlLi512EEvlPT_PKS0_:
	.zero		9216


//--------------------- .nv.shared._Z4scanIlLi512EEvlPT_PKS0_ --------------------------
	.section	.nv.shared._Z4scanIlLi512EEvlPT_PKS0_,"aw",@nobits
	.sectionflags	@""
	.align	8
.nv.shared._Z4scanIlLi512EEvlPT_PKS0_:
	.zero		5120


//--------------------- .nv.shared._Z9scan_bcaoIiLi512EEvlPT_PKS0_ --------------------------
	.section	.nv.shared._Z9scan_bcaoIiLi512EEvlPT_PKS0_,"aw",@nobits
	.sectionflags	@""
	.align	4
.nv.shared._Z9scan_bcaoIiLi512EEvlPT_PKS0_:
	.zero		5120


//--------------------- .nv.shared._Z4scanIiLi512EEvlPT_PKS0_ --------------------------
	.section	.nv.shared._Z4scanIiLi512EEvlPT_PKS0_,"aw",@nobits
	.sectionflags	@""
	.align	4
.nv.shared._Z4scanIiLi512EEvlPT_PKS0_:
	.zero		3072


//--------------------- .nv.shared._Z9scan_bcaoIsLi512EEvlPT_PKS0_ --------------------------
	.section	.nv.shared._Z9scan_bcaoIsLi512EEvlPT_PKS0_,"aw",@nobits
	.sectionflags	@""
	.align	2
.nv.shared._Z9scan_bcaoIsLi512EEvlPT_PKS0_:
	.zero		3072


//--------------------- .nv.shared._Z4scanIsLi512EEvlPT_PKS0_ --------------------------
	.section	.nv.shared._Z4scanIsLi512EEvlPT_PKS0_,"aw",@nobits
	.sectionflags	@""
	.align	2
.nv.shared._Z4scanIsLi512EEvlPT_PKS0_:
	.zero		2048


//--------------------- .nv.shared._Z9scan_bcaoIcLi512EEvlPT_PKS0_ --------------------------
	.section	.nv.shared._Z9scan_bcaoIcLi512EEvlPT_PKS0_,"aw",@nobits
	.sectionflags	@""
.nv.shared._Z9scan_bcaoIcLi512EEvlPT_PKS0_:
	.zero		2048


//--------------------- .nv.shared._Z4scanIcLi512EEvlPT_PKS0_ --------------------------
	.section	.nv.shared._Z4scanIcLi512EEvlPT_PKS0_,"aw",@nobits
	.sectionflags	@""
.nv.shared._Z4scanIcLi512EEvlPT_PKS0_:
	.zero		1536


//--------------------- .nv.shared._Z9scan_bcaoIlLi256EEvlPT_PKS0_ --------------------------
	.section	.nv.shared._Z9scan_bcaoIlLi256EEvlPT_PKS0_,"aw",@nobits
	.sectionflags	@""
	.align	8
.nv.shared._Z9scan_bcaoIlLi256EEvlPT_PKS0_:
	.zero		5120


//--------------------- .nv.shared._Z4scanIlLi256EEvlPT_PKS0_ --------------------------
	.section	.nv.shared._Z4scanIlLi256EEvlPT_PKS0_,"aw",@nobits
	.sectionflags	@""
	.align	8
.nv.shared._Z4scanIlLi256EEvlPT_PKS0_:
	.zero		3072


//--------------------- .nv.shared._Z9scan_bcaoIiLi256EEvlPT_PKS0_ --------------------------
	.section	.nv.shared._Z9scan_bcaoIiLi256EEvlPT_PKS0_,"aw",@nobits
	.sectionflags	@""
	.align	4
.nv.shared._Z9scan_bcaoIiLi256EEvlPT_PKS0_:
	.zero		3072


//--------------------- .nv.shared._Z4scanIiLi256EEvlPT_PKS0_ --------------------------
	.section	.nv.shared._Z4scanIiLi256EEvlPT_PKS0_,"aw",@nobits
	.sectionflags	@""
	.align	4
.nv.shared._Z4scanIiLi256EEvlPT_PKS0_:
	.zero		2048


//--------------------- .nv.shared._Z9scan_bcaoIsLi256EEvlPT_PKS0_ --------------------------
	.section	.nv.shared._Z9scan_bcaoIsLi256EEvlPT_PKS0_,"aw",@nobits
	.sectionflags	@""
	.align	2
.nv.shared._Z9scan_bcaoIsLi256EEvlPT_PKS0_:
	.zero		2048


//--------------------- .nv.shared._Z4scanIsLi256EEvlPT_PKS0_ --------------------------
	.section	.nv.shared._Z4scanIsLi256EEvlPT_PKS0_,"aw",@nobits
	.sectionflags	@""
	.align	2
.nv.shared._Z4scanIsLi256EEvlPT_PKS0_:
	.zero		1536


//--------------------- .nv.shared._Z9scan_bcaoIcLi256EEvlPT_PKS0_ --------------------------
	.section	.nv.shared._Z9scan_bcaoIcLi256EEvlPT_PKS0_,"aw",@nobits
	.sectionflags	@""
.nv.shared._Z9scan_bcaoIcLi256EEvlPT_PKS0_:
	.zero		1536


//--------------------- .nv.shared._Z4scanIcLi256EEvlPT_PKS0_ --------------------------
	.section	.nv.shared._Z4scanIcLi256EEvlPT_PKS0_,"aw",@nobits
	.sectionflags	@""
.nv.shared._Z4scanIcLi256EEvlPT_PKS0_:
	.zero		1280


//--------------------- .nv.shared._Z9scan_bcaoIlLi128EEvlPT_PKS0_ --------------------------
	.section	.nv.shared._Z9scan_bcaoIlLi128EEvlPT_PKS0_,"aw",@nobits
	.sectionflags	@""
	.align	8
.nv.shared._Z9scan_bcaoIlLi128EEvlPT_PKS0_:
	.zero		3072


//--------------------- .nv.shared._Z4scanIlLi128EEvlPT_PKS0_ --------------------------
	.section	.nv.shared._Z4scanIlLi128EEvlPT_PKS0_,"aw",@nobits
	.sectionflags	@""
	.align	8
.nv.shared._Z4scanIlLi128EEvlPT_PKS0_:
	.zero		2048


//--------------------- .nv.shared._Z9scan_bcaoIiLi128EEvlPT_PKS0_ --------------------------
	.section	.nv.shared._Z9scan_bcaoIiLi128EEvlPT_PKS0_,"aw",@nobits
	.sectionflags	@""
	.align	4
.nv.shared._Z9scan_bcaoIiLi128EEvlPT_PKS0_:
	.zero		2048


//--------------------- .nv.shared._Z4scanIiLi128EEvlPT_PKS0_ --------------------------
	.section	.nv.shared._Z4scanIiLi128EEvlPT_PKS0_,"aw",@nobits
	.sectionflags	@""
	.align	4
.nv.shared._Z4scanIiLi128EEvlPT_PKS0_:
	.zero		1536


//--------------------- .nv.shared._Z9scan_bcaoIsLi128EEvlPT_PKS0_ --------------------------
	.section	.nv.shared._Z9scan_bcaoIsLi128EEvlPT_PKS0_,"aw",@nobits
	.sectionflags	@""
	.align	2
.nv.shared._Z9scan_bcaoIsLi128EEvlPT_PKS0_:
	.zero		1536


//--------------------- .nv.shared._Z4scanIsLi128EEvlPT_PKS0_ --------------------------
	.section	.nv.shared._Z4scanIsLi128EEvlPT_PKS0_,"aw",@nobits
	.sectionflags	@""
	.align	2
.nv.shared._Z4scanIsLi128EEvlPT_PKS0_:
	.zero		1280


//--------------------- .nv.shared._Z9scan_bcaoIcLi128EEvlPT_PKS0_ --------------------------
	.section	.nv.shared._Z9scan_bcaoIcLi128EEvlPT_PKS0_,"aw",@nobits
	.sectionflags	@""
.nv.shared._Z9scan_bcaoIcLi128EEvlPT_PKS0_:
	.zero		1280


//--------------------- .nv.shared._Z4scanIcLi128EEvlPT_PKS0_ --------------------------
	.section	.nv.shared._Z4scanIcLi128EEvlPT_PKS0_,"aw",@nobits
	.sectionflags	@""
.nv.shared._Z4scanIcLi128EEvlPT_PKS0_:
	.zero		1152


//--------------------- .nv.constant0._Z9scan_bcaoIlLi2048EEvlPT_PKS0_ --------------------------
	.section	.nv.constant0._Z9scan_bcaoIlLi2048EEvlPT_PKS0_,"a",@progbits
	.sectionflags	@""
	.align	4
.nv.constant0._Z9scan_bcaoIlLi2048EEvlPT_PKS0_:
	.zero		920


//--------------------- .nv.constant0._Z4scanIlLi2048EEvlPT_PKS0_ --------------------------
	.section	.nv.constant0._Z4scanIlLi2048EEvlPT_PKS0_,"a",@progbits
	.sectionflags	@""
	.align	4
.nv.constant0._Z4scanIlLi2048EEvlPT_PKS0_:
	.zero		920


//--------------------- .nv.constant0._Z9scan_bcaoIiLi2048EEvlPT_PKS0_ --------------------------
	.section	.nv.constant0._Z9scan_bcaoIiLi2048EEvlPT_PKS0_,"a",@progbits
	.sectionflags	@""
	.align	4
.nv.constant0._Z9scan_bcaoIiLi2048EEvlPT_PKS0_:
	.zero		920


//--------------------- .nv.constant0._Z4scanIiLi2048EEvlPT_PKS0_ --------------------------
	.section	.nv.constant0._Z4scanIiLi2048EEvlPT_PKS0_,"a",@progbits
	.sectionflags	@""
	.align	4
.nv.constant0._Z4scanIiLi2048EEvlPT_PKS0_:
	.zero		920


//--------------------- .nv.constant0._Z9scan_bcaoIsLi2048EEvlPT_PKS0_ --------------------------
	.section	.nv.constant0._Z9scan_bcaoIsLi2048EEvlPT_PKS0_,"a",@progbits
	.sectionflags	@""
	.align	4
.nv.constant0._Z9scan_bcaoIsLi2048EEvlPT_PKS0_:
	.zero		920


//--------------------- .nv.constant0._Z4scanIsLi2048EEvlPT_PKS0_ --------------------------
	.section	.nv.constant0._Z4scanIsLi2048EEvlPT_PKS0_,"a",@progbits
	.sectionflags	@""
	.align	4
.nv.constant0._Z4scanIsLi2048EEvlPT_PKS0_:
	.zero		920


//--------------------- .nv.constant0._Z9scan_bcaoIcLi2048EEvlPT_PKS0_ --------------------------
	.section	.nv.constant0._Z9scan_bcaoIcLi2048EEvlPT_PKS0_,"a",@progbits
	.sectionflags	@""
	.align	4
.nv.constant0._Z9scan_bcaoIcLi2048EEvlPT_PKS0_:
	.zero		920


//--------------------- .nv.constant0._Z4scanIcLi2048EEvlPT_PKS0_ --------------------------
	.section	.nv.constant0._Z4scanIcLi2048EEvlPT_PKS0_,"a",@progbits
	.sectionflags	@""
	.align	4
.nv.constant0._Z4scanIcLi2048EEvlPT_PKS0_:
	.zero		920


//--------------------- .nv.constant0._Z9scan_bcaoIlLi1024EEvlPT_PKS0_ --------------------------
	.section	.nv.constant0._Z9scan_bcaoIlLi1024EEvlPT_PKS0_,"a",@progbits
	.sectionflags	@""
	.align	4
.nv.constant0._Z9scan_bcaoIlLi1024EEvlPT_PKS0_:
	.zero		920


//--------------------- .nv.constant0._Z4scanIlLi1024EEvlPT_PKS0_ --------------------------
	.section	.nv.constant0._Z4scanIlLi1024EEvlPT_PKS0_,"a",@progbits
	.sectionflags	@""
	.align	4
.nv.constant0._Z4scanIlLi1024EEvlPT_PKS0_:
	.zero		920


//--------------------- .nv.constant0._Z9scan_bcaoIiLi1024EEvlPT_PKS0_ --------------------------
	.section	.nv.constant0._Z9scan_bcaoIiLi1024EEvlPT_PKS0_,"a",@progbits
	.sectionflags	@""
	.align	4
.nv.constant0._Z9scan_bcaoIiLi1024EEvlPT_PKS0_:
	.zero		920


//--------------------- .nv.constant0._Z4scanIiLi1024EEvlPT_PKS0_ --------------------------
	.section	.nv.constant0._Z4scanIiLi1024EEvlPT_PKS0_,"a",@progbits
	.sectionflags	@""
	.align	4
.nv.constant0._Z4scanIiLi1024EEvlPT_PKS0_:
	.zero		920


//--------------------- .nv.constant0._Z9scan_bcaoIsLi1024EEvlPT_PKS0_ --------------------------
	.section	.nv.constant0._Z9scan_bcaoIsLi1024EEvlPT_PKS0_,"a",@progbits
	.sectionflags	@""
	.align	4
.nv.constant0._Z9scan_bcaoIsLi1024EEvlPT_PKS0_:
	.zero		920


//--------------------- .nv.constant0._Z4scanIsLi1024EEvlPT_PKS0_ --------------------------
	.section	.nv.constant0._Z4scanIsLi1024EEvlPT_PKS0_,"a",@progbits
	.sectionflags	@""
	.align	4
.nv.constant0._Z4scanIsLi1024EEvlPT_PKS0_:
	.zero		920


//--------------------- .nv.constant0._Z9scan_bcaoIcLi1024EEvlPT_PKS0_ --------------------------
	.section	.nv.constant0._Z9scan_bcaoIcLi1024EEvlPT_PKS0_,"a",@progbits
	.sectionflags	@""
	.align	4
.nv.constant0._Z9scan_bcaoIcLi1024EEvlPT_PKS0_:
	.zero		920


//--------------------- .nv.constant0._Z4scanIcLi1024EEvlPT_PKS0_ --------------------------
	.section	.nv.constant0._Z4scanIcLi1024EEvlPT_PKS0_,"a",@progbits
	.sectionflags	@""
	.align	4
.nv.constant0._Z4scanIcLi1024EEvlPT_PKS0_:
	.zero		920


//--------------------- .nv.constant0._Z9scan_bcaoIlLi512EEvlPT_PKS0_ --------------------------
	.section	.nv.constant0._Z9scan_bcaoIlLi512EEvlPT_PKS0_,"a",@progbits
	.sectionflags	@""
	.align	4
.nv.constant0._Z9scan_bcaoIlLi512EEvlPT_PKS0_:
	.zero		920


//--------------------- .nv.constant0._Z4scanIlLi512EEvlPT_PKS0_ --------------------------
	.section	.nv.constant0._Z4scanIlLi512EEvlPT_PKS0_,"a",@progbits
	.sectionflags	@""
	.align	4
.nv.constant0._Z4scanIlLi512EEvlPT_PKS0_:
	.zero		920


//--------------------- .nv.constant0._Z9scan_bcaoIiLi512EEvlPT_PKS0_ --------------------------
	.section	.nv.constant0._Z9scan_bcaoIiLi512EEvlPT_PKS0_,"a",@progbits
	.sectionflags	@""
	.align	4
.nv.constant0._Z9scan_bcaoIiLi512EEvlPT_PKS0_:
	.zero		920


//--------------------- .nv.constant0._Z4scanIiLi512EEvlPT_PKS0_ --------------------------
	.section	.nv.constant0._Z4scanIiLi512EEvlPT_PKS0_,"a",@progbits
	.sectionflags	@""
	.align	4
.nv.constant0._Z4scanIiLi512EEvlPT_PKS0_:
	.zero		920


//--------------------- .nv.constant0._Z9scan_bcaoIsLi512EEvlPT_PKS0_ --------------------------
	.section	.nv.constant0._Z9scan_bcaoIsLi512EEvlPT_PKS0_,"a",@progbits
	.sectionflags	@""
	.align	4
.nv.constant0._Z9scan_bcaoIsLi512EEvlPT_PKS0_:
	.zero		920


//--------------------- .nv.constant0._Z4scanIsLi512EEvlPT_PKS0_ --------------------------
	.section	.nv.constant0._Z4scanIsLi512EEvlPT_PKS0_,"a",@progbits
	.sectionflags	@""
	.align	4
.nv.constant0._Z4scanIsLi512EEvlPT_PKS0_:
	.zero		920


//--------------------- .nv.constant0._Z9scan_bcaoIcLi512EEvlPT_PKS0_ --------------------------
	.section	.nv.constant0._Z9scan_bcaoIcLi512EEvlPT_PKS0_,"a",@progbits
	.sectionflags	@""
	.align	4
.nv.constant0._Z9scan_bcaoIcLi512EEvlPT_PKS0_:
	.zero		920


//--------------------- .nv.constant0._Z4scanIcLi512EEvlPT_PKS0_ --------------------------
	.section	.nv.constant0._Z4scanIcLi512EEvlPT_PKS0_,"a",@progbits
	.sectionflags	@""
	.align	4
.nv.constant0._Z4scanIcLi512EEvlPT_PKS0_:
	.zero		920


//--------------------- .nv.constant0._Z9scan_bcaoIlLi256EEvlPT_PKS0_ --------------------------
	.section	.nv.constant0._Z9scan_bcaoIlLi256EEvlPT_PKS0_,"a",@progbits
	.sectionflags	@""
	.align	4
.nv.constant0._Z9scan_bcaoIlLi256EEvlPT_PKS0_:
	.zero		920


//--------------------- .nv.constant0._Z4scanIlLi256EEvlPT_PKS0_ --------------------------
	.section	.nv.constant0._Z4scanIlLi256EEvlPT_PKS0_,"a",@progbits
	.sectionflags	@""
	.align	4
.nv.constant0._Z4scanIlLi256EEvlPT_PKS0_:
	.zero		920


//--------------------- .nv.constant0._Z9scan_bcaoIiLi256EEvlPT_PKS0_ --------------------------
	.section	.nv.constant0._Z9scan_bcaoIiLi256EEvlPT_PKS0_,"a",@progbits
	.sectionflags	@""
	.align	4
.nv.constant0._Z9scan_bcaoIiLi256EEvlPT_PKS0_:
	.zero		920


//--------------------- .nv.constant0._Z4scanIiLi256EEvlPT_PKS0_ --------------------------
	.section	.nv.constant0._Z4scanIiLi256EEvlPT_PKS0_,"a",@progbits
	.sectionflags	@""
	.align	4
.nv.constant0._Z4scanIiLi256EEvlPT_PKS0_:
	.zero		920


//--------------------- .nv.constant0._Z9scan_bcaoIsLi256EEvlPT_PKS0_ --------------------------
	.section	.nv.constant0._Z9scan_bcaoIsLi256EEvlPT_PKS0_,"a",@progbits
	.sectionflags	@""
	.align	4
.nv.constant0._Z9scan_bcaoIsLi256EEvlPT_PKS0_:
	.zero		920


//--------------------- .nv.constant0._Z4scanIsLi256EEvlPT_PKS0_ --------------------------
	.section	.nv.constant0._Z4scanIsLi256EEvlPT_PKS0_,"a",@progbits
	.sectionflags	@""
	.align	4
.nv.constant0._Z4scanIsLi256EEvlPT_PKS0_:
	.zero		920


//--------------------- .nv.constant0._Z9scan_bcaoIcLi256EEvlPT_PKS0_ --------------------------
	.section	.nv.constant0._Z9scan_bcaoIcLi256EEvlPT_PKS0_,"a",@progbits
	.sectionflags	@""
	.align	4
.nv.constant0._Z9scan_bcaoIcLi256EEvlPT_PKS0_:
	.zero		920


//--------------------- .nv.constant0._Z4scanIcLi256EEvlPT_PKS0_ --------------------------
	.section	.nv.constant0._Z4scanIcLi256EEvlPT_PKS0_,"a",@progbits
	.sectionflags	@""
	.align	4
.nv.constant0._Z4scanIcLi256EEvlPT_PKS0_:
	.zero		920


//--------------------- .nv.constant0._Z9scan_bcaoIlLi128EEvlPT_PKS0_ --------------------------
	.section	.nv.constant0._Z9scan_bcaoIlLi128EEvlPT_PKS0_,"a",@progbits
	.sectionflags	@""
	.align	4
.nv.constant0._Z9scan_bcaoIlLi128EEvlPT_PKS0_:
	.zero		920


//--------------------- .nv.constant0._Z4scanIlLi128EEvlPT_PKS0_ --------------------------
	.section	.nv.constant0._Z4scanIlLi128EEvlPT_PKS0_,"a",@progbits
	.sectionflags	@""
	.align	4
.nv.constant0._Z4scanIlLi128EEvlPT_PKS0_:
	.zero		920


//--------------------- .nv.constant0._Z9scan_bcaoIiLi128EEvlPT_PKS0_ --------------------------
	.section	.nv.constant0._Z9scan_bcaoIiLi128EEvlPT_PKS0_,"a",@progbits
	.sectionflags	@""
	.align	4
.nv.constant0._Z9scan_bcaoIiLi128EEvlPT_PKS0_:
	.zero		920


//--------------------- .nv.constant0._Z4scanIiLi128EEvlPT_PKS0_ --------------------------
	.section	.nv.constant0._Z4scanIiLi128EEvlPT_PKS0_,"a",@progbits
	.sectionflags	@""
	.align	4
.nv.constant0._Z4scanIiLi128EEvlPT_PKS0_:
	.zero		920


//--------------------- .nv.constant0._Z9scan_bcaoIsLi128EEvlPT_PKS0_ --------------------------
	.section	.nv.constant0._Z9scan_bcaoIsLi128EEvlPT_PKS0_,"a",@progbits
	.sectionflags	@""
	.align	4
.nv.constant0._Z9scan_bcaoIsLi128EEvlPT_PKS0_:
	.zero		920


//--------------------- .nv.constant0._Z4scanIsLi128EEvlPT_PKS0_ --------------------------
	.section	.nv.constant0._Z4scanIsLi128EEvlPT_PKS0_,"a",@progbits
	.sectionflags	@""
	.align	4
.nv.constant0._Z4scanIsLi128EEvlPT_PKS0_:
	.zero		920


//--------------------- .nv.constant0._Z9scan_bcaoIcLi128EEvlPT_PKS0_ --------------------------
	.section	.nv.constant0._Z9scan_bcaoIcLi128EEvlPT_PKS0_,"a",@progbits
	.sectionflags	@""
	.align	4
.nv.constant0._Z9scan_bcaoIcLi128EEvlPT_PKS0_:
	.zero		920


//--------------------- .nv.constant0._Z4scanIcLi128EEvlPT_PKS0_ --------------------------
	.section	.nv.constant0._Z4scanIcLi128EEvlPT_PKS0_,"a",@progbits
	.sectionflags	@""
	.align	4
.nv.constant0._Z4scanIcLi128EEvlPT_PKS0_:
	.zero		920


//--------------------- SYMBOLS --------------------------

	.type		.nv.reservedSmem.offset0,@object
	.size		.nv.reservedSmem.offset0,0x4
	.type		.nv.reservedSmem.cap,@object
	.size		.nv.reservedSmem.cap,0x4
